//
// Generated by NVIDIA NVVM Compiler
//
// Compiler Build ID: CL-36424714
// Cuda compilation tools, release 13.0, V13.0.88
// Based on NVVM 20.0.0
//

.version 9.0
.target sm_100
.address_size 64

	// .globl	LayerNormFusedForwardKernel
// _ZZ27LayerNormFusedForwardKernelE8m_shared has been demoted
// _ZZ27LayerNormFusedForwardKernelE8v_shared has been demoted
// _ZZ34ComputeInternalGradientsCUDAKernelE9ds_shared has been demoted
// _ZZ34ComputeInternalGradientsCUDAKernelE9db_shared has been demoted
// _ZZ27GammaBetaBackwardCUDAKernelE8g_shared has been demoted
// _ZZ27GammaBetaBackwardCUDAKernelE8b_shared has been demoted
.extern .shared .align 16 .b8 s_data1[];

.visible .entry LayerNormFusedForwardKernel(
	.param .u32 LayerNormFusedForwardKernel_param_0,
	.param .f32 LayerNormFusedForwardKernel_param_1,
	.param .u64 .ptr .align 1 LayerNormFusedForwardKernel_param_2,
	.param .u64 .ptr .align 1 LayerNormFusedForwardKernel_param_3,
	.param .u64 .ptr .align 1 LayerNormFusedForwardKernel_param_4,
	.param .u64 .ptr .align 1 LayerNormFusedForwardKernel_param_5,
	.param .u64 .ptr .align 1 LayerNormFusedForwardKernel_param_6,
	.param .u64 .ptr .align 1 LayerNormFusedForwardKernel_param_7
)
{
	.reg .pred 	%p<64>;
	.reg .b32 	%r<91>;
	.reg .b32 	%f<230>;
	.reg .b64 	%rd<345>;
	// demoted variable
	.shared .align 4 .b8 _ZZ27LayerNormFusedForwardKernelE8m_shared[128];
	// demoted variable
	.shared .align 4 .b8 _ZZ27LayerNormFusedForwardKernelE8v_shared[128];
	ld.param.u32 	%r5, [LayerNormFusedForwardKernel_param_0];
	ld.param.f32 	%f24, [LayerNormFusedForwardKernel_param_1];
	ld.param.u64 	%rd173, [LayerNormFusedForwardKernel_param_2];
	ld.param.u64 	%rd174, [LayerNormFusedForwardKernel_param_3];
	ld.param.u64 	%rd175, [LayerNormFusedForwardKernel_param_4];
	ld.param.u64 	%rd171, [LayerNormFusedForwardKernel_param_5];
	ld.param.u64 	%rd172, [LayerNormFusedForwardKernel_param_6];
	ld.param.u64 	%rd176, [LayerNormFusedForwardKernel_param_7];
	cvta.to.global.u64 	%rd1, %rd176;
	cvta.to.global.u64 	%rd2, %rd173;
	cvta.to.global.u64 	%rd3, %rd172;
	cvta.to.global.u64 	%rd4, %rd171;
	cvta.to.global.u64 	%rd5, %rd175;
	cvta.to.global.u64 	%rd6, %rd174;
	mov.u32 	%r1, %ctaid.x;
	mov.u32 	%r6, %tid.x;
	cvt.u64.u32 	%rd7, %r6;
	cvt.s64.s32 	%rd8, %r5;
	setp.ge.s32 	%p1, %r6, %r5;
	mov.f32 	%f225, 0f00000000;
	mov.f32 	%f226, %f225;
	@%p1 bra 	$L__BB0_10;
	mul.lo.s32 	%r7, %r5, %r1;
	cvt.u64.u32 	%rd9, %r7;
	mov.u32 	%r8, %ntid.x;
	min.u32 	%r9, %r8, 512;
	cvt.u64.u32 	%rd10, %r9;
	add.s64 	%rd177, %rd10, %rd7;
	max.s64 	%rd178, %rd177, %rd8;
	setp.lt.s64 	%p2, %rd177, %rd8;
	selp.u64 	%rd11, 1, 0, %p2;
	add.s64 	%rd179, %rd177, %rd11;
	sub.s64 	%rd12, %rd178, %rd179;
	and.b64  	%rd180, %rd12, -4294967296;
	setp.ne.s64 	%p3, %rd180, 0;
	@%p3 bra 	$L__BB0_3;
	cvt.u32.u64 	%r10, %rd10;
	cvt.u32.u64 	%r11, %rd12;
	div.u32 	%r12, %r11, %r10;
	cvt.u64.u32 	%rd314, %r12;
	bra.uni 	$L__BB0_4;
$L__BB0_3:
	div.u64 	%rd314, %rd12, %rd10;
$L__BB0_4:
	add.s64 	%rd16, %rd314, %rd11;
	and.b64  	%rd181, %rd16, 3;
	setp.eq.s64 	%p4, %rd181, 3;
	mov.f32 	%f226, 0f00000000;
	mov.u64 	%rd318, %rd7;
	mov.f32 	%f225, %f226;
	@%p4 bra 	$L__BB0_7;
	add.s64 	%rd182, %rd7, %rd9;
	shl.b64 	%rd183, %rd182, 2;
	add.s64 	%rd316, %rd2, %rd183;
	shl.b64 	%rd18, %rd10, 2;
	add.s64 	%rd184, %rd16, 1;
	and.b64  	%rd185, %rd184, 3;
	neg.s64 	%rd315, %rd185;
	mov.f32 	%f226, 0f00000000;
	mov.u64 	%rd318, %rd7;
$L__BB0_6:
	.pragma "nounroll";
	ld.global.f32 	%f29, [%rd316];
	add.f32 	%f225, %f225, %f29;
	fma.rn.f32 	%f226, %f29, %f29, %f226;
	add.s64 	%rd318, %rd318, %rd10;
	add.s64 	%rd316, %rd316, %rd18;
	add.s64 	%rd315, %rd315, 1;
	setp.ne.s64 	%p5, %rd315, 0;
	@%p5 bra 	$L__BB0_6;
$L__BB0_7:
	setp.lt.u64 	%p6, %rd16, 3;
	@%p6 bra 	$L__BB0_10;
	shl.b64 	%rd27, %rd10, 2;
	add.s64 	%rd186, %rd318, %rd9;
	shl.b64 	%rd187, %rd186, 2;
	add.s64 	%rd319, %rd2, %rd187;
	shl.b64 	%rd29, %rd10, 4;
	shl.b64 	%rd30, %rd10, 3;
	mul.lo.s64 	%rd31, %rd10, 12;
$L__BB0_9:
	ld.global.f32 	%f30, [%rd319];
	add.f32 	%f31, %f225, %f30;
	fma.rn.f32 	%f32, %f30, %f30, %f226;
	add.s64 	%rd188, %rd319, %rd27;
	ld.global.f32 	%f33, [%rd188];
	add.f32 	%f34, %f31, %f33;
	fma.rn.f32 	%f35, %f33, %f33, %f32;
	add.s64 	%rd189, %rd319, %rd30;
	ld.global.f32 	%f36, [%rd189];
	add.f32 	%f37, %f34, %f36;
	fma.rn.f32 	%f38, %f36, %f36, %f35;
	add.s64 	%rd190, %rd319, %rd31;
	ld.global.f32 	%f39, [%rd190];
	add.f32 	%f225, %f37, %f39;
	fma.rn.f32 	%f226, %f39, %f39, %f38;
	add.s64 	%rd318, %rd318, %rd27;
	add.s64 	%rd319, %rd319, %rd29;
	setp.lt.s64 	%p7, %rd318, %rd8;
	@%p7 bra 	$L__BB0_9;
$L__BB0_10:
	cvt.u32.u64 	%r13, %rd7;
	setp.gt.u32 	%p8, %r13, 511;
	@%p8 bra 	$L__BB0_24;
	and.b32  	%r2, %r13, 31;
	mov.b32 	%r15, %f225;
	shfl.sync.down.b32	%r16|%p9, %r15, 16, 31, -1;
	mov.b32 	%f40, %r16;
	add.f32 	%f41, %f225, %f40;
	mov.b32 	%r17, %f41;
	shfl.sync.down.b32	%r18|%p10, %r17, 8, 31, -1;
	mov.b32 	%f42, %r18;
	add.f32 	%f43, %f41, %f42;
	mov.b32 	%r19, %f43;
	shfl.sync.down.b32	%r20|%p11, %r19, 4, 31, -1;
	mov.b32 	%f44, %r20;
	add.f32 	%f45, %f43, %f44;
	mov.b32 	%r21, %f45;
	shfl.sync.down.b32	%r22|%p12, %r21, 2, 31, -1;
	mov.b32 	%f46, %r22;
	add.f32 	%f47, %f45, %f46;
	mov.b32 	%r23, %f47;
	shfl.sync.down.b32	%r24|%p13, %r23, 1, 31, -1;
	mov.b32 	%f48, %r24;
	add.f32 	%f15, %f47, %f48;
	bar.sync 	0;
	setp.ne.s32 	%p14, %r2, 0;
	@%p14 bra 	$L__BB0_13;
	shr.u32 	%r26, %r13, 3;
	mov.u32 	%r27, _ZZ27LayerNormFusedForwardKernelE8m_shared;
	add.s32 	%r28, %r27, %r26;
	st.shared.f32 	[%r28], %f15;
$L__BB0_13:
	bar.sync 	0;
	mov.u32 	%r30, %ntid.x;
	min.u32 	%r31, %r30, 512;
	shr.u32 	%r3, %r31, 5;
	setp.ge.u32 	%p15, %r13, %r3;
	mov.f32 	%f228, 0f00000000;
	@%p15 bra 	$L__BB0_15;
	shl.b32 	%r32, %r2, 2;
	mov.u32 	%r33, _ZZ27LayerNormFusedForwardKernelE8m_shared;
	add.s32 	%r34, %r33, %r32;
	ld.shared.f32 	%f228, [%r34];
$L__BB0_15:
	setp.gt.u32 	%p16, %r13, 31;
	@%p16 bra 	$L__BB0_17;
	mov.b32 	%r36, %f228;
	shfl.sync.down.b32	%r37|%p17, %r36, 16, 31, -1;
	mov.b32 	%f50, %r37;
	add.f32 	%f51, %f228, %f50;
	mov.b32 	%r38, %f51;
	shfl.sync.down.b32	%r39|%p18, %r38, 8, 31, -1;
	mov.b32 	%f52, %r39;
	add.f32 	%f53, %f51, %f52;
	mov.b32 	%r40, %f53;
	shfl.sync.down.b32	%r41|%p19, %r40, 4, 31, -1;
	mov.b32 	%f54, %r41;
	add.f32 	%f55, %f53, %f54;
	mov.b32 	%r42, %f55;
	shfl.sync.down.b32	%r43|%p20, %r42, 2, 31, -1;
	mov.b32 	%f56, %r43;
	add.f32 	%f57, %f55, %f56;
	mov.b32 	%r44, %f57;
	shfl.sync.down.b32	%r45|%p21, %r44, 1, 31, -1;
	mov.b32 	%f58, %r45;
	add.f32 	%f228, %f57, %f58;
$L__BB0_17:
	setp.ne.s32 	%p22, %r2, 0;
	mov.b32 	%r46, %f226;
	shfl.sync.down.b32	%r47|%p23, %r46, 16, 31, -1;
	mov.b32 	%f59, %r47;
	add.f32 	%f60, %f226, %f59;
	mov.b32 	%r48, %f60;
	shfl.sync.down.b32	%r49|%p24, %r48, 8, 31, -1;
	mov.b32 	%f61, %r49;
	add.f32 	%f62, %f60, %f61;
	mov.b32 	%r50, %f62;
	shfl.sync.down.b32	%r51|%p25, %r50, 4, 31, -1;
	mov.b32 	%f63, %r51;
	add.f32 	%f64, %f62, %f63;
	mov.b32 	%r52, %f64;
	shfl.sync.down.b32	%r53|%p26, %r52, 2, 31, -1;
	mov.b32 	%f65, %r53;
	add.f32 	%f66, %f64, %f65;
	mov.b32 	%r54, %f66;
	shfl.sync.down.b32	%r55|%p27, %r54, 1, 31, -1;
	mov.b32 	%f67, %r55;
	add.f32 	%f20, %f66, %f67;
	bar.sync 	0;
	@%p22 bra 	$L__BB0_19;
	shr.u32 	%r57, %r13, 3;
	mov.u32 	%r58, _ZZ27LayerNormFusedForwardKernelE8v_shared;
	add.s32 	%r59, %r58, %r57;
	st.shared.f32 	[%r59], %f20;
$L__BB0_19:
	setp.ge.u32 	%p28, %r13, %r3;
	bar.sync 	0;
	mov.f32 	%f229, 0f00000000;
	@%p28 bra 	$L__BB0_21;
	shl.b32 	%r61, %r2, 2;
	mov.u32 	%r62, _ZZ27LayerNormFusedForwardKernelE8v_shared;
	add.s32 	%r63, %r62, %r61;
	ld.shared.f32 	%f229, [%r63];
$L__BB0_21:
	setp.gt.u32 	%p29, %r13, 31;
	@%p29 bra 	$L__BB0_24;
	mov.b32 	%r66, %f229;
	shfl.sync.down.b32	%r67|%p30, %r66, 16, 31, -1;
	mov.b32 	%f69, %r67;
	add.f32 	%f70, %f229, %f69;
	mov.b32 	%r68, %f70;
	shfl.sync.down.b32	%r69|%p31, %r68, 8, 31, -1;
	mov.b32 	%f71, %r69;
	add.f32 	%f72, %f70, %f71;
	mov.b32 	%r70, %f72;
	shfl.sync.down.b32	%r71|%p32, %r70, 4, 31, -1;
	mov.b32 	%f73, %r71;
	add.f32 	%f74, %f72, %f73;
	mov.b32 	%r72, %f74;
	shfl.sync.down.b32	%r73|%p33, %r72, 2, 31, -1;
	mov.b32 	%f75, %r73;
	add.f32 	%f76, %f74, %f75;
	mov.b32 	%r74, %f76;
	shfl.sync.down.b32	%r75|%p34, %r74, 1, 31, -1;
	mov.b32 	%f77, %r75;
	add.f32 	%f23, %f76, %f77;
	setp.ne.s32 	%p35, %r13, 0;
	@%p35 bra 	$L__BB0_24;
	cvt.rn.f32.s32 	%f78, %r5;
	rcp.rn.f32 	%f79, %f78;
	mul.f32 	%f80, %f79, %f228;
	mul.f32 	%f81, %f79, %f23;
	mul.f32 	%f82, %f80, %f80;
	sub.f32 	%f83, %f81, %f82;
	max.f32 	%f84, %f83, 0f00000000;
	mul.wide.u32 	%rd191, %r1, 4;
	add.s64 	%rd192, %rd6, %rd191;
	st.global.f32 	[%rd192], %f80;
	add.f32 	%f85, %f24, %f84;
	rsqrt.approx.f32 	%f86, %f85;
	add.s64 	%rd193, %rd5, %rd191;
	st.global.f32 	[%rd193], %f86;
$L__BB0_24:
	setp.ge.s32 	%p36, %r13, %r5;
	bar.sync 	0;
	@%p36 bra 	$L__BB0_64;
	ld.param.u64 	%rd312, [LayerNormFusedForwardKernel_param_5];
	mul.lo.s32 	%r77, %r5, %r1;
	cvt.u64.u32 	%rd36, %r77;
	setp.ne.s64 	%p37, %rd312, 0;
	mul.wide.u32 	%rd194, %r1, 4;
	add.s64 	%rd37, %rd6, %rd194;
	add.s64 	%rd38, %rd5, %rd194;
	mov.u32 	%r78, %ntid.x;
	min.u32 	%r4, %r78, 256;
	cvt.u64.u32 	%rd39, %r4;
	@%p37 bra 	$L__BB0_45;
	setp.ne.s64 	%p51, %rd172, 0;
	@%p51 bra 	$L__BB0_36;
	add.s64 	%rd291, %rd39, %rd7;
	max.s64 	%rd292, %rd291, %rd8;
	setp.lt.s64 	%p58, %rd291, %rd8;
	selp.u64 	%rd40, 1, 0, %p58;
	add.s64 	%rd293, %rd291, %rd40;
	sub.s64 	%rd41, %rd292, %rd293;
	and.b64  	%rd294, %rd41, -4294967296;
	setp.ne.s64 	%p59, %rd294, 0;
	@%p59 bra 	$L__BB0_29;
	cvt.u32.u64 	%r88, %rd39;
	cvt.u32.u64 	%r89, %rd41;
	div.u32 	%r90, %r89, %r88;
	cvt.u64.u32 	%rd321, %r90;
	bra.uni 	$L__BB0_30;
$L__BB0_29:
	div.u64 	%rd321, %rd41, %rd39;
$L__BB0_30:
	add.s64 	%rd45, %rd321, %rd40;
	and.b64  	%rd295, %rd45, 3;
	setp.eq.s64 	%p60, %rd295, 3;
	@%p60 bra 	$L__BB0_33;
	add.s64 	%rd296, %rd45, 1;
	and.b64  	%rd297, %rd296, 3;
	add.s64 	%rd298, %rd7, %rd36;
	shl.b64 	%rd323, %rd298, 2;
	shl.b64 	%rd47, %rd39, 2;
	neg.s64 	%rd322, %rd297;
	mad.lo.s64 	%rd7, %rd39, %rd297, %rd7;
$L__BB0_32:
	.pragma "nounroll";
	add.s64 	%rd299, %rd2, %rd323;
	ld.global.f32 	%f192, [%rd299];
	ld.global.f32 	%f193, [%rd37];
	sub.f32 	%f194, %f192, %f193;
	ld.global.f32 	%f195, [%rd38];
	fma.rn.f32 	%f196, %f194, %f195, 0f00000000;
	add.s64 	%rd300, %rd1, %rd323;
	st.global.f32 	[%rd300], %f196;
	add.s64 	%rd323, %rd323, %rd47;
	add.s64 	%rd322, %rd322, 1;
	setp.ne.s64 	%p61, %rd322, 0;
	@%p61 bra 	$L__BB0_32;
$L__BB0_33:
	setp.lt.u64 	%p62, %rd45, 3;
	@%p62 bra 	$L__BB0_64;
	shl.b64 	%rd55, %rd39, 2;
	add.s64 	%rd56, %rd1, %rd55;
	add.s64 	%rd301, %rd7, %rd36;
	shl.b64 	%rd325, %rd301, 2;
	shl.b64 	%rd58, %rd39, 4;
	shl.b64 	%rd302, %rd39, 3;
	add.s64 	%rd59, %rd1, %rd302;
	mul.lo.s64 	%rd303, %rd39, 12;
	add.s64 	%rd60, %rd1, %rd303;
	add.s64 	%rd61, %rd2, %rd55;
	add.s64 	%rd62, %rd2, %rd302;
	add.s64 	%rd63, %rd2, %rd303;
$L__BB0_35:
	add.s64 	%rd304, %rd2, %rd325;
	ld.global.f32 	%f197, [%rd304];
	ld.global.f32 	%f198, [%rd37];
	sub.f32 	%f199, %f197, %f198;
	ld.global.f32 	%f200, [%rd38];
	fma.rn.f32 	%f201, %f199, %f200, 0f00000000;
	add.s64 	%rd305, %rd1, %rd325;
	st.global.f32 	[%rd305], %f201;
	add.s64 	%rd306, %rd61, %rd325;
	ld.global.f32 	%f202, [%rd306];
	ld.global.f32 	%f203, [%rd37];
	sub.f32 	%f204, %f202, %f203;
	ld.global.f32 	%f205, [%rd38];
	fma.rn.f32 	%f206, %f204, %f205, 0f00000000;
	add.s64 	%rd307, %rd56, %rd325;
	st.global.f32 	[%rd307], %f206;
	add.s64 	%rd308, %rd62, %rd325;
	ld.global.f32 	%f207, [%rd308];
	ld.global.f32 	%f208, [%rd37];
	sub.f32 	%f209, %f207, %f208;
	ld.global.f32 	%f210, [%rd38];
	fma.rn.f32 	%f211, %f209, %f210, 0f00000000;
	add.s64 	%rd309, %rd59, %rd325;
	st.global.f32 	[%rd309], %f211;
	add.s64 	%rd310, %rd63, %rd325;
	ld.global.f32 	%f212, [%rd310];
	ld.global.f32 	%f213, [%rd37];
	sub.f32 	%f214, %f212, %f213;
	ld.global.f32 	%f215, [%rd38];
	fma.rn.f32 	%f216, %f214, %f215, 0f00000000;
	add.s64 	%rd311, %rd60, %rd325;
	st.global.f32 	[%rd311], %f216;
	add.s64 	%rd7, %rd7, %rd55;
	add.s64 	%rd325, %rd325, %rd58;
	setp.lt.s64 	%p63, %rd7, %rd8;
	@%p63 bra 	$L__BB0_35;
	bra.uni 	$L__BB0_64;
$L__BB0_36:
	add.s64 	%rd262, %rd39, %rd7;
	max.s64 	%rd263, %rd262, %rd8;
	setp.lt.s64 	%p52, %rd262, %rd8;
	selp.u64 	%rd68, 1, 0, %p52;
	add.s64 	%rd264, %rd262, %rd68;
	sub.s64 	%rd69, %rd263, %rd264;
	and.b64  	%rd265, %rd69, -4294967296;
	setp.ne.s64 	%p53, %rd265, 0;
	@%p53 bra 	$L__BB0_38;
	cvt.u32.u64 	%r85, %rd39;
	cvt.u32.u64 	%r86, %rd69;
	div.u32 	%r87, %r86, %r85;
	cvt.u64.u32 	%rd327, %r87;
	bra.uni 	$L__BB0_39;
$L__BB0_38:
	div.u64 	%rd327, %rd69, %rd39;
$L__BB0_39:
	add.s64 	%rd73, %rd327, %rd68;
	and.b64  	%rd266, %rd73, 3;
	setp.eq.s64 	%p54, %rd266, 3;
	@%p54 bra 	$L__BB0_42;
	add.s64 	%rd267, %rd73, 1;
	and.b64  	%rd268, %rd267, 3;
	shl.b64 	%rd329, %rd7, 2;
	shl.b64 	%rd75, %rd39, 2;
	shl.b64 	%rd269, %rd36, 2;
	add.s64 	%rd76, %rd1, %rd269;
	add.s64 	%rd77, %rd2, %rd269;
	neg.s64 	%rd328, %rd268;
	mad.lo.s64 	%rd7, %rd39, %rd268, %rd7;
$L__BB0_41:
	.pragma "nounroll";
	add.s64 	%rd270, %rd3, %rd329;
	ld.global.f32 	%f162, [%rd270];
	add.s64 	%rd271, %rd77, %rd329;
	ld.global.f32 	%f163, [%rd271];
	ld.global.f32 	%f164, [%rd37];
	sub.f32 	%f165, %f163, %f164;
	ld.global.f32 	%f166, [%rd38];
	fma.rn.f32 	%f167, %f165, %f166, %f162;
	add.s64 	%rd272, %rd76, %rd329;
	st.global.f32 	[%rd272], %f167;
	add.s64 	%rd329, %rd329, %rd75;
	add.s64 	%rd328, %rd328, 1;
	setp.ne.s64 	%p55, %rd328, 0;
	@%p55 bra 	$L__BB0_41;
$L__BB0_42:
	setp.lt.u64 	%p56, %rd73, 3;
	@%p56 bra 	$L__BB0_64;
	shl.b64 	%rd85, %rd39, 2;
	add.s64 	%rd86, %rd3, %rd85;
	shl.b64 	%rd331, %rd7, 2;
	shl.b64 	%rd88, %rd39, 4;
	shl.b64 	%rd273, %rd39, 3;
	add.s64 	%rd89, %rd3, %rd273;
	mul.lo.s64 	%rd274, %rd39, 12;
	add.s64 	%rd90, %rd3, %rd274;
	shl.b64 	%rd275, %rd36, 2;
	add.s64 	%rd276, %rd85, %rd275;
	add.s64 	%rd91, %rd1, %rd276;
	add.s64 	%rd277, %rd273, %rd275;
	add.s64 	%rd92, %rd1, %rd277;
	add.s64 	%rd278, %rd274, %rd275;
	add.s64 	%rd93, %rd1, %rd278;
	add.s64 	%rd94, %rd1, %rd275;
	add.s64 	%rd95, %rd2, %rd276;
	add.s64 	%rd96, %rd2, %rd277;
	add.s64 	%rd97, %rd2, %rd278;
	add.s64 	%rd98, %rd2, %rd275;
$L__BB0_44:
	add.s64 	%rd279, %rd3, %rd331;
	ld.global.f32 	%f168, [%rd279];
	add.s64 	%rd280, %rd98, %rd331;
	ld.global.f32 	%f169, [%rd280];
	ld.global.f32 	%f170, [%rd37];
	sub.f32 	%f171, %f169, %f170;
	ld.global.f32 	%f172, [%rd38];
	fma.rn.f32 	%f173, %f171, %f172, %f168;
	add.s64 	%rd281, %rd94, %rd331;
	st.global.f32 	[%rd281], %f173;
	add.s64 	%rd282, %rd86, %rd331;
	ld.global.f32 	%f174, [%rd282];
	add.s64 	%rd283, %rd95, %rd331;
	ld.global.f32 	%f175, [%rd283];
	ld.global.f32 	%f176, [%rd37];
	sub.f32 	%f177, %f175, %f176;
	ld.global.f32 	%f178, [%rd38];
	fma.rn.f32 	%f179, %f177, %f178, %f174;
	add.s64 	%rd284, %rd91, %rd331;
	st.global.f32 	[%rd284], %f179;
	add.s64 	%rd285, %rd89, %rd331;
	ld.global.f32 	%f180, [%rd285];
	add.s64 	%rd286, %rd96, %rd331;
	ld.global.f32 	%f181, [%rd286];
	ld.global.f32 	%f182, [%rd37];
	sub.f32 	%f183, %f181, %f182;
	ld.global.f32 	%f184, [%rd38];
	fma.rn.f32 	%f185, %f183, %f184, %f180;
	add.s64 	%rd287, %rd92, %rd331;
	st.global.f32 	[%rd287], %f185;
	add.s64 	%rd288, %rd90, %rd331;
	ld.global.f32 	%f186, [%rd288];
	add.s64 	%rd289, %rd97, %rd331;
	ld.global.f32 	%f187, [%rd289];
	ld.global.f32 	%f188, [%rd37];
	sub.f32 	%f189, %f187, %f188;
	ld.global.f32 	%f190, [%rd38];
	fma.rn.f32 	%f191, %f189, %f190, %f186;
	add.s64 	%rd290, %rd93, %rd331;
	st.global.f32 	[%rd290], %f191;
	add.s64 	%rd7, %rd7, %rd85;
	add.s64 	%rd331, %rd331, %rd88;
	setp.lt.s64 	%p57, %rd7, %rd8;
	@%p57 bra 	$L__BB0_44;
	bra.uni 	$L__BB0_64;
$L__BB0_45:
	setp.ne.s64 	%p38, %rd172, 0;
	@%p38 bra 	$L__BB0_55;
	add.s64 	%rd233, %rd39, %rd7;
	max.s64 	%rd234, %rd233, %rd8;
	setp.lt.s64 	%p45, %rd233, %rd8;
	selp.u64 	%rd103, 1, 0, %p45;
	add.s64 	%rd235, %rd233, %rd103;
	sub.s64 	%rd104, %rd234, %rd235;
	and.b64  	%rd236, %rd104, -4294967296;
	setp.ne.s64 	%p46, %rd236, 0;
	@%p46 bra 	$L__BB0_48;
	cvt.u32.u64 	%r82, %rd39;
	cvt.u32.u64 	%r83, %rd104;
	div.u32 	%r84, %r83, %r82;
	cvt.u64.u32 	%rd333, %r84;
	bra.uni 	$L__BB0_49;
$L__BB0_48:
	div.u64 	%rd333, %rd104, %rd39;
$L__BB0_49:
	add.s64 	%rd108, %rd333, %rd103;
	and.b64  	%rd237, %rd108, 3;
	setp.eq.s64 	%p47, %rd237, 3;
	@%p47 bra 	$L__BB0_52;
	add.s64 	%rd238, %rd108, 1;
	and.b64  	%rd239, %rd238, 3;
	shl.b64 	%rd335, %rd7, 2;
	shl.b64 	%rd110, %rd39, 2;
	shl.b64 	%rd240, %rd36, 2;
	add.s64 	%rd111, %rd1, %rd240;
	add.s64 	%rd112, %rd2, %rd240;
	neg.s64 	%rd334, %rd239;
	mad.lo.s64 	%rd7, %rd39, %rd239, %rd7;
$L__BB0_51:
	.pragma "nounroll";
	add.s64 	%rd241, %rd4, %rd335;
	ld.global.f32 	%f127, [%rd241];
	add.s64 	%rd242, %rd112, %rd335;
	ld.global.f32 	%f128, [%rd242];
	ld.global.f32 	%f129, [%rd37];
	sub.f32 	%f130, %f128, %f129;
	ld.global.f32 	%f131, [%rd38];
	mul.f32 	%f132, %f130, %f131;
	fma.rn.f32 	%f133, %f127, %f132, 0f00000000;
	add.s64 	%rd243, %rd111, %rd335;
	st.global.f32 	[%rd243], %f133;
	add.s64 	%rd335, %rd335, %rd110;
	add.s64 	%rd334, %rd334, 1;
	setp.ne.s64 	%p48, %rd334, 0;
	@%p48 bra 	$L__BB0_51;
$L__BB0_52:
	setp.lt.u64 	%p49, %rd108, 3;
	@%p49 bra 	$L__BB0_64;
	shl.b64 	%rd120, %rd39, 2;
	add.s64 	%rd121, %rd4, %rd120;
	shl.b64 	%rd337, %rd7, 2;
	shl.b64 	%rd123, %rd39, 4;
	shl.b64 	%rd244, %rd39, 3;
	add.s64 	%rd124, %rd4, %rd244;
	mul.lo.s64 	%rd245, %rd39, 12;
	add.s64 	%rd125, %rd4, %rd245;
	shl.b64 	%rd246, %rd36, 2;
	add.s64 	%rd247, %rd120, %rd246;
	add.s64 	%rd126, %rd1, %rd247;
	add.s64 	%rd248, %rd244, %rd246;
	add.s64 	%rd127, %rd1, %rd248;
	add.s64 	%rd249, %rd245, %rd246;
	add.s64 	%rd128, %rd1, %rd249;
	add.s64 	%rd129, %rd1, %rd246;
	add.s64 	%rd130, %rd2, %rd247;
	add.s64 	%rd131, %rd2, %rd248;
	add.s64 	%rd132, %rd2, %rd249;
	add.s64 	%rd133, %rd2, %rd246;
$L__BB0_54:
	add.s64 	%rd250, %rd4, %rd337;
	ld.global.f32 	%f134, [%rd250];
	add.s64 	%rd251, %rd133, %rd337;
	ld.global.f32 	%f135, [%rd251];
	ld.global.f32 	%f136, [%rd37];
	sub.f32 	%f137, %f135, %f136;
	ld.global.f32 	%f138, [%rd38];
	mul.f32 	%f139, %f137, %f138;
	fma.rn.f32 	%f140, %f134, %f139, 0f00000000;
	add.s64 	%rd252, %rd129, %rd337;
	st.global.f32 	[%rd252], %f140;
	add.s64 	%rd253, %rd121, %rd337;
	ld.global.f32 	%f141, [%rd253];
	add.s64 	%rd254, %rd130, %rd337;
	ld.global.f32 	%f142, [%rd254];
	ld.global.f32 	%f143, [%rd37];
	sub.f32 	%f144, %f142, %f143;
	ld.global.f32 	%f145, [%rd38];
	mul.f32 	%f146, %f144, %f145;
	fma.rn.f32 	%f147, %f141, %f146, 0f00000000;
	add.s64 	%rd255, %rd126, %rd337;
	st.global.f32 	[%rd255], %f147;
	add.s64 	%rd256, %rd124, %rd337;
	ld.global.f32 	%f148, [%rd256];
	add.s64 	%rd257, %rd131, %rd337;
	ld.global.f32 	%f149, [%rd257];
	ld.global.f32 	%f150, [%rd37];
	sub.f32 	%f151, %f149, %f150;
	ld.global.f32 	%f152, [%rd38];
	mul.f32 	%f153, %f151, %f152;
	fma.rn.f32 	%f154, %f148, %f153, 0f00000000;
	add.s64 	%rd258, %rd127, %rd337;
	st.global.f32 	[%rd258], %f154;
	add.s64 	%rd259, %rd125, %rd337;
	ld.global.f32 	%f155, [%rd259];
	add.s64 	%rd260, %rd132, %rd337;
	ld.global.f32 	%f156, [%rd260];
	ld.global.f32 	%f157, [%rd37];
	sub.f32 	%f158, %f156, %f157;
	ld.global.f32 	%f159, [%rd38];
	mul.f32 	%f160, %f158, %f159;
	fma.rn.f32 	%f161, %f155, %f160, 0f00000000;
	add.s64 	%rd261, %rd128, %rd337;
	st.global.f32 	[%rd261], %f161;
	add.s64 	%rd7, %rd7, %rd120;
	add.s64 	%rd337, %rd337, %rd123;
	setp.lt.s64 	%p50, %rd7, %rd8;
	@%p50 bra 	$L__BB0_54;
	bra.uni 	$L__BB0_64;
$L__BB0_55:
	add.s64 	%rd195, %rd39, %rd7;
	max.s64 	%rd196, %rd195, %rd8;
	setp.lt.s64 	%p39, %rd195, %rd8;
	selp.u64 	%rd138, 1, 0, %p39;
	add.s64 	%rd197, %rd195, %rd138;
	sub.s64 	%rd139, %rd196, %rd197;
	and.b64  	%rd198, %rd139, -4294967296;
	setp.ne.s64 	%p40, %rd198, 0;
	@%p40 bra 	$L__BB0_57;
	cvt.u32.u64 	%r79, %rd39;
	cvt.u32.u64 	%r80, %rd139;
	div.u32 	%r81, %r80, %r79;
	cvt.u64.u32 	%rd339, %r81;
	bra.uni 	$L__BB0_58;
$L__BB0_57:
	div.u64 	%rd339, %rd139, %rd39;
$L__BB0_58:
	add.s64 	%rd143, %rd339, %rd138;
	and.b64  	%rd199, %rd143, 3;
	setp.eq.s64 	%p41, %rd199, 3;
	@%p41 bra 	$L__BB0_61;
	add.s64 	%rd200, %rd143, 1;
	and.b64  	%rd201, %rd200, 3;
	shl.b64 	%rd341, %rd7, 2;
	shl.b64 	%rd145, %rd39, 2;
	shl.b64 	%rd202, %rd36, 2;
	add.s64 	%rd146, %rd1, %rd202;
	add.s64 	%rd147, %rd2, %rd202;
	neg.s64 	%rd340, %rd201;
	mad.lo.s64 	%rd7, %rd39, %rd201, %rd7;
$L__BB0_60:
	.pragma "nounroll";
	add.s64 	%rd203, %rd4, %rd341;
	ld.global.f32 	%f87, [%rd203];
	add.s64 	%rd204, %rd3, %rd341;
	ld.global.f32 	%f88, [%rd204];
	add.s64 	%rd205, %rd147, %rd341;
	ld.global.f32 	%f89, [%rd205];
	ld.global.f32 	%f90, [%rd37];
	sub.f32 	%f91, %f89, %f90;
	ld.global.f32 	%f92, [%rd38];
	mul.f32 	%f93, %f91, %f92;
	fma.rn.f32 	%f94, %f87, %f93, %f88;
	add.s64 	%rd206, %rd146, %rd341;
	st.global.f32 	[%rd206], %f94;
	add.s64 	%rd341, %rd341, %rd145;
	add.s64 	%rd340, %rd340, 1;
	setp.ne.s64 	%p42, %rd340, 0;
	@%p42 bra 	$L__BB0_60;
$L__BB0_61:
	setp.lt.u64 	%p43, %rd143, 3;
	@%p43 bra 	$L__BB0_64;
	mul.wide.u32 	%rd155, %r4, 4;
	shl.b64 	%rd343, %rd7, 2;
	mul.wide.u32 	%rd207, %r4, 8;
	mul.wide.u32 	%rd208, %r4, 12;
	add.s64 	%rd157, %rd3, %rd207;
	add.s64 	%rd158, %rd3, %rd208;
	shl.b64 	%rd209, %rd36, 2;
	add.s64 	%rd210, %rd155, %rd209;
	add.s64 	%rd159, %rd1, %rd210;
	add.s64 	%rd211, %rd207, %rd209;
	add.s64 	%rd160, %rd1, %rd211;
	add.s64 	%rd212, %rd208, %rd209;
	add.s64 	%rd161, %rd1, %rd212;
	add.s64 	%rd162, %rd1, %rd209;
	add.s64 	%rd163, %rd2, %rd210;
	add.s64 	%rd164, %rd2, %rd211;
	add.s64 	%rd165, %rd2, %rd212;
	add.s64 	%rd166, %rd2, %rd209;
$L__BB0_63:
	ld.param.u64 	%rd313, [LayerNormFusedForwardKernel_param_5];
	cvta.to.global.u64 	%rd213, %rd313;
	add.s64 	%rd214, %rd213, %rd343;
	ld.global.f32 	%f95, [%rd214];
	add.s64 	%rd215, %rd3, %rd343;
	ld.global.f32 	%f96, [%rd215];
	add.s64 	%rd216, %rd166, %rd343;
	ld.global.f32 	%f97, [%rd216];
	ld.global.f32 	%f98, [%rd37];
	sub.f32 	%f99, %f97, %f98;
	ld.global.f32 	%f100, [%rd38];
	mul.f32 	%f101, %f99, %f100;
	fma.rn.f32 	%f102, %f95, %f101, %f96;
	add.s64 	%rd217, %rd162, %rd343;
	st.global.f32 	[%rd217], %f102;
	add.s64 	%rd218, %rd214, %rd155;
	ld.global.f32 	%f103, [%rd218];
	add.s64 	%rd219, %rd215, %rd155;
	ld.global.f32 	%f104, [%rd219];
	add.s64 	%rd220, %rd163, %rd343;
	ld.global.f32 	%f105, [%rd220];
	ld.global.f32 	%f106, [%rd37];
	sub.f32 	%f107, %f105, %f106;
	ld.global.f32 	%f108, [%rd38];
	mul.f32 	%f109, %f107, %f108;
	fma.rn.f32 	%f110, %f103, %f109, %f104;
	add.s64 	%rd221, %rd159, %rd343;
	st.global.f32 	[%rd221], %f110;
	mul.wide.u32 	%rd222, %r4, 8;
	add.s64 	%rd223, %rd214, %rd222;
	ld.global.f32 	%f111, [%rd223];
	add.s64 	%rd224, %rd157, %rd343;
	ld.global.f32 	%f112, [%rd224];
	add.s64 	%rd225, %rd164, %rd343;
	ld.global.f32 	%f113, [%rd225];
	ld.global.f32 	%f114, [%rd37];
	sub.f32 	%f115, %f113, %f114;
	ld.global.f32 	%f116, [%rd38];
	mul.f32 	%f117, %f115, %f116;
	fma.rn.f32 	%f118, %f111, %f117, %f112;
	add.s64 	%rd226, %rd160, %rd343;
	st.global.f32 	[%rd226], %f118;
	mul.wide.u32 	%rd227, %r4, 12;
	add.s64 	%rd228, %rd214, %rd227;
	ld.global.f32 	%f119, [%rd228];
	add.s64 	%rd229, %rd158, %rd343;
	ld.global.f32 	%f120, [%rd229];
	add.s64 	%rd230, %rd165, %rd343;
	ld.global.f32 	%f121, [%rd230];
	ld.global.f32 	%f122, [%rd37];
	sub.f32 	%f123, %f121, %f122;
	ld.global.f32 	%f124, [%rd38];
	mul.f32 	%f125, %f123, %f124;
	fma.rn.f32 	%f126, %f119, %f125, %f120;
	add.s64 	%rd231, %rd161, %rd343;
	st.global.f32 	[%rd231], %f126;
	add.s64 	%rd7, %rd7, %rd155;
	mul.wide.u32 	%rd232, %r4, 16;
	add.s64 	%rd343, %rd343, %rd232;
	setp.lt.s64 	%p44, %rd7, %rd8;
	@%p44 bra 	$L__BB0_63;
$L__BB0_64:
	ret;

}
	// .globl	ComputeInternalGradientsCUDAKernel
.visible .entry ComputeInternalGradientsCUDAKernel(
	.param .u32 ComputeInternalGradientsCUDAKernel_param_0,
	.param .u64 .ptr .align 1 ComputeInternalGradientsCUDAKernel_param_1,
	.param .u64 .ptr .align 1 ComputeInternalGradientsCUDAKernel_param_2,
	.param .u64 .ptr .align 1 ComputeInternalGradientsCUDAKernel_param_3,
	.param .u64 .ptr .align 1 ComputeInternalGradientsCUDAKernel_param_4,
	.param .u64 .ptr .align 1 ComputeInternalGradientsCUDAKernel_param_5
)
{
	.reg .pred 	%p<32>;
	.reg .b32 	%r<69>;
	.reg .b32 	%f<76>;
	.reg .b64 	%rd<22>;
	// demoted variable
	.shared .align 4 .b8 _ZZ34ComputeInternalGradientsCUDAKernelE9ds_shared[128];
	// demoted variable
	.shared .align 4 .b8 _ZZ34ComputeInternalGradientsCUDAKernelE9db_shared[128];
	ld.param.u32 	%r11, [ComputeInternalGradientsCUDAKernel_param_0];
	ld.param.u64 	%rd7, [ComputeInternalGradientsCUDAKernel_param_1];
	ld.param.u64 	%rd8, [ComputeInternalGradientsCUDAKernel_param_2];
	ld.param.u64 	%rd4, [ComputeInternalGradientsCUDAKernel_param_3];
	ld.param.u64 	%rd5, [ComputeInternalGradientsCUDAKernel_param_4];
	ld.param.u64 	%rd6, [ComputeInternalGradientsCUDAKernel_param_5];
	cvta.to.global.u64 	%rd1, %rd8;
	cvta.to.global.u64 	%rd2, %rd7;
	mov.u32 	%r1, %ctaid.x;
	mov.u32 	%r2, %tid.x;
	setp.ge.s32 	%p1, %r2, %r11;
	mov.f32 	%f71, 0f00000000;
	mov.f32 	%f72, %f71;
	@%p1 bra 	$L__BB1_6;
	mul.lo.s32 	%r3, %r11, %r1;
	setp.eq.s64 	%p2, %rd4, 0;
	mov.u32 	%r4, %ntid.x;
	@%p2 bra 	$L__BB1_4;
	cvta.to.global.u64 	%rd3, %rd4;
	mov.f32 	%f72, 0f00000000;
	mov.u32 	%r68, %r2;
	mov.f32 	%f71, %f72;
$L__BB1_3:
	add.s32 	%r12, %r68, %r3;
	mul.wide.s32 	%rd9, %r68, 4;
	add.s64 	%rd10, %rd3, %rd9;
	ld.global.f32 	%f22, [%rd10];
	mul.wide.s32 	%rd11, %r12, 4;
	add.s64 	%rd12, %rd2, %rd11;
	ld.global.f32 	%f23, [%rd12];
	add.s64 	%rd13, %rd1, %rd11;
	ld.global.f32 	%f24, [%rd13];
	mul.f32 	%f25, %f23, %f24;
	fma.rn.f32 	%f71, %f22, %f25, %f71;
	fma.rn.f32 	%f72, %f22, %f23, %f72;
	add.s32 	%r68, %r68, %r4;
	setp.lt.s32 	%p3, %r68, %r11;
	@%p3 bra 	$L__BB1_3;
	bra.uni 	$L__BB1_6;
$L__BB1_4:
	mov.f32 	%f72, 0f00000000;
	mov.u32 	%r67, %r2;
	mov.f32 	%f71, %f72;
$L__BB1_5:
	add.s32 	%r13, %r67, %r3;
	mul.wide.s32 	%rd14, %r13, 4;
	add.s64 	%rd15, %rd2, %rd14;
	ld.global.f32 	%f27, [%rd15];
	add.s64 	%rd16, %rd1, %rd14;
	ld.global.f32 	%f28, [%rd16];
	fma.rn.f32 	%f71, %f27, %f28, %f71;
	add.f32 	%f72, %f72, %f27;
	add.s32 	%r67, %r67, %r4;
	setp.lt.s32 	%p4, %r67, %r11;
	@%p4 bra 	$L__BB1_5;
$L__BB1_6:
	and.b32  	%r9, %r2, 31;
	mov.b32 	%r14, %f71;
	shfl.sync.down.b32	%r15|%p5, %r14, 16, 31, -1;
	mov.b32 	%f29, %r15;
	add.f32 	%f30, %f71, %f29;
	mov.b32 	%r16, %f30;
	shfl.sync.down.b32	%r17|%p6, %r16, 8, 31, -1;
	mov.b32 	%f31, %r17;
	add.f32 	%f32, %f30, %f31;
	mov.b32 	%r18, %f32;
	shfl.sync.down.b32	%r19|%p7, %r18, 4, 31, -1;
	mov.b32 	%f33, %r19;
	add.f32 	%f34, %f32, %f33;
	mov.b32 	%r20, %f34;
	shfl.sync.down.b32	%r21|%p8, %r20, 2, 31, -1;
	mov.b32 	%f35, %r21;
	add.f32 	%f36, %f34, %f35;
	mov.b32 	%r22, %f36;
	shfl.sync.down.b32	%r23|%p9, %r22, 1, 31, -1;
	mov.b32 	%f37, %r23;
	add.f32 	%f11, %f36, %f37;
	bar.sync 	0;
	setp.ne.s32 	%p10, %r9, 0;
	@%p10 bra 	$L__BB1_8;
	shr.u32 	%r24, %r2, 3;
	mov.u32 	%r25, _ZZ34ComputeInternalGradientsCUDAKernelE9ds_shared;
	add.s32 	%r26, %r25, %r24;
	st.shared.f32 	[%r26], %f11;
$L__BB1_8:
	bar.sync 	0;
	mov.u32 	%r27, %ntid.x;
	shr.u32 	%r10, %r27, 5;
	setp.ge.u32 	%p11, %r2, %r10;
	mov.f32 	%f74, 0f00000000;
	@%p11 bra 	$L__BB1_10;
	shl.b32 	%r28, %r9, 2;
	mov.u32 	%r29, _ZZ34ComputeInternalGradientsCUDAKernelE9ds_shared;
	add.s32 	%r30, %r29, %r28;
	ld.shared.f32 	%f74, [%r30];
$L__BB1_10:
	setp.gt.u32 	%p12, %r2, 31;
	@%p12 bra 	$L__BB1_12;
	mov.b32 	%r31, %f74;
	shfl.sync.down.b32	%r32|%p13, %r31, 16, 31, -1;
	mov.b32 	%f39, %r32;
	add.f32 	%f40, %f74, %f39;
	mov.b32 	%r33, %f40;
	shfl.sync.down.b32	%r34|%p14, %r33, 8, 31, -1;
	mov.b32 	%f41, %r34;
	add.f32 	%f42, %f40, %f41;
	mov.b32 	%r35, %f42;
	shfl.sync.down.b32	%r36|%p15, %r35, 4, 31, -1;
	mov.b32 	%f43, %r36;
	add.f32 	%f44, %f42, %f43;
	mov.b32 	%r37, %f44;
	shfl.sync.down.b32	%r38|%p16, %r37, 2, 31, -1;
	mov.b32 	%f45, %r38;
	add.f32 	%f46, %f44, %f45;
	mov.b32 	%r39, %f46;
	shfl.sync.down.b32	%r40|%p17, %r39, 1, 31, -1;
	mov.b32 	%f47, %r40;
	add.f32 	%f74, %f46, %f47;
$L__BB1_12:
	setp.ne.s32 	%p18, %r9, 0;
	mov.b32 	%r41, %f72;
	shfl.sync.down.b32	%r42|%p19, %r41, 16, 31, -1;
	mov.b32 	%f48, %r42;
	add.f32 	%f49, %f72, %f48;
	mov.b32 	%r43, %f49;
	shfl.sync.down.b32	%r44|%p20, %r43, 8, 31, -1;
	mov.b32 	%f50, %r44;
	add.f32 	%f51, %f49, %f50;
	mov.b32 	%r45, %f51;
	shfl.sync.down.b32	%r46|%p21, %r45, 4, 31, -1;
	mov.b32 	%f52, %r46;
	add.f32 	%f53, %f51, %f52;
	mov.b32 	%r47, %f53;
	shfl.sync.down.b32	%r48|%p22, %r47, 2, 31, -1;
	mov.b32 	%f54, %r48;
	add.f32 	%f55, %f53, %f54;
	mov.b32 	%r49, %f55;
	shfl.sync.down.b32	%r50|%p23, %r49, 1, 31, -1;
	mov.b32 	%f56, %r50;
	add.f32 	%f16, %f55, %f56;
	bar.sync 	0;
	@%p18 bra 	$L__BB1_14;
	shr.u32 	%r51, %r2, 3;
	mov.u32 	%r52, _ZZ34ComputeInternalGradientsCUDAKernelE9db_shared;
	add.s32 	%r53, %r52, %r51;
	st.shared.f32 	[%r53], %f16;
$L__BB1_14:
	setp.ge.u32 	%p24, %r2, %r10;
	bar.sync 	0;
	mov.f32 	%f75, 0f00000000;
	@%p24 bra 	$L__BB1_16;
	shl.b32 	%r54, %r9, 2;
	mov.u32 	%r55, _ZZ34ComputeInternalGradientsCUDAKernelE9db_shared;
	add.s32 	%r56, %r55, %r54;
	ld.shared.f32 	%f75, [%r56];
$L__BB1_16:
	setp.gt.u32 	%p25, %r2, 31;
	@%p25 bra 	$L__BB1_19;
	mov.b32 	%r57, %f75;
	shfl.sync.down.b32	%r58|%p26, %r57, 16, 31, -1;
	mov.b32 	%f58, %r58;
	add.f32 	%f59, %f75, %f58;
	mov.b32 	%r59, %f59;
	shfl.sync.down.b32	%r60|%p27, %r59, 8, 31, -1;
	mov.b32 	%f60, %r60;
	add.f32 	%f61, %f59, %f60;
	mov.b32 	%r61, %f61;
	shfl.sync.down.b32	%r62|%p28, %r61, 4, 31, -1;
	mov.b32 	%f62, %r62;
	add.f32 	%f63, %f61, %f62;
	mov.b32 	%r63, %f63;
	shfl.sync.down.b32	%r64|%p29, %r63, 2, 31, -1;
	mov.b32 	%f64, %r64;
	add.f32 	%f65, %f63, %f64;
	mov.b32 	%r65, %f65;
	shfl.sync.down.b32	%r66|%p30, %r65, 1, 31, -1;
	mov.b32 	%f66, %r66;
	add.f32 	%f19, %f65, %f66;
	setp.ne.s32 	%p31, %r2, 0;
	@%p31 bra 	$L__BB1_19;
	cvta.to.global.u64 	%rd17, %rd5;
	mul.wide.u32 	%rd18, %r1, 4;
	add.s64 	%rd19, %rd17, %rd18;
	st.global.f32 	[%rd19], %f74;
	cvta.to.global.u64 	%rd20, %rd6;
	add.s64 	%rd21, %rd20, %rd18;
	st.global.f32 	[%rd21], %f19;
$L__BB1_19:
	ret;

}
	// .globl	ComputeGradientFusedParamsCUDAKernel
.visible .entry ComputeGradientFusedParamsCUDAKernel(
	.param .u32 ComputeGradientFusedParamsCUDAKernel_param_0,
	.param .u32 ComputeGradientFusedParamsCUDAKernel_param_1,
	.param .u64 .ptr .align 1 ComputeGradientFusedParamsCUDAKernel_param_2,
	.param .u64 .ptr .align 1 ComputeGradientFusedParamsCUDAKernel_param_3,
	.param .u64 .ptr .align 1 ComputeGradientFusedParamsCUDAKernel_param_4,
	.param .u64 .ptr .align 1 ComputeGradientFusedParamsCUDAKernel_param_5,
	.param .u64 .ptr .align 1 ComputeGradientFusedParamsCUDAKernel_param_6,
	.param .u64 .ptr .align 1 ComputeGradientFusedParamsCUDAKernel_param_7
)
{
	.reg .pred 	%p<2>;
	.reg .b32 	%r<7>;
	.reg .b32 	%f<20>;
	.reg .b64 	%rd<20>;

	ld.param.u32 	%r3, [ComputeGradientFusedParamsCUDAKernel_param_0];
	ld.param.u32 	%r2, [ComputeGradientFusedParamsCUDAKernel_param_1];
	ld.param.u64 	%rd1, [ComputeGradientFusedParamsCUDAKernel_param_2];
	ld.param.u64 	%rd2, [ComputeGradientFusedParamsCUDAKernel_param_3];
	ld.param.u64 	%rd3, [ComputeGradientFusedParamsCUDAKernel_param_4];
	ld.param.u64 	%rd4, [ComputeGradientFusedParamsCUDAKernel_param_5];
	ld.param.u64 	%rd5, [ComputeGradientFusedParamsCUDAKernel_param_6];
	ld.param.u64 	%rd6, [ComputeGradientFusedParamsCUDAKernel_param_7];
	mov.u32 	%r4, %ctaid.x;
	mov.u32 	%r5, %ntid.x;
	mov.u32 	%r6, %tid.x;
	mad.lo.s32 	%r1, %r4, %r5, %r6;
	setp.ge.s32 	%p1, %r1, %r3;
	@%p1 bra 	$L__BB2_2;
	cvta.to.global.u64 	%rd7, %rd4;
	cvta.to.global.u64 	%rd8, %rd1;
	cvta.to.global.u64 	%rd9, %rd3;
	cvta.to.global.u64 	%rd10, %rd2;
	cvta.to.global.u64 	%rd11, %rd5;
	cvta.to.global.u64 	%rd12, %rd6;
	cvt.rn.f32.s32 	%f1, %r2;
	rcp.rn.f32 	%f2, %f1;
	mul.wide.s32 	%rd13, %r1, 4;
	add.s64 	%rd14, %rd7, %rd13;
	ld.global.f32 	%f3, [%rd14];
	add.s64 	%rd15, %rd8, %rd13;
	ld.global.f32 	%f4, [%rd15];
	mul.f32 	%f5, %f3, %f4;
	add.s64 	%rd16, %rd9, %rd13;
	ld.global.f32 	%f6, [%rd16];
	sub.f32 	%f7, %f5, %f6;
	add.s64 	%rd17, %rd10, %rd13;
	ld.global.f32 	%f8, [%rd17];
	mul.f32 	%f9, %f7, %f8;
	mul.f32 	%f10, %f8, %f9;
	mul.f32 	%f11, %f8, %f10;
	mul.f32 	%f12, %f2, %f11;
	add.s64 	%rd18, %rd11, %rd13;
	st.global.f32 	[%rd18], %f12;
	ld.global.f32 	%f13, [%rd15];
	ld.global.f32 	%f14, [%rd14];
	ld.global.f32 	%f15, [%rd17];
	mul.f32 	%f16, %f14, %f15;
	mul.f32 	%f17, %f2, %f16;
	fma.rn.f32 	%f18, %f13, %f12, %f17;
	neg.f32 	%f19, %f18;
	add.s64 	%rd19, %rd12, %rd13;
	st.global.f32 	[%rd19], %f19;
$L__BB2_2:
	ret;

}
	// .globl	layer_norm_grad_input_kernel
.visible .entry layer_norm_grad_input_kernel(
	.param .u64 .ptr .align 1 layer_norm_grad_input_kernel_param_0,
	.param .u64 .ptr .align 1 layer_norm_grad_input_kernel_param_1,
	.param .u64 .ptr .align 1 layer_norm_grad_input_kernel_param_2,
	.param .u64 .ptr .align 1 layer_norm_grad_input_kernel_param_3,
	.param .u64 .ptr .align 1 layer_norm_grad_input_kernel_param_4,
	.param .u64 .ptr .align 1 layer_norm_grad_input_kernel_param_5,
	.param .u32 layer_norm_grad_input_kernel_param_6
)
{
	.reg .pred 	%p<54>;
	.reg .b32 	%r<116>;
	.reg .b32 	%f<425>;
	.reg .b64 	%rd<86>;

	ld.param.u64 	%rd6, [layer_norm_grad_input_kernel_param_0];
	ld.param.u64 	%rd7, [layer_norm_grad_input_kernel_param_1];
	ld.param.u64 	%rd9, [layer_norm_grad_input_kernel_param_2];
	ld.param.u64 	%rd10, [layer_norm_grad_input_kernel_param_3];
	ld.param.u64 	%rd8, [layer_norm_grad_input_kernel_param_4];
	ld.param.u64 	%rd11, [layer_norm_grad_input_kernel_param_5];
	ld.param.u32 	%r44, [layer_norm_grad_input_kernel_param_6];
	cvta.to.global.u64 	%rd1, %rd11;
	cvta.to.global.u64 	%rd2, %rd8;
	cvta.to.global.u64 	%rd12, %rd6;
	cvta.to.global.u64 	%rd13, %rd7;
	cvta.to.global.u64 	%rd14, %rd10;
	cvta.to.global.u64 	%rd15, %rd9;
	mov.u32 	%r45, %ctaid.x;
	mul.wide.u32 	%rd16, %r45, 4;
	add.s64 	%rd17, %rd15, %rd16;
	ld.global.nc.f32 	%f1, [%rd17];
	add.s64 	%rd18, %rd14, %rd16;
	ld.global.nc.f32 	%f2, [%rd18];
	mov.u32 	%r114, %tid.x;
	shl.b32 	%r103, %r114, 2;
	mul.lo.s32 	%r46, %r44, %r45;
	cvt.s64.s32 	%rd3, %r46;
	mul.wide.s32 	%rd19, %r46, 4;
	add.s64 	%rd4, %rd13, %rd19;
	add.s64 	%rd5, %rd12, %rd19;
	or.b32  	%r47, %r103, 3;
	setp.ge.s32 	%p1, %r47, %r44;
	mov.f32 	%f420, 0f00000000;
	mov.f32 	%f421, %f420;
	@%p1 bra 	$L__BB3_4;
	mov.u32 	%r48, %ntid.x;
	shl.b32 	%r3, %r48, 2;
	mov.f32 	%f421, 0f00000000;
	mov.f32 	%f420, %f421;
	setp.eq.s64 	%p2, %rd8, 0;
	@%p2 bra 	$L__BB3_2;
	bra.uni 	$L__BB3_3;
$L__BB3_2:
	mul.wide.s32 	%rd24, %r103, 4;
	add.s64 	%rd25, %rd4, %rd24;
	ld.global.nc.f32 	%f105, [%rd25];
	add.s64 	%rd26, %rd5, %rd24;
	ld.global.nc.f32 	%f106, [%rd26];
	add.f32 	%f107, %f420, %f106;
	sub.f32 	%f108, %f105, %f1;
	mul.f32 	%f109, %f108, %f106;
	fma.rn.f32 	%f110, %f2, %f109, %f421;
	ld.global.nc.f32 	%f111, [%rd25+4];
	ld.global.nc.f32 	%f112, [%rd26+4];
	add.f32 	%f113, %f107, %f112;
	sub.f32 	%f114, %f111, %f1;
	mul.f32 	%f115, %f114, %f112;
	fma.rn.f32 	%f116, %f2, %f115, %f110;
	ld.global.nc.f32 	%f117, [%rd25+8];
	ld.global.nc.f32 	%f118, [%rd26+8];
	add.f32 	%f119, %f113, %f118;
	sub.f32 	%f120, %f117, %f1;
	mul.f32 	%f121, %f120, %f118;
	fma.rn.f32 	%f122, %f2, %f121, %f116;
	ld.global.nc.f32 	%f123, [%rd25+12];
	ld.global.nc.f32 	%f124, [%rd26+12];
	add.f32 	%f420, %f119, %f124;
	sub.f32 	%f125, %f123, %f1;
	mul.f32 	%f126, %f125, %f124;
	fma.rn.f32 	%f421, %f2, %f126, %f122;
	add.s32 	%r103, %r103, %r3;
	add.s32 	%r50, %r103, 3;
	setp.lt.s32 	%p4, %r50, %r44;
	@%p4 bra 	$L__BB3_2;
	bra.uni 	$L__BB3_4;
$L__BB3_3:
	mul.wide.s32 	%rd20, %r103, 4;
	add.s64 	%rd21, %rd2, %rd20;
	ld.global.nc.f32 	%f74, [%rd21];
	add.s64 	%rd22, %rd4, %rd20;
	ld.global.nc.f32 	%f75, [%rd22];
	add.s64 	%rd23, %rd5, %rd20;
	ld.global.nc.f32 	%f76, [%rd23];
	mul.f32 	%f77, %f74, %f76;
	add.f32 	%f78, %f420, %f77;
	sub.f32 	%f79, %f75, %f1;
	mul.f32 	%f80, %f79, %f77;
	fma.rn.f32 	%f81, %f2, %f80, %f421;
	ld.global.nc.f32 	%f82, [%rd21+4];
	ld.global.nc.f32 	%f83, [%rd22+4];
	ld.global.nc.f32 	%f84, [%rd23+4];
	mul.f32 	%f85, %f82, %f84;
	add.f32 	%f86, %f78, %f85;
	sub.f32 	%f87, %f83, %f1;
	mul.f32 	%f88, %f87, %f85;
	fma.rn.f32 	%f89, %f2, %f88, %f81;
	ld.global.nc.f32 	%f90, [%rd21+8];
	ld.global.nc.f32 	%f91, [%rd22+8];
	ld.global.nc.f32 	%f92, [%rd23+8];
	mul.f32 	%f93, %f90, %f92;
	add.f32 	%f94, %f86, %f93;
	sub.f32 	%f95, %f91, %f1;
	mul.f32 	%f96, %f95, %f93;
	fma.rn.f32 	%f97, %f2, %f96, %f89;
	ld.global.nc.f32 	%f98, [%rd21+12];
	ld.global.nc.f32 	%f99, [%rd22+12];
	ld.global.nc.f32 	%f100, [%rd23+12];
	mul.f32 	%f101, %f98, %f100;
	add.f32 	%f420, %f94, %f101;
	sub.f32 	%f102, %f99, %f1;
	mul.f32 	%f103, %f102, %f101;
	fma.rn.f32 	%f421, %f2, %f103, %f97;
	add.s32 	%r103, %r103, %r3;
	add.s32 	%r49, %r103, 3;
	setp.lt.s32 	%p3, %r49, %r44;
	@%p3 bra 	$L__BB3_3;
$L__BB3_4:
	setp.ge.s32 	%p5, %r103, %r44;
	@%p5 bra 	$L__BB3_28;
	setp.ne.s64 	%p6, %rd8, 0;
	@%p6 bra 	$L__BB3_17;
	sub.s32 	%r9, %r44, %r103;
	sub.s32 	%r54, %r103, %r44;
	setp.gt.u32 	%p15, %r54, -8;
	@%p15 bra 	$L__BB3_9;
	and.b32  	%r55, %r9, -8;
	neg.s32 	%r104, %r55;
	shl.b64 	%rd51, %rd3, 2;
	add.s64 	%rd52, %rd51, 16;
$L__BB3_8:
	.pragma "nounroll";
	ld.param.u64 	%rd85, [layer_norm_grad_input_kernel_param_1];
	ld.param.u64 	%rd83, [layer_norm_grad_input_kernel_param_0];
	mul.wide.s32 	%rd49, %r103, 4;
	cvta.to.global.u64 	%rd50, %rd85;
	add.s64 	%rd53, %rd50, %rd52;
	add.s64 	%rd54, %rd53, %rd49;
	cvta.to.global.u64 	%rd55, %rd83;
	add.s64 	%rd56, %rd55, %rd52;
	add.s64 	%rd57, %rd56, %rd49;
	ld.global.nc.f32 	%f243, [%rd54+-16];
	ld.global.nc.f32 	%f244, [%rd57+-16];
	add.f32 	%f245, %f420, %f244;
	sub.f32 	%f246, %f243, %f1;
	mul.f32 	%f247, %f246, %f244;
	fma.rn.f32 	%f248, %f2, %f247, %f421;
	ld.global.nc.f32 	%f249, [%rd54+-12];
	ld.global.nc.f32 	%f250, [%rd57+-12];
	add.f32 	%f251, %f245, %f250;
	sub.f32 	%f252, %f249, %f1;
	mul.f32 	%f253, %f252, %f250;
	fma.rn.f32 	%f254, %f2, %f253, %f248;
	ld.global.nc.f32 	%f255, [%rd54+-8];
	ld.global.nc.f32 	%f256, [%rd57+-8];
	add.f32 	%f257, %f251, %f256;
	sub.f32 	%f258, %f255, %f1;
	mul.f32 	%f259, %f258, %f256;
	fma.rn.f32 	%f260, %f2, %f259, %f254;
	ld.global.nc.f32 	%f261, [%rd54+-4];
	ld.global.nc.f32 	%f262, [%rd57+-4];
	add.f32 	%f263, %f257, %f262;
	sub.f32 	%f264, %f261, %f1;
	mul.f32 	%f265, %f264, %f262;
	fma.rn.f32 	%f266, %f2, %f265, %f260;
	ld.global.nc.f32 	%f267, [%rd54];
	ld.global.nc.f32 	%f268, [%rd57];
	add.f32 	%f269, %f263, %f268;
	sub.f32 	%f270, %f267, %f1;
	mul.f32 	%f271, %f270, %f268;
	fma.rn.f32 	%f272, %f2, %f271, %f266;
	ld.global.nc.f32 	%f273, [%rd54+4];
	ld.global.nc.f32 	%f274, [%rd57+4];
	add.f32 	%f275, %f269, %f274;
	sub.f32 	%f276, %f273, %f1;
	mul.f32 	%f277, %f276, %f274;
	fma.rn.f32 	%f278, %f2, %f277, %f272;
	ld.global.nc.f32 	%f279, [%rd54+8];
	ld.global.nc.f32 	%f280, [%rd57+8];
	add.f32 	%f281, %f275, %f280;
	sub.f32 	%f282, %f279, %f1;
	mul.f32 	%f283, %f282, %f280;
	fma.rn.f32 	%f284, %f2, %f283, %f278;
	ld.global.nc.f32 	%f285, [%rd54+12];
	ld.global.nc.f32 	%f286, [%rd57+12];
	add.f32 	%f420, %f281, %f286;
	sub.f32 	%f287, %f285, %f1;
	mul.f32 	%f288, %f287, %f286;
	fma.rn.f32 	%f421, %f2, %f288, %f284;
	add.s32 	%r103, %r103, 8;
	add.s32 	%r104, %r104, 8;
	setp.ne.s32 	%p16, %r104, 0;
	@%p16 bra 	$L__BB3_8;
$L__BB3_9:
	and.b32  	%r16, %r9, 7;
	setp.eq.s32 	%p17, %r16, 0;
	@%p17 bra 	$L__BB3_28;
	and.b32  	%r17, %r9, 3;
	setp.lt.u32 	%p18, %r16, 4;
	@%p18 bra 	$L__BB3_12;
	mul.wide.s32 	%rd58, %r103, 4;
	add.s64 	%rd59, %rd4, %rd58;
	ld.global.nc.f32 	%f290, [%rd59];
	add.s64 	%rd60, %rd5, %rd58;
	ld.global.nc.f32 	%f291, [%rd60];
	add.f32 	%f292, %f420, %f291;
	sub.f32 	%f293, %f290, %f1;
	mul.f32 	%f294, %f293, %f291;
	fma.rn.f32 	%f295, %f2, %f294, %f421;
	ld.global.nc.f32 	%f296, [%rd59+4];
	ld.global.nc.f32 	%f297, [%rd60+4];
	add.f32 	%f298, %f292, %f297;
	sub.f32 	%f299, %f296, %f1;
	mul.f32 	%f300, %f299, %f297;
	fma.rn.f32 	%f301, %f2, %f300, %f295;
	ld.global.nc.f32 	%f302, [%rd59+8];
	ld.global.nc.f32 	%f303, [%rd60+8];
	add.f32 	%f304, %f298, %f303;
	sub.f32 	%f305, %f302, %f1;
	mul.f32 	%f306, %f305, %f303;
	fma.rn.f32 	%f307, %f2, %f306, %f301;
	ld.global.nc.f32 	%f308, [%rd59+12];
	ld.global.nc.f32 	%f309, [%rd60+12];
	add.f32 	%f420, %f304, %f309;
	sub.f32 	%f310, %f308, %f1;
	mul.f32 	%f311, %f310, %f309;
	fma.rn.f32 	%f421, %f2, %f311, %f307;
	add.s32 	%r103, %r103, 4;
$L__BB3_12:
	setp.eq.s32 	%p19, %r17, 0;
	@%p19 bra 	$L__BB3_28;
	setp.eq.s32 	%p20, %r17, 1;
	@%p20 bra 	$L__BB3_15;
	mul.wide.s32 	%rd61, %r103, 4;
	add.s64 	%rd62, %rd4, %rd61;
	ld.global.nc.f32 	%f313, [%rd62];
	add.s64 	%rd63, %rd5, %rd61;
	ld.global.nc.f32 	%f314, [%rd63];
	add.f32 	%f315, %f420, %f314;
	sub.f32 	%f316, %f313, %f1;
	mul.f32 	%f317, %f316, %f314;
	fma.rn.f32 	%f318, %f2, %f317, %f421;
	ld.global.nc.f32 	%f319, [%rd62+4];
	ld.global.nc.f32 	%f320, [%rd63+4];
	add.f32 	%f420, %f315, %f320;
	sub.f32 	%f321, %f319, %f1;
	mul.f32 	%f322, %f321, %f320;
	fma.rn.f32 	%f421, %f2, %f322, %f318;
	add.s32 	%r103, %r103, 2;
$L__BB3_15:
	and.b32  	%r56, %r9, 1;
	setp.eq.b32 	%p21, %r56, 1;
	not.pred 	%p22, %p21;
	@%p22 bra 	$L__BB3_28;
	mul.wide.s32 	%rd64, %r103, 4;
	add.s64 	%rd65, %rd4, %rd64;
	ld.global.nc.f32 	%f323, [%rd65];
	add.s64 	%rd66, %rd5, %rd64;
	ld.global.nc.f32 	%f324, [%rd66];
	add.f32 	%f420, %f420, %f324;
	sub.f32 	%f325, %f323, %f1;
	mul.f32 	%f326, %f325, %f324;
	fma.rn.f32 	%f421, %f2, %f326, %f421;
	bra.uni 	$L__BB3_28;
$L__BB3_17:
	sub.s32 	%r22, %r44, %r103;
	sub.s32 	%r51, %r103, %r44;
	setp.gt.u32 	%p7, %r51, -8;
	@%p7 bra 	$L__BB3_20;
	and.b32  	%r52, %r22, -8;
	neg.s32 	%r109, %r52;
	shl.b64 	%rd30, %rd3, 2;
	add.s64 	%rd31, %rd30, 16;
$L__BB3_19:
	.pragma "nounroll";
	ld.param.u64 	%rd84, [layer_norm_grad_input_kernel_param_1];
	ld.param.u64 	%rd82, [layer_norm_grad_input_kernel_param_0];
	mul.wide.s32 	%rd27, %r103, 4;
	add.s64 	%rd28, %rd2, %rd27;
	cvta.to.global.u64 	%rd29, %rd82;
	add.s64 	%rd32, %rd29, %rd31;
	add.s64 	%rd33, %rd32, %rd27;
	cvta.to.global.u64 	%rd34, %rd84;
	add.s64 	%rd35, %rd34, %rd31;
	add.s64 	%rd36, %rd35, %rd27;
	ld.global.nc.f32 	%f128, [%rd28];
	ld.global.nc.f32 	%f129, [%rd36+-16];
	ld.global.nc.f32 	%f130, [%rd33+-16];
	mul.f32 	%f131, %f128, %f130;
	add.f32 	%f132, %f420, %f131;
	sub.f32 	%f133, %f129, %f1;
	mul.f32 	%f134, %f133, %f131;
	fma.rn.f32 	%f135, %f2, %f134, %f421;
	ld.global.nc.f32 	%f136, [%rd28+4];
	ld.global.nc.f32 	%f137, [%rd36+-12];
	ld.global.nc.f32 	%f138, [%rd33+-12];
	mul.f32 	%f139, %f136, %f138;
	add.f32 	%f140, %f132, %f139;
	sub.f32 	%f141, %f137, %f1;
	mul.f32 	%f142, %f141, %f139;
	fma.rn.f32 	%f143, %f2, %f142, %f135;
	ld.global.nc.f32 	%f144, [%rd28+8];
	ld.global.nc.f32 	%f145, [%rd36+-8];
	ld.global.nc.f32 	%f146, [%rd33+-8];
	mul.f32 	%f147, %f144, %f146;
	add.f32 	%f148, %f140, %f147;
	sub.f32 	%f149, %f145, %f1;
	mul.f32 	%f150, %f149, %f147;
	fma.rn.f32 	%f151, %f2, %f150, %f143;
	ld.global.nc.f32 	%f152, [%rd28+12];
	ld.global.nc.f32 	%f153, [%rd36+-4];
	ld.global.nc.f32 	%f154, [%rd33+-4];
	mul.f32 	%f155, %f152, %f154;
	add.f32 	%f156, %f148, %f155;
	sub.f32 	%f157, %f153, %f1;
	mul.f32 	%f158, %f157, %f155;
	fma.rn.f32 	%f159, %f2, %f158, %f151;
	ld.global.nc.f32 	%f160, [%rd28+16];
	ld.global.nc.f32 	%f161, [%rd36];
	ld.global.nc.f32 	%f162, [%rd33];
	mul.f32 	%f163, %f160, %f162;
	add.f32 	%f164, %f156, %f163;
	sub.f32 	%f165, %f161, %f1;
	mul.f32 	%f166, %f165, %f163;
	fma.rn.f32 	%f167, %f2, %f166, %f159;
	ld.global.nc.f32 	%f168, [%rd28+20];
	ld.global.nc.f32 	%f169, [%rd36+4];
	ld.global.nc.f32 	%f170, [%rd33+4];
	mul.f32 	%f171, %f168, %f170;
	add.f32 	%f172, %f164, %f171;
	sub.f32 	%f173, %f169, %f1;
	mul.f32 	%f174, %f173, %f171;
	fma.rn.f32 	%f175, %f2, %f174, %f167;
	ld.global.nc.f32 	%f176, [%rd28+24];
	ld.global.nc.f32 	%f177, [%rd36+8];
	ld.global.nc.f32 	%f178, [%rd33+8];
	mul.f32 	%f179, %f176, %f178;
	add.f32 	%f180, %f172, %f179;
	sub.f32 	%f181, %f177, %f1;
	mul.f32 	%f182, %f181, %f179;
	fma.rn.f32 	%f183, %f2, %f182, %f175;
	ld.global.nc.f32 	%f184, [%rd28+28];
	ld.global.nc.f32 	%f185, [%rd36+12];
	ld.global.nc.f32 	%f186, [%rd33+12];
	mul.f32 	%f187, %f184, %f186;
	add.f32 	%f420, %f180, %f187;
	sub.f32 	%f188, %f185, %f1;
	mul.f32 	%f189, %f188, %f187;
	fma.rn.f32 	%f421, %f2, %f189, %f183;
	add.s32 	%r103, %r103, 8;
	add.s32 	%r109, %r109, 8;
	setp.ne.s32 	%p8, %r109, 0;
	@%p8 bra 	$L__BB3_19;
$L__BB3_20:
	and.b32  	%r29, %r22, 7;
	setp.eq.s32 	%p9, %r29, 0;
	@%p9 bra 	$L__BB3_28;
	and.b32  	%r30, %r22, 3;
	setp.lt.u32 	%p10, %r29, 4;
	@%p10 bra 	$L__BB3_23;
	mul.wide.s32 	%rd37, %r103, 4;
	add.s64 	%rd38, %rd2, %rd37;
	ld.global.nc.f32 	%f191, [%rd38];
	add.s64 	%rd39, %rd4, %rd37;
	ld.global.nc.f32 	%f192, [%rd39];
	add.s64 	%rd40, %rd5, %rd37;
	ld.global.nc.f32 	%f193, [%rd40];
	mul.f32 	%f194, %f191, %f193;
	add.f32 	%f195, %f420, %f194;
	sub.f32 	%f196, %f192, %f1;
	mul.f32 	%f197, %f196, %f194;
	fma.rn.f32 	%f198, %f2, %f197, %f421;
	ld.global.nc.f32 	%f199, [%rd38+4];
	ld.global.nc.f32 	%f200, [%rd39+4];
	ld.global.nc.f32 	%f201, [%rd40+4];
	mul.f32 	%f202, %f199, %f201;
	add.f32 	%f203, %f195, %f202;
	sub.f32 	%f204, %f200, %f1;
	mul.f32 	%f205, %f204, %f202;
	fma.rn.f32 	%f206, %f2, %f205, %f198;
	ld.global.nc.f32 	%f207, [%rd38+8];
	ld.global.nc.f32 	%f208, [%rd39+8];
	ld.global.nc.f32 	%f209, [%rd40+8];
	mul.f32 	%f210, %f207, %f209;
	add.f32 	%f211, %f203, %f210;
	sub.f32 	%f212, %f208, %f1;
	mul.f32 	%f213, %f212, %f210;
	fma.rn.f32 	%f214, %f2, %f213, %f206;
	ld.global.nc.f32 	%f215, [%rd38+12];
	ld.global.nc.f32 	%f216, [%rd39+12];
	ld.global.nc.f32 	%f217, [%rd40+12];
	mul.f32 	%f218, %f215, %f217;
	add.f32 	%f420, %f211, %f218;
	sub.f32 	%f219, %f216, %f1;
	mul.f32 	%f220, %f219, %f218;
	fma.rn.f32 	%f421, %f2, %f220, %f214;
	add.s32 	%r103, %r103, 4;
$L__BB3_23:
	setp.eq.s32 	%p11, %r30, 0;
	@%p11 bra 	$L__BB3_28;
	setp.eq.s32 	%p12, %r30, 1;
	@%p12 bra 	$L__BB3_26;
	mul.wide.s32 	%rd41, %r103, 4;
	add.s64 	%rd42, %rd2, %rd41;
	ld.global.nc.f32 	%f222, [%rd42];
	add.s64 	%rd43, %rd4, %rd41;
	ld.global.nc.f32 	%f223, [%rd43];
	add.s64 	%rd44, %rd5, %rd41;
	ld.global.nc.f32 	%f224, [%rd44];
	mul.f32 	%f225, %f222, %f224;
	add.f32 	%f226, %f420, %f225;
	sub.f32 	%f227, %f223, %f1;
	mul.f32 	%f228, %f227, %f225;
	fma.rn.f32 	%f229, %f2, %f228, %f421;
	ld.global.nc.f32 	%f230, [%rd42+4];
	ld.global.nc.f32 	%f231, [%rd43+4];
	ld.global.nc.f32 	%f232, [%rd44+4];
	mul.f32 	%f233, %f230, %f232;
	add.f32 	%f420, %f226, %f233;
	sub.f32 	%f234, %f231, %f1;
	mul.f32 	%f235, %f234, %f233;
	fma.rn.f32 	%f421, %f2, %f235, %f229;
	add.s32 	%r103, %r103, 2;
$L__BB3_26:
	and.b32  	%r53, %r22, 1;
	setp.eq.b32 	%p13, %r53, 1;
	not.pred 	%p14, %p13;
	@%p14 bra 	$L__BB3_28;
	mul.wide.s32 	%rd45, %r103, 4;
	add.s64 	%rd46, %rd2, %rd45;
	ld.global.nc.f32 	%f236, [%rd46];
	add.s64 	%rd47, %rd4, %rd45;
	ld.global.nc.f32 	%f237, [%rd47];
	add.s64 	%rd48, %rd5, %rd45;
	ld.global.nc.f32 	%f238, [%rd48];
	mul.f32 	%f239, %f236, %f238;
	add.f32 	%f420, %f420, %f239;
	sub.f32 	%f240, %f237, %f1;
	mul.f32 	%f241, %f240, %f239;
	fma.rn.f32 	%f421, %f2, %f241, %f421;
$L__BB3_28:
	and.b32  	%r35, %r114, 31;
	mov.b32 	%r57, %f420;
	shfl.sync.down.b32	%r58|%p23, %r57, 16, 31, -1;
	mov.b32 	%f327, %r58;
	add.f32 	%f328, %f420, %f327;
	mov.b32 	%r59, %f328;
	shfl.sync.down.b32	%r60|%p24, %r59, 8, 31, -1;
	mov.b32 	%f329, %r60;
	add.f32 	%f330, %f328, %f329;
	mov.b32 	%r61, %f330;
	shfl.sync.down.b32	%r62|%p25, %r61, 4, 31, -1;
	mov.b32 	%f331, %r62;
	add.f32 	%f332, %f330, %f331;
	mov.b32 	%r63, %f332;
	shfl.sync.down.b32	%r64|%p26, %r63, 2, 31, -1;
	mov.b32 	%f333, %r64;
	add.f32 	%f334, %f332, %f333;
	mov.b32 	%r65, %f334;
	shfl.sync.down.b32	%r66|%p27, %r65, 1, 31, -1;
	mov.b32 	%f335, %r66;
	add.f32 	%f59, %f334, %f335;
	bar.sync 	0;
	setp.ne.s32 	%p28, %r35, 0;
	shr.u32 	%r67, %r114, 3;
	mov.u32 	%r68, s_data1;
	add.s32 	%r36, %r68, %r67;
	@%p28 bra 	$L__BB3_30;
	st.shared.f32 	[%r36], %f59;
$L__BB3_30:
	bar.sync 	0;
	mov.u32 	%r37, %ntid.x;
	shr.u32 	%r38, %r37, 5;
	setp.ge.u32 	%p29, %r114, %r38;
	shl.b32 	%r69, %r35, 2;
	add.s32 	%r39, %r68, %r69;
	mov.f32 	%f423, 0f00000000;
	@%p29 bra 	$L__BB3_32;
	ld.shared.f32 	%f423, [%r39];
$L__BB3_32:
	setp.gt.u32 	%p30, %r114, 31;
	@%p30 bra 	$L__BB3_34;
	mov.b32 	%r71, %f423;
	shfl.sync.down.b32	%r72|%p31, %r71, 16, 31, -1;
	mov.b32 	%f337, %r72;
	add.f32 	%f338, %f423, %f337;
	mov.b32 	%r73, %f338;
	shfl.sync.down.b32	%r74|%p32, %r73, 8, 31, -1;
	mov.b32 	%f339, %r74;
	add.f32 	%f340, %f338, %f339;
	mov.b32 	%r75, %f340;
	shfl.sync.down.b32	%r76|%p33, %r75, 4, 31, -1;
	mov.b32 	%f341, %r76;
	add.f32 	%f342, %f340, %f341;
	mov.b32 	%r77, %f342;
	shfl.sync.down.b32	%r78|%p34, %r77, 2, 31, -1;
	mov.b32 	%f343, %r78;
	add.f32 	%f344, %f342, %f343;
	mov.b32 	%r79, %f344;
	shfl.sync.down.b32	%r80|%p35, %r79, 1, 31, -1;
	mov.b32 	%f345, %r80;
	add.f32 	%f423, %f344, %f345;
$L__BB3_34:
	setp.ne.s32 	%p36, %r35, 0;
	mov.b32 	%r81, %f421;
	shfl.sync.down.b32	%r82|%p37, %r81, 16, 31, -1;
	mov.b32 	%f346, %r82;
	add.f32 	%f347, %f421, %f346;
	mov.b32 	%r83, %f347;
	shfl.sync.down.b32	%r84|%p38, %r83, 8, 31, -1;
	mov.b32 	%f348, %r84;
	add.f32 	%f349, %f347, %f348;
	mov.b32 	%r85, %f349;
	shfl.sync.down.b32	%r86|%p39, %r85, 4, 31, -1;
	mov.b32 	%f350, %r86;
	add.f32 	%f351, %f349, %f350;
	mov.b32 	%r87, %f351;
	shfl.sync.down.b32	%r88|%p40, %r87, 2, 31, -1;
	mov.b32 	%f352, %r88;
	add.f32 	%f353, %f351, %f352;
	mov.b32 	%r89, %f353;
	shfl.sync.down.b32	%r90|%p41, %r89, 1, 31, -1;
	mov.b32 	%f354, %r90;
	add.f32 	%f64, %f353, %f354;
	bar.sync 	0;
	@%p36 bra 	$L__BB3_36;
	st.shared.f32 	[%r36], %f64;
$L__BB3_36:
	setp.ge.u32 	%p42, %r114, %r38;
	bar.sync 	0;
	mov.f32 	%f424, 0f00000000;
	@%p42 bra 	$L__BB3_38;
	ld.shared.f32 	%f424, [%r39];
$L__BB3_38:
	setp.gt.u32 	%p43, %r114, 31;
	@%p43 bra 	$L__BB3_41;
	mov.b32 	%r91, %f424;
	shfl.sync.down.b32	%r92|%p44, %r91, 16, 31, -1;
	mov.b32 	%f356, %r92;
	add.f32 	%f357, %f424, %f356;
	mov.b32 	%r93, %f357;
	shfl.sync.down.b32	%r94|%p45, %r93, 8, 31, -1;
	mov.b32 	%f358, %r94;
	add.f32 	%f359, %f357, %f358;
	mov.b32 	%r95, %f359;
	shfl.sync.down.b32	%r96|%p46, %r95, 4, 31, -1;
	mov.b32 	%f360, %r96;
	add.f32 	%f361, %f359, %f360;
	mov.b32 	%r97, %f361;
	shfl.sync.down.b32	%r98|%p47, %r97, 2, 31, -1;
	mov.b32 	%f362, %r98;
	add.f32 	%f363, %f361, %f362;
	mov.b32 	%r99, %f363;
	shfl.sync.down.b32	%r100|%p48, %r99, 1, 31, -1;
	mov.b32 	%f364, %r100;
	add.f32 	%f67, %f363, %f364;
	setp.ne.s32 	%p49, %r114, 0;
	@%p49 bra 	$L__BB3_41;
	st.shared.v2.f32 	[s_data1], {%f423, %f67};
$L__BB3_41:
	bar.sync 	0;
	ld.shared.v2.f32 	{%f68, %f69}, [s_data1];
	cvt.rn.f32.s32 	%f70, %r44;
	rcp.rn.f32 	%f365, %f70;
	mul.f32 	%f71, %f365, %f2;
	setp.ge.s32 	%p50, %r114, %r44;
	@%p50 bra 	$L__BB3_45;
	setp.eq.s64 	%p51, %rd8, 0;
	@%p51 bra 	$L__BB3_43;
	bra.uni 	$L__BB3_44;
$L__BB3_43:
	cvt.s64.s32 	%rd75, %r114;
	mul.wide.s32 	%rd76, %r114, 4;
	add.s64 	%rd77, %rd4, %rd76;
	add.s64 	%rd78, %rd5, %rd76;
	ld.global.nc.f32 	%f377, [%rd78];
	ld.global.nc.f32 	%f378, [%rd77];
	mul.f32 	%f379, %f377, %f70;
	sub.f32 	%f380, %f378, %f1;
	mul.f32 	%f381, %f2, %f380;
	mul.f32 	%f382, %f69, %f381;
	sub.f32 	%f383, %f379, %f382;
	sub.f32 	%f384, %f383, %f68;
	mul.f32 	%f385, %f71, %f384;
	add.s64 	%rd79, %rd75, %rd3;
	shl.b64 	%rd80, %rd79, 2;
	add.s64 	%rd81, %rd1, %rd80;
	st.global.f32 	[%rd81], %f385;
	add.s32 	%r114, %r114, %r37;
	setp.lt.s32 	%p53, %r114, %r44;
	@%p53 bra 	$L__BB3_43;
	bra.uni 	$L__BB3_45;
$L__BB3_44:
	cvt.s64.s32 	%rd67, %r114;
	mul.wide.s32 	%rd68, %r114, 4;
	add.s64 	%rd69, %rd4, %rd68;
	ld.global.nc.f32 	%f366, [%rd69];
	add.s64 	%rd70, %rd5, %rd68;
	ld.global.nc.f32 	%f367, [%rd70];
	add.s64 	%rd71, %rd2, %rd68;
	ld.global.nc.f32 	%f368, [%rd71];
	mul.f32 	%f369, %f368, %f70;
	mul.f32 	%f370, %f367, %f369;
	sub.f32 	%f371, %f366, %f1;
	mul.f32 	%f372, %f2, %f371;
	mul.f32 	%f373, %f69, %f372;
	sub.f32 	%f374, %f370, %f373;
	sub.f32 	%f375, %f374, %f68;
	mul.f32 	%f376, %f71, %f375;
	add.s64 	%rd72, %rd67, %rd3;
	shl.b64 	%rd73, %rd72, 2;
	add.s64 	%rd74, %rd1, %rd73;
	st.global.f32 	[%rd74], %f376;
	add.s32 	%r114, %r114, %r37;
	setp.lt.s32 	%p52, %r114, %r44;
	@%p52 bra 	$L__BB3_44;
$L__BB3_45:
	ret;

}
	// .globl	GammaBetaBackwardSimpleCUDAKernel
.visible .entry GammaBetaBackwardSimpleCUDAKernel(
	.param .u32 GammaBetaBackwardSimpleCUDAKernel_param_0,
	.param .u32 GammaBetaBackwardSimpleCUDAKernel_param_1,
	.param .u64 .ptr .align 1 GammaBetaBackwardSimpleCUDAKernel_param_2,
	.param .u64 .ptr .align 1 GammaBetaBackwardSimpleCUDAKernel_param_3,
	.param .u64 .ptr .align 1 GammaBetaBackwardSimpleCUDAKernel_param_4,
	.param .u64 .ptr .align 1 GammaBetaBackwardSimpleCUDAKernel_param_5,
	.param .u64 .ptr .align 1 GammaBetaBackwardSimpleCUDAKernel_param_6,
	.param .u64 .ptr .align 1 GammaBetaBackwardSimpleCUDAKernel_param_7
)
{
	.reg .pred 	%p<32>;
	.reg .b32 	%r<16>;
	.reg .b32 	%f<343>;
	.reg .b64 	%rd<219>;

	ld.param.u32 	%r2, [GammaBetaBackwardSimpleCUDAKernel_param_0];
	ld.param.u32 	%r3, [GammaBetaBackwardSimpleCUDAKernel_param_1];
	ld.param.u64 	%rd57, [GammaBetaBackwardSimpleCUDAKernel_param_2];
	ld.param.u64 	%rd58, [GammaBetaBackwardSimpleCUDAKernel_param_3];
	ld.param.u64 	%rd59, [GammaBetaBackwardSimpleCUDAKernel_param_4];
	ld.param.u64 	%rd60, [GammaBetaBackwardSimpleCUDAKernel_param_5];
	ld.param.u64 	%rd56, [GammaBetaBackwardSimpleCUDAKernel_param_7];
	cvta.to.global.u64 	%rd1, %rd60;
	cvta.to.global.u64 	%rd2, %rd59;
	cvta.to.global.u64 	%rd3, %rd58;
	cvta.to.global.u64 	%rd4, %rd57;
	mov.u32 	%r4, %ctaid.x;
	mov.u32 	%r5, %ntid.x;
	mov.u32 	%r6, %tid.x;
	mad.lo.s32 	%r1, %r4, %r5, %r6;
	setp.ge.s32 	%p1, %r1, %r3;
	mov.f32 	%f341, 0f00000000;
	mov.f32 	%f342, 0f00000000;
	@%p1 bra 	$L__BB4_42;
	cvt.s64.s32 	%rd5, %r2;
	setp.lt.s32 	%p2, %r2, 1;
	@%p2 bra 	$L__BB4_38;
	ld.param.u64 	%rd197, [GammaBetaBackwardSimpleCUDAKernel_param_6];
	cvt.s64.s32 	%rd6, %r3;
	cvt.s64.s32 	%rd7, %r1;
	setp.ne.s64 	%p3, %rd197, 0;
	@%p3 bra 	$L__BB4_15;
	setp.eq.s64 	%p21, %rd56, 0;
	@%p21 bra 	$L__BB4_38;
	setp.lt.u32 	%p22, %r2, 8;
	mov.f32 	%f342, 0f00000000;
	mov.b64 	%rd203, 0;
	@%p22 bra 	$L__BB4_7;
	and.b64  	%rd203, %rd5, 2147483640;
	shl.b64 	%rd166, %rd7, 2;
	add.s64 	%rd200, %rd4, %rd166;
	shl.b64 	%rd10, %rd6, 5;
	shl.b64 	%rd11, %rd6, 2;
	mov.f32 	%f342, 0f00000000;
	mov.u64 	%rd201, %rd203;
$L__BB4_6:
	.pragma "nounroll";
	ld.global.f32 	%f279, [%rd200];
	add.f32 	%f280, %f342, %f279;
	add.s64 	%rd167, %rd200, %rd11;
	ld.global.f32 	%f281, [%rd167];
	add.f32 	%f282, %f280, %f281;
	add.s64 	%rd168, %rd167, %rd11;
	ld.global.f32 	%f283, [%rd168];
	add.f32 	%f284, %f282, %f283;
	add.s64 	%rd169, %rd168, %rd11;
	ld.global.f32 	%f285, [%rd169];
	add.f32 	%f286, %f284, %f285;
	add.s64 	%rd170, %rd169, %rd11;
	ld.global.f32 	%f287, [%rd170];
	add.f32 	%f288, %f286, %f287;
	add.s64 	%rd171, %rd170, %rd11;
	ld.global.f32 	%f289, [%rd171];
	add.f32 	%f290, %f288, %f289;
	add.s64 	%rd172, %rd171, %rd11;
	ld.global.f32 	%f291, [%rd172];
	add.f32 	%f292, %f290, %f291;
	add.s64 	%rd173, %rd172, %rd11;
	ld.global.f32 	%f293, [%rd173];
	add.f32 	%f342, %f292, %f293;
	add.s64 	%rd201, %rd201, -8;
	add.s64 	%rd200, %rd200, %rd10;
	setp.ne.s64 	%p23, %rd201, 0;
	@%p23 bra 	$L__BB4_6;
$L__BB4_7:
	and.b32  	%r13, %r2, 7;
	setp.eq.s32 	%p24, %r13, 0;
	@%p24 bra 	$L__BB4_38;
	and.b64  	%rd174, %rd5, 7;
	add.s64 	%rd175, %rd174, -1;
	setp.lt.u64 	%p25, %rd175, 3;
	@%p25 bra 	$L__BB4_10;
	mad.lo.s64 	%rd176, %rd203, %rd6, %rd7;
	shl.b64 	%rd177, %rd176, 2;
	add.s64 	%rd178, %rd4, %rd177;
	ld.global.f32 	%f296, [%rd178];
	add.f32 	%f297, %f342, %f296;
	shl.b64 	%rd179, %rd6, 2;
	add.s64 	%rd180, %rd178, %rd179;
	ld.global.f32 	%f298, [%rd180];
	add.f32 	%f299, %f297, %f298;
	add.s64 	%rd181, %rd180, %rd179;
	ld.global.f32 	%f300, [%rd181];
	add.f32 	%f301, %f299, %f300;
	add.s64 	%rd182, %rd181, %rd179;
	ld.global.f32 	%f302, [%rd182];
	add.f32 	%f342, %f301, %f302;
	add.s64 	%rd203, %rd203, 4;
$L__BB4_10:
	and.b32  	%r14, %r2, 3;
	setp.eq.s32 	%p26, %r14, 0;
	@%p26 bra 	$L__BB4_38;
	setp.eq.s32 	%p27, %r14, 1;
	@%p27 bra 	$L__BB4_13;
	mad.lo.s64 	%rd183, %rd203, %rd6, %rd7;
	shl.b64 	%rd184, %rd183, 2;
	add.s64 	%rd185, %rd4, %rd184;
	ld.global.f32 	%f305, [%rd185];
	add.f32 	%f306, %f342, %f305;
	shl.b64 	%rd186, %rd6, 2;
	add.s64 	%rd187, %rd185, %rd186;
	ld.global.f32 	%f307, [%rd187];
	add.f32 	%f342, %f306, %f307;
	add.s64 	%rd203, %rd203, 2;
$L__BB4_13:
	and.b32  	%r15, %r2, 1;
	setp.eq.b32 	%p28, %r15, 1;
	not.pred 	%p29, %p28;
	@%p29 bra 	$L__BB4_38;
	mad.lo.s64 	%rd188, %rd203, %rd6, %rd7;
	shl.b64 	%rd189, %rd188, 2;
	add.s64 	%rd190, %rd4, %rd189;
	ld.global.f32 	%f310, [%rd190];
	add.f32 	%f342, %f342, %f310;
	bra.uni 	$L__BB4_38;
$L__BB4_15:
	setp.ne.s64 	%p4, %rd56, 0;
	@%p4 bra 	$L__BB4_27;
	setp.lt.u32 	%p13, %r2, 8;
	mov.f32 	%f341, 0f00000000;
	mov.b64 	%rd210, 0;
	@%p13 bra 	$L__BB4_19;
	and.b64  	%rd210, %rd5, 2147483640;
	shl.b64 	%rd207, %rd7, 2;
	add.s64 	%rd206, %rd2, 16;
	add.s64 	%rd205, %rd1, 16;
	mov.f32 	%f341, 0f00000000;
	mov.u64 	%rd208, %rd210;
$L__BB4_18:
	.pragma "nounroll";
	add.s64 	%rd114, %rd4, %rd207;
	ld.global.f32 	%f168, [%rd114];
	add.s64 	%rd115, %rd3, %rd207;
	ld.global.f32 	%f169, [%rd115];
	ld.global.f32 	%f170, [%rd206+-16];
	sub.f32 	%f171, %f169, %f170;
	mul.f32 	%f172, %f168, %f171;
	ld.global.f32 	%f173, [%rd205+-16];
	fma.rn.f32 	%f174, %f173, %f172, %f341;
	shl.b64 	%rd116, %rd6, 2;
	add.s64 	%rd117, %rd114, %rd116;
	ld.global.f32 	%f175, [%rd117];
	add.s64 	%rd118, %rd115, %rd116;
	ld.global.f32 	%f176, [%rd118];
	ld.global.f32 	%f177, [%rd206+-12];
	sub.f32 	%f178, %f176, %f177;
	mul.f32 	%f179, %f175, %f178;
	ld.global.f32 	%f180, [%rd205+-12];
	fma.rn.f32 	%f181, %f180, %f179, %f174;
	add.s64 	%rd119, %rd117, %rd116;
	ld.global.f32 	%f182, [%rd119];
	add.s64 	%rd120, %rd118, %rd116;
	ld.global.f32 	%f183, [%rd120];
	ld.global.f32 	%f184, [%rd206+-8];
	sub.f32 	%f185, %f183, %f184;
	mul.f32 	%f186, %f182, %f185;
	ld.global.f32 	%f187, [%rd205+-8];
	fma.rn.f32 	%f188, %f187, %f186, %f181;
	add.s64 	%rd121, %rd119, %rd116;
	ld.global.f32 	%f189, [%rd121];
	add.s64 	%rd122, %rd120, %rd116;
	ld.global.f32 	%f190, [%rd122];
	ld.global.f32 	%f191, [%rd206+-4];
	sub.f32 	%f192, %f190, %f191;
	mul.f32 	%f193, %f189, %f192;
	ld.global.f32 	%f194, [%rd205+-4];
	fma.rn.f32 	%f195, %f194, %f193, %f188;
	add.s64 	%rd123, %rd121, %rd116;
	ld.global.f32 	%f196, [%rd123];
	add.s64 	%rd124, %rd122, %rd116;
	ld.global.f32 	%f197, [%rd124];
	ld.global.f32 	%f198, [%rd206];
	sub.f32 	%f199, %f197, %f198;
	mul.f32 	%f200, %f196, %f199;
	ld.global.f32 	%f201, [%rd205];
	fma.rn.f32 	%f202, %f201, %f200, %f195;
	add.s64 	%rd125, %rd123, %rd116;
	ld.global.f32 	%f203, [%rd125];
	add.s64 	%rd126, %rd124, %rd116;
	ld.global.f32 	%f204, [%rd126];
	ld.global.f32 	%f205, [%rd206+4];
	sub.f32 	%f206, %f204, %f205;
	mul.f32 	%f207, %f203, %f206;
	ld.global.f32 	%f208, [%rd205+4];
	fma.rn.f32 	%f209, %f208, %f207, %f202;
	add.s64 	%rd127, %rd125, %rd116;
	ld.global.f32 	%f210, [%rd127];
	add.s64 	%rd128, %rd126, %rd116;
	ld.global.f32 	%f211, [%rd128];
	ld.global.f32 	%f212, [%rd206+8];
	sub.f32 	%f213, %f211, %f212;
	mul.f32 	%f214, %f210, %f213;
	ld.global.f32 	%f215, [%rd205+8];
	fma.rn.f32 	%f216, %f215, %f214, %f209;
	add.s64 	%rd129, %rd127, %rd116;
	ld.global.f32 	%f217, [%rd129];
	add.s64 	%rd130, %rd128, %rd116;
	ld.global.f32 	%f218, [%rd130];
	ld.global.f32 	%f219, [%rd206+12];
	sub.f32 	%f220, %f218, %f219;
	mul.f32 	%f221, %f217, %f220;
	ld.global.f32 	%f222, [%rd205+12];
	fma.rn.f32 	%f341, %f222, %f221, %f216;
	add.s64 	%rd208, %rd208, -8;
	shl.b64 	%rd131, %rd6, 5;
	add.s64 	%rd207, %rd207, %rd131;
	add.s64 	%rd206, %rd206, 32;
	add.s64 	%rd205, %rd205, 32;
	setp.ne.s64 	%p14, %rd208, 0;
	@%p14 bra 	$L__BB4_18;
$L__BB4_19:
	and.b32  	%r10, %r2, 7;
	setp.eq.s32 	%p15, %r10, 0;
	@%p15 bra 	$L__BB4_38;
	and.b64  	%rd132, %rd5, 7;
	add.s64 	%rd133, %rd132, -1;
	setp.lt.u64 	%p16, %rd133, 3;
	@%p16 bra 	$L__BB4_22;
	mad.lo.s64 	%rd134, %rd210, %rd6, %rd7;
	shl.b64 	%rd135, %rd134, 2;
	add.s64 	%rd136, %rd4, %rd135;
	ld.global.f32 	%f225, [%rd136];
	add.s64 	%rd137, %rd3, %rd135;
	ld.global.f32 	%f226, [%rd137];
	shl.b64 	%rd138, %rd210, 2;
	add.s64 	%rd139, %rd2, %rd138;
	ld.global.f32 	%f227, [%rd139];
	sub.f32 	%f228, %f226, %f227;
	mul.f32 	%f229, %f225, %f228;
	add.s64 	%rd140, %rd1, %rd138;
	ld.global.f32 	%f230, [%rd140];
	fma.rn.f32 	%f231, %f230, %f229, %f341;
	shl.b64 	%rd141, %rd6, 2;
	add.s64 	%rd142, %rd136, %rd141;
	ld.global.f32 	%f232, [%rd142];
	add.s64 	%rd143, %rd137, %rd141;
	ld.global.f32 	%f233, [%rd143];
	ld.global.f32 	%f234, [%rd139+4];
	sub.f32 	%f235, %f233, %f234;
	mul.f32 	%f236, %f232, %f235;
	ld.global.f32 	%f237, [%rd140+4];
	fma.rn.f32 	%f238, %f237, %f236, %f231;
	add.s64 	%rd144, %rd142, %rd141;
	ld.global.f32 	%f239, [%rd144];
	add.s64 	%rd145, %rd143, %rd141;
	ld.global.f32 	%f240, [%rd145];
	ld.global.f32 	%f241, [%rd139+8];
	sub.f32 	%f242, %f240, %f241;
	mul.f32 	%f243, %f239, %f242;
	ld.global.f32 	%f244, [%rd140+8];
	fma.rn.f32 	%f245, %f244, %f243, %f238;
	add.s64 	%rd146, %rd144, %rd141;
	ld.global.f32 	%f246, [%rd146];
	add.s64 	%rd147, %rd145, %rd141;
	ld.global.f32 	%f247, [%rd147];
	ld.global.f32 	%f248, [%rd139+12];
	sub.f32 	%f249, %f247, %f248;
	mul.f32 	%f250, %f246, %f249;
	ld.global.f32 	%f251, [%rd140+12];
	fma.rn.f32 	%f341, %f251, %f250, %f245;
	add.s64 	%rd210, %rd210, 4;
$L__BB4_22:
	and.b32  	%r11, %r2, 3;
	setp.eq.s32 	%p17, %r11, 0;
	@%p17 bra 	$L__BB4_38;
	setp.eq.s32 	%p18, %r11, 1;
	@%p18 bra 	$L__BB4_25;
	mad.lo.s64 	%rd148, %rd210, %rd6, %rd7;
	shl.b64 	%rd149, %rd148, 2;
	add.s64 	%rd150, %rd4, %rd149;
	ld.global.f32 	%f254, [%rd150];
	add.s64 	%rd151, %rd3, %rd149;
	ld.global.f32 	%f255, [%rd151];
	shl.b64 	%rd152, %rd210, 2;
	add.s64 	%rd153, %rd2, %rd152;
	ld.global.f32 	%f256, [%rd153];
	sub.f32 	%f257, %f255, %f256;
	mul.f32 	%f258, %f254, %f257;
	add.s64 	%rd154, %rd1, %rd152;
	ld.global.f32 	%f259, [%rd154];
	fma.rn.f32 	%f260, %f259, %f258, %f341;
	shl.b64 	%rd155, %rd6, 2;
	add.s64 	%rd156, %rd150, %rd155;
	ld.global.f32 	%f261, [%rd156];
	add.s64 	%rd157, %rd151, %rd155;
	ld.global.f32 	%f262, [%rd157];
	ld.global.f32 	%f263, [%rd153+4];
	sub.f32 	%f264, %f262, %f263;
	mul.f32 	%f265, %f261, %f264;
	ld.global.f32 	%f266, [%rd154+4];
	fma.rn.f32 	%f341, %f266, %f265, %f260;
	add.s64 	%rd210, %rd210, 2;
$L__BB4_25:
	and.b32  	%r12, %r2, 1;
	setp.eq.b32 	%p19, %r12, 1;
	not.pred 	%p20, %p19;
	@%p20 bra 	$L__BB4_38;
	mad.lo.s64 	%rd158, %rd210, %rd6, %rd7;
	shl.b64 	%rd159, %rd158, 2;
	add.s64 	%rd160, %rd4, %rd159;
	ld.global.f32 	%f269, [%rd160];
	add.s64 	%rd161, %rd3, %rd159;
	ld.global.f32 	%f270, [%rd161];
	shl.b64 	%rd162, %rd210, 2;
	add.s64 	%rd163, %rd2, %rd162;
	ld.global.f32 	%f271, [%rd163];
	sub.f32 	%f272, %f270, %f271;
	mul.f32 	%f273, %f269, %f272;
	add.s64 	%rd164, %rd1, %rd162;
	ld.global.f32 	%f274, [%rd164];
	fma.rn.f32 	%f341, %f274, %f273, %f341;
	bra.uni 	$L__BB4_38;
$L__BB4_27:
	setp.lt.u32 	%p5, %r2, 8;
	mov.f32 	%f342, 0f00000000;
	mov.b64 	%rd217, 0;
	mov.f32 	%f341, %f342;
	@%p5 bra 	$L__BB4_30;
	and.b64  	%rd217, %rd5, 2147483640;
	shl.b64 	%rd214, %rd7, 2;
	add.s64 	%rd213, %rd2, 16;
	add.s64 	%rd212, %rd1, 16;
	mov.f32 	%f342, 0f00000000;
	mov.u64 	%rd215, %rd217;
$L__BB4_29:
	.pragma "nounroll";
	add.s64 	%rd62, %rd4, %rd214;
	ld.global.f32 	%f51, [%rd62];
	add.s64 	%rd63, %rd3, %rd214;
	ld.global.f32 	%f52, [%rd63];
	ld.global.f32 	%f53, [%rd213+-16];
	sub.f32 	%f54, %f52, %f53;
	mul.f32 	%f55, %f51, %f54;
	ld.global.f32 	%f56, [%rd212+-16];
	fma.rn.f32 	%f57, %f56, %f55, %f341;
	add.f32 	%f58, %f342, %f51;
	shl.b64 	%rd64, %rd6, 2;
	add.s64 	%rd65, %rd62, %rd64;
	ld.global.f32 	%f59, [%rd65];
	add.s64 	%rd66, %rd63, %rd64;
	ld.global.f32 	%f60, [%rd66];
	ld.global.f32 	%f61, [%rd213+-12];
	sub.f32 	%f62, %f60, %f61;
	mul.f32 	%f63, %f59, %f62;
	ld.global.f32 	%f64, [%rd212+-12];
	fma.rn.f32 	%f65, %f64, %f63, %f57;
	add.f32 	%f66, %f58, %f59;
	add.s64 	%rd67, %rd65, %rd64;
	ld.global.f32 	%f67, [%rd67];
	add.s64 	%rd68, %rd66, %rd64;
	ld.global.f32 	%f68, [%rd68];
	ld.global.f32 	%f69, [%rd213+-8];
	sub.f32 	%f70, %f68, %f69;
	mul.f32 	%f71, %f67, %f70;
	ld.global.f32 	%f72, [%rd212+-8];
	fma.rn.f32 	%f73, %f72, %f71, %f65;
	add.f32 	%f74, %f66, %f67;
	add.s64 	%rd69, %rd67, %rd64;
	ld.global.f32 	%f75, [%rd69];
	add.s64 	%rd70, %rd68, %rd64;
	ld.global.f32 	%f76, [%rd70];
	ld.global.f32 	%f77, [%rd213+-4];
	sub.f32 	%f78, %f76, %f77;
	mul.f32 	%f79, %f75, %f78;
	ld.global.f32 	%f80, [%rd212+-4];
	fma.rn.f32 	%f81, %f80, %f79, %f73;
	add.f32 	%f82, %f74, %f75;
	add.s64 	%rd71, %rd69, %rd64;
	ld.global.f32 	%f83, [%rd71];
	add.s64 	%rd72, %rd70, %rd64;
	ld.global.f32 	%f84, [%rd72];
	ld.global.f32 	%f85, [%rd213];
	sub.f32 	%f86, %f84, %f85;
	mul.f32 	%f87, %f83, %f86;
	ld.global.f32 	%f88, [%rd212];
	fma.rn.f32 	%f89, %f88, %f87, %f81;
	add.f32 	%f90, %f82, %f83;
	add.s64 	%rd73, %rd71, %rd64;
	ld.global.f32 	%f91, [%rd73];
	add.s64 	%rd74, %rd72, %rd64;
	ld.global.f32 	%f92, [%rd74];
	ld.global.f32 	%f93, [%rd213+4];
	sub.f32 	%f94, %f92, %f93;
	mul.f32 	%f95, %f91, %f94;
	ld.global.f32 	%f96, [%rd212+4];
	fma.rn.f32 	%f97, %f96, %f95, %f89;
	add.f32 	%f98, %f90, %f91;
	add.s64 	%rd75, %rd73, %rd64;
	ld.global.f32 	%f99, [%rd75];
	add.s64 	%rd76, %rd74, %rd64;
	ld.global.f32 	%f100, [%rd76];
	ld.global.f32 	%f101, [%rd213+8];
	sub.f32 	%f102, %f100, %f101;
	mul.f32 	%f103, %f99, %f102;
	ld.global.f32 	%f104, [%rd212+8];
	fma.rn.f32 	%f105, %f104, %f103, %f97;
	add.f32 	%f106, %f98, %f99;
	add.s64 	%rd77, %rd75, %rd64;
	ld.global.f32 	%f107, [%rd77];
	add.s64 	%rd78, %rd76, %rd64;
	ld.global.f32 	%f108, [%rd78];
	ld.global.f32 	%f109, [%rd213+12];
	sub.f32 	%f110, %f108, %f109;
	mul.f32 	%f111, %f107, %f110;
	ld.global.f32 	%f112, [%rd212+12];
	fma.rn.f32 	%f341, %f112, %f111, %f105;
	add.f32 	%f342, %f106, %f107;
	add.s64 	%rd215, %rd215, -8;
	shl.b64 	%rd79, %rd6, 5;
	add.s64 	%rd214, %rd214, %rd79;
	add.s64 	%rd213, %rd213, 32;
	add.s64 	%rd212, %rd212, 32;
	setp.ne.s64 	%p6, %rd215, 0;
	@%p6 bra 	$L__BB4_29;
$L__BB4_30:
	and.b32  	%r7, %r2, 7;
	setp.eq.s32 	%p7, %r7, 0;
	@%p7 bra 	$L__BB4_38;
	and.b64  	%rd80, %rd5, 7;
	add.s64 	%rd81, %rd80, -1;
	setp.lt.u64 	%p8, %rd81, 3;
	@%p8 bra 	$L__BB4_33;
	mad.lo.s64 	%rd82, %rd217, %rd6, %rd7;
	shl.b64 	%rd83, %rd82, 2;
	add.s64 	%rd84, %rd4, %rd83;
	ld.global.f32 	%f114, [%rd84];
	add.s64 	%rd85, %rd3, %rd83;
	ld.global.f32 	%f115, [%rd85];
	shl.b64 	%rd86, %rd217, 2;
	add.s64 	%rd87, %rd2, %rd86;
	ld.global.f32 	%f116, [%rd87];
	sub.f32 	%f117, %f115, %f116;
	mul.f32 	%f118, %f114, %f117;
	add.s64 	%rd88, %rd1, %rd86;
	ld.global.f32 	%f119, [%rd88];
	fma.rn.f32 	%f120, %f119, %f118, %f341;
	add.f32 	%f121, %f342, %f114;
	shl.b64 	%rd89, %rd6, 2;
	add.s64 	%rd90, %rd84, %rd89;
	ld.global.f32 	%f122, [%rd90];
	add.s64 	%rd91, %rd85, %rd89;
	ld.global.f32 	%f123, [%rd91];
	ld.global.f32 	%f124, [%rd87+4];
	sub.f32 	%f125, %f123, %f124;
	mul.f32 	%f126, %f122, %f125;
	ld.global.f32 	%f127, [%rd88+4];
	fma.rn.f32 	%f128, %f127, %f126, %f120;
	add.f32 	%f129, %f121, %f122;
	add.s64 	%rd92, %rd90, %rd89;
	ld.global.f32 	%f130, [%rd92];
	add.s64 	%rd93, %rd91, %rd89;
	ld.global.f32 	%f131, [%rd93];
	ld.global.f32 	%f132, [%rd87+8];
	sub.f32 	%f133, %f131, %f132;
	mul.f32 	%f134, %f130, %f133;
	ld.global.f32 	%f135, [%rd88+8];
	fma.rn.f32 	%f136, %f135, %f134, %f128;
	add.f32 	%f137, %f129, %f130;
	add.s64 	%rd94, %rd92, %rd89;
	ld.global.f32 	%f138, [%rd94];
	add.s64 	%rd95, %rd93, %rd89;
	ld.global.f32 	%f139, [%rd95];
	ld.global.f32 	%f140, [%rd87+12];
	sub.f32 	%f141, %f139, %f140;
	mul.f32 	%f142, %f138, %f141;
	ld.global.f32 	%f143, [%rd88+12];
	fma.rn.f32 	%f341, %f143, %f142, %f136;
	add.f32 	%f342, %f137, %f138;
	add.s64 	%rd217, %rd217, 4;
$L__BB4_33:
	and.b32  	%r8, %r2, 3;
	setp.eq.s32 	%p9, %r8, 0;
	@%p9 bra 	$L__BB4_38;
	setp.eq.s32 	%p10, %r8, 1;
	@%p10 bra 	$L__BB4_36;
	mad.lo.s64 	%rd96, %rd217, %rd6, %rd7;
	shl.b64 	%rd97, %rd96, 2;
	add.s64 	%rd98, %rd4, %rd97;
	ld.global.f32 	%f145, [%rd98];
	add.s64 	%rd99, %rd3, %rd97;
	ld.global.f32 	%f146, [%rd99];
	shl.b64 	%rd100, %rd217, 2;
	add.s64 	%rd101, %rd2, %rd100;
	ld.global.f32 	%f147, [%rd101];
	sub.f32 	%f148, %f146, %f147;
	mul.f32 	%f149, %f145, %f148;
	add.s64 	%rd102, %rd1, %rd100;
	ld.global.f32 	%f150, [%rd102];
	fma.rn.f32 	%f151, %f150, %f149, %f341;
	add.f32 	%f152, %f342, %f145;
	shl.b64 	%rd103, %rd6, 2;
	add.s64 	%rd104, %rd98, %rd103;
	ld.global.f32 	%f153, [%rd104];
	add.s64 	%rd105, %rd99, %rd103;
	ld.global.f32 	%f154, [%rd105];
	ld.global.f32 	%f155, [%rd101+4];
	sub.f32 	%f156, %f154, %f155;
	mul.f32 	%f157, %f153, %f156;
	ld.global.f32 	%f158, [%rd102+4];
	fma.rn.f32 	%f341, %f158, %f157, %f151;
	add.f32 	%f342, %f152, %f153;
	add.s64 	%rd217, %rd217, 2;
$L__BB4_36:
	and.b32  	%r9, %r2, 1;
	setp.eq.b32 	%p11, %r9, 1;
	not.pred 	%p12, %p11;
	@%p12 bra 	$L__BB4_38;
	mad.lo.s64 	%rd106, %rd217, %rd6, %rd7;
	shl.b64 	%rd107, %rd106, 2;
	add.s64 	%rd108, %rd4, %rd107;
	ld.global.f32 	%f159, [%rd108];
	add.s64 	%rd109, %rd3, %rd107;
	ld.global.f32 	%f160, [%rd109];
	shl.b64 	%rd110, %rd217, 2;
	add.s64 	%rd111, %rd2, %rd110;
	ld.global.f32 	%f161, [%rd111];
	sub.f32 	%f162, %f160, %f161;
	mul.f32 	%f163, %f159, %f162;
	add.s64 	%rd112, %rd1, %rd110;
	ld.global.f32 	%f164, [%rd112];
	fma.rn.f32 	%f341, %f164, %f163, %f341;
	add.f32 	%f342, %f342, %f159;
$L__BB4_38:
	ld.param.u64 	%rd198, [GammaBetaBackwardSimpleCUDAKernel_param_6];
	setp.eq.s64 	%p30, %rd198, 0;
	@%p30 bra 	$L__BB4_40;
	ld.param.u64 	%rd199, [GammaBetaBackwardSimpleCUDAKernel_param_6];
	cvta.to.global.u64 	%rd191, %rd199;
	mul.wide.s32 	%rd192, %r1, 4;
	add.s64 	%rd193, %rd191, %rd192;
	st.global.f32 	[%rd193], %f341;
$L__BB4_40:
	setp.eq.s64 	%p31, %rd56, 0;
	@%p31 bra 	$L__BB4_42;
	cvta.to.global.u64 	%rd194, %rd56;
	mul.wide.s32 	%rd195, %r1, 4;
	add.s64 	%rd196, %rd194, %rd195;
	st.global.f32 	[%rd196], %f342;
$L__BB4_42:
	ret;

}
	// .globl	GammaBetaBackwardCUDAKernel
.visible .entry GammaBetaBackwardCUDAKernel(
	.param .u32 GammaBetaBackwardCUDAKernel_param_0,
	.param .u32 GammaBetaBackwardCUDAKernel_param_1,
	.param .u64 .ptr .align 1 GammaBetaBackwardCUDAKernel_param_2,
	.param .u64 .ptr .align 1 GammaBetaBackwardCUDAKernel_param_3,
	.param .u64 .ptr .align 1 GammaBetaBackwardCUDAKernel_param_4,
	.param .u64 .ptr .align 1 GammaBetaBackwardCUDAKernel_param_5,
	.param .u64 .ptr .align 1 GammaBetaBackwardCUDAKernel_param_6,
	.param .u64 .ptr .align 1 GammaBetaBackwardCUDAKernel_param_7
)
{
	.reg .pred 	%p<68>;
	.reg .b32 	%r<272>;
	.reg .b32 	%f<298>;
	.reg .b64 	%rd<264>;
	// demoted variable
	.shared .align 4 .b8 _ZZ27GammaBetaBackwardCUDAKernelE8g_shared[4224];
	// demoted variable
	.shared .align 4 .b8 _ZZ27GammaBetaBackwardCUDAKernelE8b_shared[4224];
	ld.param.u32 	%r125, [GammaBetaBackwardCUDAKernel_param_0];
	ld.param.u32 	%r126, [GammaBetaBackwardCUDAKernel_param_1];
	ld.param.u64 	%rd74, [GammaBetaBackwardCUDAKernel_param_2];
	ld.param.u64 	%rd75, [GammaBetaBackwardCUDAKernel_param_3];
	ld.param.u64 	%rd76, [GammaBetaBackwardCUDAKernel_param_4];
	ld.param.u64 	%rd77, [GammaBetaBackwardCUDAKernel_param_5];
	ld.param.u64 	%rd72, [GammaBetaBackwardCUDAKernel_param_6];
	ld.param.u64 	%rd73, [GammaBetaBackwardCUDAKernel_param_7];
	cvta.to.global.u64 	%rd1, %rd77;
	cvta.to.global.u64 	%rd2, %rd76;
	cvta.to.global.u64 	%rd3, %rd75;
	cvta.to.global.u64 	%rd4, %rd74;
	mov.u32 	%r127, %ctaid.x;
	mov.u32 	%r128, %ntid.x;
	mul.lo.s32 	%r1, %r127, %r128;
	mov.u32 	%r2, %tid.x;
	add.s32 	%r3, %r1, %r2;
	setp.ge.s32 	%p1, %r3, %r126;
	mov.f32 	%f294, 0f00000000;
	mov.f32 	%f274, 0f00000000;
	mov.f32 	%f296, 0f00000000;
	mov.f32 	%f261, 0f00000000;
	@%p1 bra 	$L__BB5_62;
	mov.u32 	%r4, %tid.y;
	cvt.s64.s32 	%rd5, %r125;
	setp.ge.s32 	%p2, %r4, %r125;
	@%p2 bra 	$L__BB5_62;
	cvt.u64.u32 	%rd251, %r4;
	mov.u32 	%r5, %ntid.y;
	setp.ne.s64 	%p3, %rd72, 0;
	shl.b32 	%r129, %r5, 1;
	cvt.u64.u32 	%rd7, %r129;
	@%p3 bra 	$L__BB5_29;
	setp.ne.s64 	%p24, %rd73, 0;
	@%p24 bra 	$L__BB5_10;
	add.s64 	%rd231, %rd7, %rd251;
	max.s64 	%rd232, %rd231, %rd5;
	setp.lt.s64 	%p36, %rd231, %rd5;
	selp.u64 	%rd8, 1, 0, %p36;
	add.s64 	%rd233, %rd231, %rd8;
	sub.s64 	%rd9, %rd232, %rd233;
	and.b64  	%rd234, %rd9, -4294967296;
	setp.ne.s64 	%p37, %rd234, 0;
	@%p37 bra 	$L__BB5_6;
	cvt.u32.u64 	%r174, %rd7;
	cvt.u32.u64 	%r175, %rd9;
	div.u32 	%r176, %r175, %r174;
	cvt.u64.u32 	%rd246, %r176;
	bra.uni 	$L__BB5_7;
$L__BB5_6:
	div.u64 	%rd246, %rd9, %rd7;
$L__BB5_7:
	add.s64 	%rd235, %rd246, %rd8;
	add.s64 	%rd13, %rd235, 1;
	and.b64  	%rd236, %rd235, 3;
	setp.eq.s64 	%p38, %rd236, 3;
	@%p38 bra 	$L__BB5_62;
	and.b64  	%rd237, %rd13, 3;
	neg.s64 	%rd247, %rd237;
$L__BB5_9:
	.pragma "nounroll";
	add.s64 	%rd247, %rd247, 1;
	setp.eq.s64 	%p39, %rd247, 0;
	@%p39 bra 	$L__BB5_62;
	bra.uni 	$L__BB5_9;
$L__BB5_10:
	add.s64 	%rd203, %rd7, %rd251;
	max.s64 	%rd204, %rd203, %rd5;
	setp.lt.s64 	%p25, %rd203, %rd5;
	selp.u64 	%rd17, 1, 0, %p25;
	add.s64 	%rd205, %rd203, %rd17;
	sub.s64 	%rd18, %rd204, %rd205;
	and.b64  	%rd206, %rd18, -4294967296;
	setp.ne.s64 	%p26, %rd206, 0;
	@%p26 bra 	$L__BB5_12;
	cvt.u32.u64 	%r162, %rd7;
	cvt.u32.u64 	%r163, %rd18;
	div.u32 	%r164, %r163, %r162;
	cvt.u64.u32 	%rd248, %r164;
	bra.uni 	$L__BB5_13;
$L__BB5_12:
	div.u64 	%rd248, %rd18, %rd7;
$L__BB5_13:
	add.s64 	%rd22, %rd248, %rd17;
	and.b64  	%rd207, %rd22, 3;
	setp.eq.s64 	%p27, %rd207, 3;
	mov.f32 	%f261, 0f00000000;
	mov.f32 	%f296, %f261;
	@%p27 bra 	$L__BB5_18;
	mad.lo.s32 	%r238, %r4, %r126, %r3;
	mul.lo.s32 	%r165, %r5, %r126;
	shl.b32 	%r7, %r165, 1;
	add.s32 	%r237, %r4, %r5;
	mad.lo.s32 	%r236, %r126, %r237, %r3;
	add.s64 	%rd208, %rd22, 1;
	and.b64  	%rd209, %rd208, 3;
	neg.s64 	%rd249, %rd209;
	mov.f32 	%f261, 0f00000000;
$L__BB5_15:
	.pragma "nounroll";
	mul.wide.s32 	%rd210, %r238, 4;
	add.s64 	%rd211, %rd4, %rd210;
	ld.global.f32 	%f192, [%rd211];
	add.f32 	%f296, %f296, %f192;
	setp.ge.s32 	%p28, %r237, %r125;
	@%p28 bra 	$L__BB5_17;
	mul.wide.s32 	%rd212, %r236, 4;
	add.s64 	%rd213, %rd4, %rd212;
	ld.global.f32 	%f193, [%rd213];
	add.f32 	%f261, %f261, %f193;
$L__BB5_17:
	cvt.u32.u64 	%r166, %rd7;
	add.s64 	%rd251, %rd251, %rd7;
	add.s32 	%r238, %r238, %r7;
	add.s32 	%r237, %r237, %r166;
	add.s32 	%r236, %r236, %r7;
	add.s64 	%rd249, %rd249, 1;
	setp.ne.s64 	%p29, %rd249, 0;
	@%p29 bra 	$L__BB5_15;
$L__BB5_18:
	setp.lt.u64 	%p30, %rd22, 3;
	@%p30 bra 	$L__BB5_62;
	cvt.u32.u64 	%r167, %rd7;
	shl.b32 	%r168, %r5, 2;
	cvt.u32.u64 	%r169, %rd251;
	add.s32 	%r170, %r168, %r169;
	mad.lo.s32 	%r250, %r126, %r170, %r3;
	mul.lo.s32 	%r171, %r5, %r126;
	shl.b32 	%r17, %r171, 3;
	mad.lo.s32 	%r249, %r5, 5, %r169;
	shl.b32 	%r19, %r5, 3;
	mad.lo.s32 	%r248, %r126, %r249, %r3;
	mad.lo.s32 	%r172, %r5, 6, %r169;
	mad.lo.s32 	%r247, %r126, %r172, %r3;
	mad.lo.s32 	%r246, %r5, 7, %r169;
	mad.lo.s32 	%r245, %r126, %r246, %r3;
	add.s32 	%r173, %r167, %r169;
	mad.lo.s32 	%r244, %r126, %r173, %r3;
	mad.lo.s32 	%r243, %r5, 3, %r169;
	mad.lo.s32 	%r242, %r126, %r243, %r3;
	mad.lo.s32 	%r241, %r126, %r169, %r3;
	add.s32 	%r240, %r5, %r169;
	mad.lo.s32 	%r239, %r126, %r240, %r3;
$L__BB5_20:
	mul.wide.s32 	%rd214, %r241, 4;
	add.s64 	%rd215, %rd4, %rd214;
	ld.global.f32 	%f195, [%rd215];
	add.f32 	%f12, %f296, %f195;
	setp.ge.s32 	%p31, %r240, %r125;
	@%p31 bra 	$L__BB5_22;
	mul.wide.s32 	%rd216, %r239, 4;
	add.s64 	%rd217, %rd4, %rd216;
	ld.global.f32 	%f196, [%rd217];
	add.f32 	%f261, %f261, %f196;
$L__BB5_22:
	mul.wide.s32 	%rd218, %r244, 4;
	add.s64 	%rd219, %rd4, %rd218;
	ld.global.f32 	%f197, [%rd219];
	add.f32 	%f15, %f12, %f197;
	setp.ge.s32 	%p32, %r243, %r125;
	@%p32 bra 	$L__BB5_24;
	mul.wide.s32 	%rd220, %r242, 4;
	add.s64 	%rd221, %rd4, %rd220;
	ld.global.f32 	%f198, [%rd221];
	add.f32 	%f261, %f261, %f198;
$L__BB5_24:
	add.s64 	%rd30, %rd251, %rd7;
	mul.wide.s32 	%rd222, %r250, 4;
	add.s64 	%rd223, %rd4, %rd222;
	ld.global.f32 	%f199, [%rd223];
	add.f32 	%f18, %f15, %f199;
	setp.ge.s32 	%p33, %r249, %r125;
	@%p33 bra 	$L__BB5_26;
	mul.wide.s32 	%rd224, %r248, 4;
	add.s64 	%rd225, %rd4, %rd224;
	ld.global.f32 	%f200, [%rd225];
	add.f32 	%f261, %f261, %f200;
$L__BB5_26:
	add.s64 	%rd31, %rd30, %rd7;
	mul.wide.s32 	%rd226, %r247, 4;
	add.s64 	%rd227, %rd4, %rd226;
	ld.global.f32 	%f201, [%rd227];
	add.f32 	%f296, %f18, %f201;
	setp.ge.s32 	%p34, %r246, %r125;
	@%p34 bra 	$L__BB5_28;
	mul.wide.s32 	%rd228, %r245, 4;
	add.s64 	%rd229, %rd4, %rd228;
	ld.global.f32 	%f202, [%rd229];
	add.f32 	%f261, %f261, %f202;
$L__BB5_28:
	add.s64 	%rd230, %rd31, %rd7;
	add.s64 	%rd251, %rd230, %rd7;
	add.s32 	%r250, %r250, %r17;
	add.s32 	%r249, %r249, %r19;
	add.s32 	%r248, %r248, %r17;
	add.s32 	%r247, %r247, %r17;
	add.s32 	%r246, %r246, %r19;
	add.s32 	%r245, %r245, %r17;
	add.s32 	%r244, %r244, %r17;
	add.s32 	%r243, %r243, %r19;
	add.s32 	%r242, %r242, %r17;
	add.s32 	%r241, %r241, %r17;
	add.s32 	%r240, %r240, %r19;
	add.s32 	%r239, %r239, %r17;
	setp.lt.s64 	%p35, %rd251, %rd5;
	@%p35 bra 	$L__BB5_20;
	bra.uni 	$L__BB5_62;
$L__BB5_29:
	setp.ne.s64 	%p4, %rd73, 0;
	@%p4 bra 	$L__BB5_49;
	add.s64 	%rd122, %rd7, %rd251;
	max.s64 	%rd123, %rd122, %rd5;
	setp.lt.s64 	%p13, %rd122, %rd5;
	selp.u64 	%rd33, 1, 0, %p13;
	add.s64 	%rd124, %rd122, %rd33;
	sub.s64 	%rd34, %rd123, %rd124;
	and.b64  	%rd125, %rd34, -4294967296;
	setp.ne.s64 	%p14, %rd125, 0;
	@%p14 bra 	$L__BB5_32;
	cvt.u32.u64 	%r143, %rd7;
	cvt.u32.u64 	%r144, %rd34;
	div.u32 	%r145, %r144, %r143;
	cvt.u64.u32 	%rd253, %r145;
	bra.uni 	$L__BB5_33;
$L__BB5_32:
	div.u64 	%rd253, %rd34, %rd7;
$L__BB5_33:
	add.s64 	%rd38, %rd253, %rd33;
	and.b64  	%rd126, %rd38, 3;
	setp.eq.s64 	%p15, %rd126, 3;
	mov.f32 	%f274, 0f00000000;
	mov.f32 	%f294, %f274;
	@%p15 bra 	$L__BB5_38;
	shl.b64 	%rd255, %rd251, 32;
	mad.lo.s32 	%r253, %r4, %r126, %r3;
	add.s32 	%r252, %r4, %r5;
	mad.lo.s32 	%r251, %r126, %r252, %r3;
	add.s64 	%rd127, %rd38, 1;
	and.b64  	%rd128, %rd127, 3;
	neg.s64 	%rd254, %rd128;
	mov.f32 	%f274, 0f00000000;
$L__BB5_35:
	.pragma "nounroll";
	mul.wide.s32 	%rd129, %r253, 4;
	add.s64 	%rd130, %rd4, %rd129;
	ld.global.f32 	%f127, [%rd130];
	add.s64 	%rd131, %rd3, %rd129;
	ld.global.f32 	%f128, [%rd131];
	shr.s64 	%rd132, %rd255, 30;
	add.s64 	%rd133, %rd2, %rd132;
	ld.global.f32 	%f129, [%rd133];
	sub.f32 	%f130, %f128, %f129;
	mul.f32 	%f131, %f127, %f130;
	add.s64 	%rd134, %rd1, %rd132;
	ld.global.f32 	%f132, [%rd134];
	fma.rn.f32 	%f294, %f132, %f131, %f294;
	setp.ge.s32 	%p16, %r252, %r125;
	@%p16 bra 	$L__BB5_37;
	mul.wide.s32 	%rd135, %r251, 4;
	add.s64 	%rd136, %rd4, %rd135;
	ld.global.f32 	%f133, [%rd136];
	add.s64 	%rd137, %rd3, %rd135;
	ld.global.f32 	%f134, [%rd137];
	mul.wide.s32 	%rd138, %r252, 4;
	add.s64 	%rd139, %rd2, %rd138;
	ld.global.f32 	%f135, [%rd139];
	sub.f32 	%f136, %f134, %f135;
	mul.f32 	%f137, %f133, %f136;
	add.s64 	%rd140, %rd1, %rd138;
	ld.global.f32 	%f138, [%rd140];
	fma.rn.f32 	%f274, %f138, %f137, %f274;
$L__BB5_37:
	cvt.u32.u64 	%r146, %rd7;
	add.s64 	%rd251, %rd251, %rd7;
	cvt.u64.u32 	%rd141, %r5;
	shl.b64 	%rd142, %rd141, 33;
	add.s64 	%rd255, %rd255, %rd142;
	mul.lo.s32 	%r147, %r5, %r126;
	shl.b32 	%r148, %r147, 1;
	add.s32 	%r253, %r253, %r148;
	add.s32 	%r252, %r252, %r146;
	add.s32 	%r251, %r251, %r148;
	add.s64 	%rd254, %rd254, 1;
	setp.ne.s64 	%p17, %rd254, 0;
	@%p17 bra 	$L__BB5_35;
$L__BB5_38:
	setp.lt.u64 	%p18, %rd38, 3;
	@%p18 bra 	$L__BB5_62;
	cvt.u32.u64 	%r149, %rd7;
	shl.b32 	%r150, %r5, 2;
	cvt.u32.u64 	%r151, %rd251;
	add.s32 	%r152, %r150, %r151;
	mad.lo.s32 	%r265, %r126, %r152, %r3;
	mad.lo.s32 	%r264, %r5, 5, %r151;
	mad.lo.s32 	%r263, %r126, %r264, %r3;
	shl.b64 	%rd258, %rd251, 32;
	mad.lo.s32 	%r153, %r5, 6, %r151;
	mad.lo.s32 	%r262, %r126, %r153, %r3;
	mad.lo.s32 	%r261, %r5, 7, %r151;
	mad.lo.s32 	%r260, %r126, %r261, %r3;
	add.s32 	%r154, %r149, %r151;
	mad.lo.s32 	%r259, %r126, %r154, %r3;
	mad.lo.s32 	%r258, %r5, 3, %r151;
	mad.lo.s32 	%r257, %r126, %r258, %r3;
	mad.lo.s32 	%r256, %r126, %r151, %r3;
	add.s32 	%r255, %r5, %r151;
	mad.lo.s32 	%r254, %r126, %r255, %r3;
$L__BB5_40:
	mul.wide.s32 	%rd143, %r256, 4;
	add.s64 	%rd144, %rd4, %rd143;
	ld.global.f32 	%f140, [%rd144];
	add.s64 	%rd145, %rd3, %rd143;
	ld.global.f32 	%f141, [%rd145];
	shr.s64 	%rd146, %rd258, 30;
	add.s64 	%rd147, %rd2, %rd146;
	ld.global.f32 	%f142, [%rd147];
	sub.f32 	%f143, %f141, %f142;
	mul.f32 	%f144, %f140, %f143;
	add.s64 	%rd148, %rd1, %rd146;
	ld.global.f32 	%f145, [%rd148];
	fma.rn.f32 	%f35, %f145, %f144, %f294;
	setp.ge.s32 	%p19, %r255, %r125;
	@%p19 bra 	$L__BB5_42;
	mul.wide.s32 	%rd149, %r254, 4;
	add.s64 	%rd150, %rd4, %rd149;
	ld.global.f32 	%f146, [%rd150];
	add.s64 	%rd151, %rd3, %rd149;
	ld.global.f32 	%f147, [%rd151];
	mul.wide.s32 	%rd152, %r255, 4;
	add.s64 	%rd153, %rd2, %rd152;
	ld.global.f32 	%f148, [%rd153];
	sub.f32 	%f149, %f147, %f148;
	mul.f32 	%f150, %f146, %f149;
	add.s64 	%rd154, %rd1, %rd152;
	ld.global.f32 	%f151, [%rd154];
	fma.rn.f32 	%f274, %f151, %f150, %f274;
$L__BB5_42:
	mul.wide.s32 	%rd155, %r259, 4;
	add.s64 	%rd156, %rd4, %rd155;
	ld.global.f32 	%f152, [%rd156];
	add.s64 	%rd157, %rd3, %rd155;
	ld.global.f32 	%f153, [%rd157];
	mov.u32 	%r155, %ntid.y;
	cvt.u64.u32 	%rd158, %r155;
	shl.b64 	%rd159, %rd158, 33;
	add.s64 	%rd160, %rd159, %rd258;
	shr.s64 	%rd161, %rd160, 30;
	add.s64 	%rd162, %rd2, %rd161;
	ld.global.f32 	%f154, [%rd162];
	sub.f32 	%f155, %f153, %f154;
	mul.f32 	%f156, %f152, %f155;
	add.s64 	%rd163, %rd1, %rd161;
	ld.global.f32 	%f157, [%rd163];
	fma.rn.f32 	%f38, %f157, %f156, %f35;
	setp.ge.s32 	%p20, %r258, %r125;
	@%p20 bra 	$L__BB5_44;
	mul.wide.s32 	%rd164, %r257, 4;
	add.s64 	%rd165, %rd4, %rd164;
	ld.global.f32 	%f158, [%rd165];
	add.s64 	%rd166, %rd3, %rd164;
	ld.global.f32 	%f159, [%rd166];
	mul.wide.s32 	%rd167, %r258, 4;
	add.s64 	%rd168, %rd2, %rd167;
	ld.global.f32 	%f160, [%rd168];
	sub.f32 	%f161, %f159, %f160;
	mul.f32 	%f162, %f158, %f161;
	add.s64 	%rd169, %rd1, %rd167;
	ld.global.f32 	%f163, [%rd169];
	fma.rn.f32 	%f274, %f163, %f162, %f274;
$L__BB5_44:
	add.s64 	%rd51, %rd251, %rd7;
	mul.wide.s32 	%rd170, %r265, 4;
	add.s64 	%rd171, %rd4, %rd170;
	ld.global.f32 	%f164, [%rd171];
	add.s64 	%rd172, %rd3, %rd170;
	ld.global.f32 	%f165, [%rd172];
	mov.u32 	%r156, %ntid.y;
	cvt.u64.u32 	%rd173, %r156;
	shl.b64 	%rd174, %rd173, 34;
	add.s64 	%rd175, %rd174, %rd258;
	shr.s64 	%rd176, %rd175, 30;
	add.s64 	%rd177, %rd2, %rd176;
	ld.global.f32 	%f166, [%rd177];
	sub.f32 	%f167, %f165, %f166;
	mul.f32 	%f168, %f164, %f167;
	add.s64 	%rd178, %rd1, %rd176;
	ld.global.f32 	%f169, [%rd178];
	fma.rn.f32 	%f41, %f169, %f168, %f38;
	setp.ge.s32 	%p21, %r264, %r125;
	@%p21 bra 	$L__BB5_46;
	mul.wide.s32 	%rd179, %r263, 4;
	add.s64 	%rd180, %rd4, %rd179;
	ld.global.f32 	%f170, [%rd180];
	add.s64 	%rd181, %rd3, %rd179;
	ld.global.f32 	%f171, [%rd181];
	mul.wide.s32 	%rd182, %r264, 4;
	add.s64 	%rd183, %rd2, %rd182;
	ld.global.f32 	%f172, [%rd183];
	sub.f32 	%f173, %f171, %f172;
	mul.f32 	%f174, %f170, %f173;
	add.s64 	%rd184, %rd1, %rd182;
	ld.global.f32 	%f175, [%rd184];
	fma.rn.f32 	%f274, %f175, %f174, %f274;
$L__BB5_46:
	add.s64 	%rd52, %rd51, %rd7;
	mul.wide.s32 	%rd185, %r262, 4;
	add.s64 	%rd186, %rd4, %rd185;
	ld.global.f32 	%f176, [%rd186];
	add.s64 	%rd187, %rd3, %rd185;
	ld.global.f32 	%f177, [%rd187];
	mov.u32 	%r157, %ntid.y;
	cvt.u64.u32 	%rd188, %r157;
	mad.lo.s64 	%rd189, %rd188, 25769803776, %rd258;
	shr.s64 	%rd190, %rd189, 30;
	add.s64 	%rd191, %rd2, %rd190;
	ld.global.f32 	%f178, [%rd191];
	sub.f32 	%f179, %f177, %f178;
	mul.f32 	%f180, %f176, %f179;
	add.s64 	%rd192, %rd1, %rd190;
	ld.global.f32 	%f181, [%rd192];
	fma.rn.f32 	%f294, %f181, %f180, %f41;
	setp.ge.s32 	%p22, %r261, %r125;
	@%p22 bra 	$L__BB5_48;
	mul.wide.s32 	%rd193, %r260, 4;
	add.s64 	%rd194, %rd4, %rd193;
	ld.global.f32 	%f182, [%rd194];
	add.s64 	%rd195, %rd3, %rd193;
	ld.global.f32 	%f183, [%rd195];
	mul.wide.s32 	%rd196, %r261, 4;
	add.s64 	%rd197, %rd2, %rd196;
	ld.global.f32 	%f184, [%rd197];
	sub.f32 	%f185, %f183, %f184;
	mul.f32 	%f186, %f182, %f185;
	add.s64 	%rd198, %rd1, %rd196;
	ld.global.f32 	%f187, [%rd198];
	fma.rn.f32 	%f274, %f187, %f186, %f274;
$L__BB5_48:
	add.s64 	%rd199, %rd52, %rd7;
	add.s64 	%rd251, %rd199, %rd7;
	mov.u32 	%r158, %ntid.y;
	mul.lo.s32 	%r159, %r158, %r126;
	shl.b32 	%r160, %r159, 3;
	add.s32 	%r265, %r265, %r160;
	shl.b32 	%r161, %r158, 3;
	add.s32 	%r264, %r264, %r161;
	add.s32 	%r263, %r263, %r160;
	cvt.u64.u32 	%rd200, %r158;
	shl.b64 	%rd201, %rd200, 35;
	add.s64 	%rd258, %rd258, %rd201;
	add.s32 	%r262, %r262, %r160;
	add.s32 	%r261, %r261, %r161;
	add.s32 	%r260, %r260, %r160;
	add.s32 	%r259, %r259, %r160;
	add.s32 	%r258, %r258, %r161;
	add.s32 	%r257, %r257, %r160;
	add.s32 	%r256, %r256, %r160;
	add.s32 	%r255, %r255, %r161;
	add.s32 	%r254, %r254, %r160;
	cvt.s64.s32 	%rd202, %r125;
	setp.lt.s64 	%p23, %rd251, %rd202;
	@%p23 bra 	$L__BB5_40;
	bra.uni 	$L__BB5_62;
$L__BB5_49:
	add.s64 	%rd55, %rd7, %rd251;
	max.s64 	%rd78, %rd55, %rd5;
	setp.lt.s64 	%p5, %rd55, %rd5;
	selp.u64 	%rd56, 1, 0, %p5;
	add.s64 	%rd79, %rd55, %rd56;
	sub.s64 	%rd57, %rd78, %rd79;
	and.b64  	%rd80, %rd57, -4294967296;
	setp.ne.s64 	%p6, %rd80, 0;
	@%p6 bra 	$L__BB5_51;
	cvt.u32.u64 	%r130, %rd7;
	cvt.u32.u64 	%r131, %rd57;
	div.u32 	%r132, %r131, %r130;
	cvt.u64.u32 	%rd260, %r132;
	bra.uni 	$L__BB5_52;
$L__BB5_51:
	div.u64 	%rd260, %rd57, %rd7;
$L__BB5_52:
	add.s64 	%rd61, %rd260, %rd56;
	and.b64  	%rd81, %rd61, 1;
	setp.eq.b64 	%p7, %rd81, 1;
	mov.f32 	%f296, 0f00000000;
	mov.f32 	%f278, 0f00000000;
	mov.f32 	%f280, 0f00000000;
	mov.f32 	%f294, %f296;
	@%p7 bra 	$L__BB5_55;
	add.s32 	%r133, %r5, %r4;
	mad.lo.s32 	%r134, %r126, %r4, %r3;
	mul.lo.s32 	%r99, %r133, %r126;
	mul.wide.s32 	%rd82, %r134, 4;
	add.s64 	%rd83, %rd4, %rd82;
	ld.global.f32 	%f88, [%rd83];
	add.s64 	%rd84, %rd3, %rd82;
	ld.global.f32 	%f89, [%rd84];
	shl.b64 	%rd85, %rd251, 2;
	add.s64 	%rd62, %rd2, %rd85;
	ld.global.f32 	%f90, [%rd62];
	sub.f32 	%f91, %f89, %f90;
	mul.f32 	%f92, %f88, %f91;
	add.s64 	%rd63, %rd1, %rd85;
	ld.global.f32 	%f93, [%rd63];
	fma.rn.f32 	%f294, %f93, %f92, 0f00000000;
	add.f32 	%f296, %f88, 0f00000000;
	setp.ge.u32 	%p8, %r133, %r125;
	mov.f32 	%f274, 0f00000000;
	mov.u64 	%rd251, %rd55;
	mov.f32 	%f261, %f274;
	@%p8 bra 	$L__BB5_55;
	add.s32 	%r135, %r99, %r3;
	mul.wide.s32 	%rd86, %r135, 4;
	add.s64 	%rd87, %rd4, %rd86;
	ld.global.f32 	%f94, [%rd87];
	add.s64 	%rd88, %rd3, %rd86;
	ld.global.f32 	%f95, [%rd88];
	mul.wide.s32 	%rd89, %r5, 4;
	add.s64 	%rd90, %rd62, %rd89;
	ld.global.f32 	%f96, [%rd90];
	sub.f32 	%f97, %f95, %f96;
	mul.f32 	%f98, %f94, %f97;
	add.s64 	%rd91, %rd63, %rd89;
	ld.global.f32 	%f99, [%rd91];
	fma.rn.f32 	%f280, %f99, %f98, 0f00000000;
	add.f32 	%f278, %f94, 0f00000000;
	mov.f32 	%f274, %f280;
	mov.f32 	%f261, %f278;
$L__BB5_55:
	setp.eq.s64 	%p9, %rd61, 0;
	@%p9 bra 	$L__BB5_62;
	cvt.u32.u64 	%r136, %rd7;
	shl.b64 	%rd262, %rd251, 32;
	cvt.u32.u64 	%r137, %rd251;
	add.s32 	%r138, %r136, %r137;
	mad.lo.s32 	%r271, %r126, %r138, %r3;
	mul.lo.s32 	%r139, %r5, %r126;
	shl.b32 	%r101, %r139, 2;
	mad.lo.s32 	%r270, %r5, 3, %r137;
	mad.lo.s32 	%r269, %r126, %r270, %r3;
	add.s32 	%r268, %r5, %r137;
	mad.lo.s32 	%r267, %r126, %r268, %r3;
	mad.lo.s32 	%r266, %r126, %r137, %r3;
	mov.f32 	%f261, %f278;
	mov.f32 	%f274, %f280;
$L__BB5_57:
	mul.wide.s32 	%rd92, %r266, 4;
	add.s64 	%rd93, %rd4, %rd92;
	ld.global.f32 	%f100, [%rd93];
	add.s64 	%rd94, %rd3, %rd92;
	ld.global.f32 	%f101, [%rd94];
	shr.s64 	%rd95, %rd262, 30;
	add.s64 	%rd96, %rd2, %rd95;
	ld.global.f32 	%f102, [%rd96];
	sub.f32 	%f103, %f101, %f102;
	mul.f32 	%f104, %f100, %f103;
	add.s64 	%rd97, %rd1, %rd95;
	ld.global.f32 	%f105, [%rd97];
	fma.rn.f32 	%f63, %f105, %f104, %f294;
	add.f32 	%f64, %f296, %f100;
	setp.ge.s32 	%p10, %r268, %r125;
	@%p10 bra 	$L__BB5_59;
	mul.wide.s32 	%rd98, %r267, 4;
	add.s64 	%rd99, %rd4, %rd98;
	ld.global.f32 	%f106, [%rd99];
	add.s64 	%rd100, %rd3, %rd98;
	ld.global.f32 	%f107, [%rd100];
	mul.wide.s32 	%rd101, %r268, 4;
	add.s64 	%rd102, %rd2, %rd101;
	ld.global.f32 	%f108, [%rd102];
	sub.f32 	%f109, %f107, %f108;
	mul.f32 	%f110, %f106, %f109;
	add.s64 	%rd103, %rd1, %rd101;
	ld.global.f32 	%f111, [%rd103];
	fma.rn.f32 	%f274, %f111, %f110, %f274;
	add.f32 	%f261, %f261, %f106;
$L__BB5_59:
	mul.wide.s32 	%rd104, %r271, 4;
	add.s64 	%rd105, %rd4, %rd104;
	ld.global.f32 	%f112, [%rd105];
	add.s64 	%rd106, %rd3, %rd104;
	ld.global.f32 	%f113, [%rd106];
	mov.u32 	%r140, %ntid.y;
	cvt.u64.u32 	%rd107, %r140;
	shl.b64 	%rd108, %rd107, 33;
	add.s64 	%rd109, %rd108, %rd262;
	shr.s64 	%rd110, %rd109, 30;
	add.s64 	%rd111, %rd2, %rd110;
	ld.global.f32 	%f114, [%rd111];
	sub.f32 	%f115, %f113, %f114;
	mul.f32 	%f116, %f112, %f115;
	add.s64 	%rd112, %rd1, %rd110;
	ld.global.f32 	%f117, [%rd112];
	fma.rn.f32 	%f294, %f117, %f116, %f63;
	add.f32 	%f296, %f64, %f112;
	setp.ge.s32 	%p11, %r270, %r125;
	@%p11 bra 	$L__BB5_61;
	mul.wide.s32 	%rd113, %r269, 4;
	add.s64 	%rd114, %rd4, %rd113;
	ld.global.f32 	%f118, [%rd114];
	add.s64 	%rd115, %rd3, %rd113;
	ld.global.f32 	%f119, [%rd115];
	mul.wide.s32 	%rd116, %r270, 4;
	add.s64 	%rd117, %rd2, %rd116;
	ld.global.f32 	%f120, [%rd117];
	sub.f32 	%f121, %f119, %f120;
	mul.f32 	%f122, %f118, %f121;
	add.s64 	%rd118, %rd1, %rd116;
	ld.global.f32 	%f123, [%rd118];
	fma.rn.f32 	%f274, %f123, %f122, %f274;
	add.f32 	%f261, %f261, %f118;
$L__BB5_61:
	add.s64 	%rd119, %rd251, %rd7;
	add.s64 	%rd251, %rd119, %rd7;
	mov.u32 	%r141, %ntid.y;
	cvt.u64.u32 	%rd120, %r141;
	shl.b64 	%rd121, %rd120, 34;
	add.s64 	%rd262, %rd262, %rd121;
	add.s32 	%r271, %r271, %r101;
	shl.b32 	%r142, %r141, 2;
	add.s32 	%r270, %r270, %r142;
	add.s32 	%r269, %r269, %r101;
	add.s32 	%r268, %r268, %r142;
	add.s32 	%r267, %r267, %r101;
	add.s32 	%r266, %r266, %r101;
	setp.lt.s64 	%p12, %rd251, %rd5;
	@%p12 bra 	$L__BB5_57;
$L__BB5_62:
	cvta.to.global.u64 	%rd70, %rd73;
	cvta.to.global.u64 	%rd71, %rd72;
	mov.u32 	%r119, %tid.y;
	mul.lo.s32 	%r177, %r119, 132;
	mov.u32 	%r178, _ZZ27GammaBetaBackwardCUDAKernelE8g_shared;
	add.s32 	%r179, %r178, %r177;
	shl.b32 	%r180, %r2, 2;
	add.s32 	%r181, %r179, %r180;
	st.shared.f32 	[%r181], %f294;
	mov.u32 	%r120, %ntid.y;
	mul.lo.s32 	%r182, %r120, 132;
	add.s32 	%r183, %r181, %r182;
	st.shared.f32 	[%r183], %f274;
	mov.u32 	%r184, _ZZ27GammaBetaBackwardCUDAKernelE8b_shared;
	add.s32 	%r185, %r184, %r177;
	add.s32 	%r186, %r185, %r180;
	st.shared.f32 	[%r186], %f296;
	add.s32 	%r187, %r186, %r182;
	st.shared.f32 	[%r187], %f261;
	bar.sync 	0;
	mul.lo.s32 	%r188, %r2, 132;
	add.s32 	%r189, %r178, %r188;
	shl.b32 	%r190, %r119, 2;
	add.s32 	%r121, %r189, %r190;
	add.s32 	%r191, %r184, %r188;
	add.s32 	%r122, %r191, %r190;
	ld.shared.f32 	%f206, [%r122];
	ld.shared.f32 	%f207, [%r121];
	mov.b32 	%r192, %f207;
	shfl.sync.down.b32	%r193|%p40, %r192, 16, 31, -1;
	mov.b32 	%f208, %r193;
	add.f32 	%f209, %f207, %f208;
	mov.b32 	%r194, %f209;
	shfl.sync.down.b32	%r195|%p41, %r194, 8, 31, -1;
	mov.b32 	%f210, %r195;
	add.f32 	%f211, %f209, %f210;
	mov.b32 	%r196, %f211;
	shfl.sync.down.b32	%r197|%p42, %r196, 4, 31, -1;
	mov.b32 	%f212, %r197;
	add.f32 	%f213, %f211, %f212;
	mov.b32 	%r198, %f213;
	shfl.sync.down.b32	%r199|%p43, %r198, 2, 31, -1;
	mov.b32 	%f214, %r199;
	add.f32 	%f215, %f213, %f214;
	mov.b32 	%r200, %f215;
	shfl.sync.down.b32	%r201|%p44, %r200, 1, 31, -1;
	mov.b32 	%f216, %r201;
	add.f32 	%f79, %f215, %f216;
	mov.b32 	%r202, %f206;
	shfl.sync.down.b32	%r203|%p45, %r202, 16, 31, -1;
	mov.b32 	%f217, %r203;
	add.f32 	%f218, %f206, %f217;
	mov.b32 	%r204, %f218;
	shfl.sync.down.b32	%r205|%p46, %r204, 8, 31, -1;
	mov.b32 	%f219, %r205;
	add.f32 	%f220, %f218, %f219;
	mov.b32 	%r206, %f220;
	shfl.sync.down.b32	%r207|%p47, %r206, 4, 31, -1;
	mov.b32 	%f221, %r207;
	add.f32 	%f222, %f220, %f221;
	mov.b32 	%r208, %f222;
	shfl.sync.down.b32	%r209|%p48, %r208, 2, 31, -1;
	mov.b32 	%f223, %r209;
	add.f32 	%f224, %f222, %f223;
	mov.b32 	%r210, %f224;
	shfl.sync.down.b32	%r211|%p49, %r210, 1, 31, -1;
	mov.b32 	%f225, %r211;
	add.f32 	%f80, %f224, %f225;
	setp.ne.s32 	%p50, %r2, 0;
	@%p50 bra 	$L__BB5_68;
	add.s32 	%r123, %r1, %r119;
	setp.ge.s32 	%p51, %r123, %r126;
	@%p51 bra 	$L__BB5_68;
	setp.eq.s64 	%p52, %rd72, 0;
	@%p52 bra 	$L__BB5_66;
	mul.wide.s32 	%rd238, %r123, 4;
	add.s64 	%rd239, %rd71, %rd238;
	st.global.f32 	[%rd239], %f79;
$L__BB5_66:
	setp.eq.s64 	%p53, %rd73, 0;
	@%p53 bra 	$L__BB5_68;
	mul.wide.s32 	%rd240, %r123, 4;
	add.s64 	%rd241, %rd70, %rd240;
	st.global.f32 	[%rd241], %f80;
$L__BB5_68:
	setp.ne.s32 	%p54, %r2, 0;
	shl.b32 	%r212, %r120, 2;
	add.s32 	%r213, %r121, %r212;
	add.s32 	%r214, %r122, %r212;
	ld.shared.f32 	%f226, [%r214];
	ld.shared.f32 	%f227, [%r213];
	mov.b32 	%r215, %f227;
	shfl.sync.down.b32	%r216|%p55, %r215, 16, 31, -1;
	mov.b32 	%f228, %r216;
	add.f32 	%f229, %f227, %f228;
	mov.b32 	%r217, %f229;
	shfl.sync.down.b32	%r218|%p56, %r217, 8, 31, -1;
	mov.b32 	%f230, %r218;
	add.f32 	%f231, %f229, %f230;
	mov.b32 	%r219, %f231;
	shfl.sync.down.b32	%r220|%p57, %r219, 4, 31, -1;
	mov.b32 	%f232, %r220;
	add.f32 	%f233, %f231, %f232;
	mov.b32 	%r221, %f233;
	shfl.sync.down.b32	%r222|%p58, %r221, 2, 31, -1;
	mov.b32 	%f234, %r222;
	add.f32 	%f235, %f233, %f234;
	mov.b32 	%r223, %f235;
	shfl.sync.down.b32	%r224|%p59, %r223, 1, 31, -1;
	mov.b32 	%f236, %r224;
	add.f32 	%f81, %f235, %f236;
	mov.b32 	%r225, %f226;
	shfl.sync.down.b32	%r226|%p60, %r225, 16, 31, -1;
	mov.b32 	%f237, %r226;
	add.f32 	%f238, %f226, %f237;
	mov.b32 	%r227, %f238;
	shfl.sync.down.b32	%r228|%p61, %r227, 8, 31, -1;
	mov.b32 	%f239, %r228;
	add.f32 	%f240, %f238, %f239;
	mov.b32 	%r229, %f240;
	shfl.sync.down.b32	%r230|%p62, %r229, 4, 31, -1;
	mov.b32 	%f241, %r230;
	add.f32 	%f242, %f240, %f241;
	mov.b32 	%r231, %f242;
	shfl.sync.down.b32	%r232|%p63, %r231, 2, 31, -1;
	mov.b32 	%f243, %r232;
	add.f32 	%f244, %f242, %f243;
	mov.b32 	%r233, %f244;
	shfl.sync.down.b32	%r234|%p64, %r233, 1, 31, -1;
	mov.b32 	%f245, %r234;
	add.f32 	%f82, %f244, %f245;
	@%p54 bra 	$L__BB5_74;
	add.s32 	%r235, %r119, %r120;
	add.s32 	%r124, %r235, %r1;
	setp.ge.s32 	%p65, %r124, %r126;
	@%p65 bra 	$L__BB5_74;
	setp.eq.s64 	%p66, %rd72, 0;
	@%p66 bra 	$L__BB5_72;
	mul.wide.s32 	%rd242, %r124, 4;
	add.s64 	%rd243, %rd71, %rd242;
	st.global.f32 	[%rd243], %f81;
$L__BB5_72:
	setp.eq.s64 	%p67, %rd73, 0;
	@%p67 bra 	$L__BB5_74;
	mul.wide.s32 	%rd244, %r124, 4;
	add.s64 	%rd245, %rd70, %rd244;
	st.global.f32 	[%rd245], %f82;
$L__BB5_74:
	ret;

}


// ===== COMPILED SASS (sm_100) =====

	.target	sm_100

	.elftype	@"ET_EXEC"


//--------------------- .note.nv.tkinfo           --------------------------
	.section	.note.nv.tkinfo,"",@"SHT_NOTE"
	.sectionflags	@"SHF_NOTE_NV_TKINFO"
	.tkinfo
        /*0018*/ 	.word	0x00000002
        /*0030*/ 	.string	""
        /*0030*/ 	.string	"ptxas"
        /*0030*/ 	.string	"Cuda compilation tools, release 13.0, V13.0.88"
        /*0030*/ 	.string	"Build cuda_13.0.r13.0/compiler.36424714_0"
        /*0030*/ 	.string	"-arch sm_100 -m 64 "



//--------------------- .note.nv.cuinfo           --------------------------
	.section	.note.nv.cuinfo,"",@"SHT_NOTE"
	.sectionflags	@"SHF_NOTE_NV_CUINFO"
        /*0018*/ 	.short	0x0002
        /*001a*/ 	.short	0x0064
        /*001c*/ 	.short	0x0082
	.zero		2


//--------------------- .nv.info                  --------------------------
	.section	.nv.info,"",@"SHT_CUDA_INFO"
	.align	4


	//----- nvinfo : EIATTR_REGCOUNT
	.align		4
        /*0000*/ 	.byte	0x04, 0x2f
        /*0002*/ 	.short	(.L_1 - .L_0)
	.align		4
.L_0:
        /*0004*/ 	.word	index@(LayerNormFusedForwardKernel)
        /*0008*/ 	.word	0x0000001c


	//----- nvinfo : EIATTR_FRAME_SIZE
	.align		4
.L_1:
        /*000c*/ 	.byte	0x04, 0x11
        /*000e*/ 	.short	(.L_3 - .L_2)
	.align		4
.L_2:
        /*0010*/ 	.word	index@($__internal_4_$__cuda_sm20_rcp_rn_f32_slowpath)
        /*0014*/ 	.word	0x00000000


	//----- nvinfo : EIATTR_FRAME_SIZE
	.align		4
.L_3:
        /*0018*/ 	.byte	0x04, 0x11
        /*001a*/ 	.short	(.L_5 - .L_4)
	.align		4
.L_4:
        /*001c*/ 	.word	index@($__internal_3_$__cuda_sm20_div_u64)
        /*0020*/ 	.word	0x00000000


	//----- nvinfo : EIATTR_FRAME_SIZE
	.align		4
.L_5:
        /*0024*/ 	.byte	0x04, 0x11
        /*0026*/ 	.short	(.L_7 - .L_6)
	.align		4
.L_6:
        /*0028*/ 	.word	index@(LayerNormFusedForwardKernel)
        /*002c*/ 	.word	0x00000000


	//----- nvinfo : EIATTR_REGCOUNT
	.align		4
.L_7:
        /*0030*/ 	.byte	0x04, 0x2f
        /*0032*/ 	.short	(.L_9 - .L_8)
	.align		4
.L_8:
        /*0034*/ 	.word	index@(ComputeInternalGradientsCUDAKernel)
        /*0038*/ 	.word	0x00000018


	//----- nvinfo : EIATTR_FRAME_SIZE
	.align		4
.L_9:
        /*003c*/ 	.byte	0x04, 0x11
        /*003e*/ 	.short	(.L_11 - .L_10)
	.align		4
.L_10:
        /*0040*/ 	.word	index@(ComputeInternalGradientsCUDAKernel)
        /*0044*/ 	.word	0x00000000


	//----- nvinfo : EIATTR_REGCOUNT
	.align		4
.L_11:
        /*0048*/ 	.byte	0x04, 0x2f
        /*004a*/ 	.short	(.L_13 - .L_12)
	.align		4
.L_12:
        /*004c*/ 	.word	index@(ComputeGradientFusedParamsCUDAKernel)
        /*0050*/ 	.word	0x00000013


	//----- nvinfo : EIATTR_FRAME_SIZE
	.align		4
.L_13:
        /*0054*/ 	.byte	0x04, 0x11
        /*0056*/ 	.short	(.L_15 - .L_14)
	.align		4
.L_14:
        /*0058*/ 	.word	index@($__internal_2_$__cuda_sm20_rcp_rn_f32_slowpath)
        /*005c*/ 	.word	0x00000000


	//----- nvinfo : EIATTR_FRAME_SIZE
	.align		4
.L_15:
        /*0060*/ 	.byte	0x04, 0x11
        /*0062*/ 	.short	(.L_17 - .L_16)
	.align		4
.L_16:
        /*0064*/ 	.word	index@(ComputeGradientFusedParamsCUDAKernel)
        /*0068*/ 	.word	0x00000000


	//----- nvinfo : EIATTR_REGCOUNT
	.align		4
.L_17:
        /*006c*/ 	.byte	0x04, 0x2f
        /*006e*/ 	.short	(.L_19 - .L_18)
	.align		4
.L_18:
        /*0070*/ 	.word	index@(layer_norm_grad_input_kernel)
        /*0074*/ 	.word	0x00000020


	//----- nvinfo : EIATTR_FRAME_SIZE
	.align		4
.L_19:
        /*0078*/ 	.byte	0x04, 0x11
        /*007a*/ 	.short	(.L_21 - .L_20)
	.align		4
.L_20:
        /*007c*/ 	.word	index@($__internal_1_$__cuda_sm20_rcp_rn_f32_slowpath)
        /*0080*/ 	.word	0x00000000


	//----- nvinfo : EIATTR_FRAME_SIZE
	.align		4
.L_21:
        /*0084*/ 	.byte	0x04, 0x11
        /*0086*/ 	.short	(.L_23 - .L_22)
	.align		4
.L_22:
        /*0088*/ 	.word	index@(layer_norm_grad_input_kernel)
        /*008c*/ 	.word	0x00000000


	//----- nvinfo : EIATTR_REGCOUNT
	.align		4
.L_23:
        /*0090*/ 	.byte	0x04, 0x2f
        /*0092*/ 	.short	(.L_25 - .L_24)
	.align		4
.L_24:
        /*0094*/ 	.word	index@(GammaBetaBackwardSimpleCUDAKernel)
        /*0098*/ 	.word	0x00000020


	//----- nvinfo : EIATTR_FRAME_SIZE
	.align		4
.L_25:
        /*009c*/ 	.byte	0x04, 0x11
        /*009e*/ 	.short	(.L_27 - .L_26)
	.align		4
.L_26:
        /*00a0*/ 	.word	index@(GammaBetaBackwardSimpleCUDAKernel)
        /*00a4*/ 	.word	0x00000000


	//----- nvinfo : EIATTR_REGCOUNT
	.align		4
.L_27:
        /*00a8*/ 	.byte	0x04, 0x2f
        /*00aa*/ 	.short	(.L_29 - .L_28)
	.align		4
.L_28:
        /*00ac*/ 	.word	index@(GammaBetaBackwardCUDAKernel)
        /*00b0*/ 	.word	0x00000028


	//----- nvinfo : EIATTR_FRAME_SIZE
	.align		4
.L_29:
        /*00b4*/ 	.byte	0x04, 0x11
        /*00b6*/ 	.short	(.L_31 - .L_30)
	.align		4
.L_30:
        /*00b8*/ 	.word	index@($__internal_0_$__cuda_sm20_div_u64)
        /*00bc*/ 	.word	0x00000000


	//----- nvinfo : EIATTR_FRAME_SIZE
	.align		4
.L_31:
        /*00c0*/ 	.byte	0x04, 0x11
        /*00c2*/ 	.short	(.L_33 - .L_32)
	.align		4
.L_32:
        /*00c4*/ 	.word	index@(GammaBetaBackwardCUDAKernel)
        /*00c8*/ 	.word	0x00000000


	//----- nvinfo : EIATTR_MIN_STACK_SIZE
	.align		4
.L_33:
        /*00cc*/ 	.byte	0x04, 0x12
        /*00ce*/ 	.short	(.L_35 - .L_34)
	.align		4
.L_34:
        /*00d0*/ 	.word	index@(GammaBetaBackwardCUDAKernel)
        /*00d4*/ 	.word	0x00000000


	//----- nvinfo : EIATTR_MIN_STACK_SIZE
	.align		4
.L_35:
        /*00d8*/ 	.byte	0x04, 0x12
        /*00da*/ 	.short	(.L_37 - .L_36)
	.align		4
.L_36:
        /*00dc*/ 	.word	index@(GammaBetaBackwardSimpleCUDAKernel)
        /*00e0*/ 	.word	0x00000000


	//----- nvinfo : EIATTR_MIN_STACK_SIZE
	.align		4
.L_37:
        /*00e4*/ 	.byte	0x04, 0x12
        /*00e6*/ 	.short	(.L_39 - .L_38)
	.align		4
.L_38:
        /*00e8*/ 	.word	index@(layer_norm_grad_input_kernel)
        /*00ec*/ 	.word	0x00000000


	//----- nvinfo : EIATTR_MIN_STACK_SIZE
	.align		4
.L_39:
        /*00f0*/ 	.byte	0x04, 0x12
        /*00f2*/ 	.short	(.L_41 - .L_40)
	.align		4
.L_40:
        /*00f4*/ 	.word	index@(ComputeGradientFusedParamsCUDAKernel)
        /*00f8*/ 	.word	0x00000000


	//----- nvinfo : EIATTR_MIN_STACK_SIZE
	.align		4
.L_41:
        /*00fc*/ 	.byte	0x04, 0x12
        /*00fe*/ 	.short	(.L_43 - .L_42)
	.align		4
.L_42:
        /*0100*/ 	.word	index@(ComputeInternalGradientsCUDAKernel)
        /*0104*/ 	.word	0x00000000


	//----- nvinfo : EIATTR_MIN_STACK_SIZE
	.align		4
.L_43:
        /*0108*/ 	.byte	0x04, 0x12
        /*010a*/ 	.short	(.L_45 - .L_44)
	.align		4
.L_44:
        /*010c*/ 	.word	index@(LayerNormFusedForwardKernel)
        /*0110*/ 	.word	0x00000000
.L_45:


//--------------------- .nv.compat                --------------------------
	.section	.nv.compat,"",@"SHT_CUDA_COMPAT_INFO"
	.align	4
        /*0000*/ 	.byte	0x02, 0x09, 0x00, 0x00, 0x02, 0x02, 0x01, 0x00, 0x02, 0x05, 0x05, 0x00, 0x03, 0x07, 0x01, 0x01
        /*0010*/ 	.byte	0x02, 0x03, 0x00, 0x00, 0x02, 0x06, 0x01, 0x00, 0x04, 0x0b, 0x08, 0x00, 0x01, 0x00, 0x00, 0x00
        /*0020*/ 	.byte	0x00, 0x00, 0x00, 0x00


//--------------------- .nv.info.GammaBetaBackwardCUDAKernel --------------------------
	.section	.nv.info.GammaBetaBackwardCUDAKernel,"",@"SHT_CUDA_INFO"
	.sectionflags	@""
	.align	4


	//----- nvinfo : EIATTR_CUDA_API_VERSION
	.align		4
        /*0000*/ 	.byte	0x04, 0x37
        /*0002*/ 	.short	(.L_47 - .L_46)
.L_46:
        /*0004*/ 	.word	0x00000082


	//----- nvinfo : EIATTR_KPARAM_INFO
	.align		4
.L_47:
        /*0008*/ 	.byte	0x04, 0x17
        /*000a*/ 	.short	(.L_49 - .L_48)
.L_48:
        /*000c*/ 	.word	0x00000000
        /*0010*/ 	.short	0x0007
        /*0012*/ 	.short	0x0030
        /*0014*/ 	.byte	0x00, 0xf5, 0x21, 0x00


	//----- nvinfo : EIATTR_KPARAM_INFO
	.align		4
.L_49:
        /*0018*/ 	.byte	0x04, 0x17
        /*001a*/ 	.short	(.L_51 - .L_50)
.L_50:
        /*001c*/ 	.word	0x00000000
        /*0020*/ 	.short	0x0006
        /*0022*/ 	.short	0x0028
        /*0024*/ 	.byte	0x00, 0xf5, 0x21, 0x00


	//----- nvinfo : EIATTR_KPARAM_INFO
	.align		4
.L_51:
        /*0028*/ 	.byte	0x04, 0x17
        /*002a*/ 	.short	(.L_53 - .L_52)
.L_52:
        /*002c*/ 	.word	0x00000000
        /*0030*/ 	.short	0x0005
        /*0032*/ 	.short	0x0020
        /*0034*/ 	.byte	0x00, 0xf5, 0x21, 0x00


	//----- nvinfo : EIATTR_KPARAM_INFO
	.align		4
.L_53:
        /*0038*/ 	.byte	0x04, 0x17
        /*003a*/ 	.short	(.L_55 - .L_54)
.L_54:
        /*003c*/ 	.word	0x00000000
        /*0040*/ 	.short	0x0004
        /*0042*/ 	.short	0x0018
        /*0044*/ 	.byte	0x00, 0xf5, 0x21, 0x00


	//----- nvinfo : EIATTR_KPARAM_INFO
	.align		4
.L_55:
        /*0048*/ 	.byte	0x04, 0x17
        /*004a*/ 	.short	(.L_57 - .L_56)
.L_56:
        /*004c*/ 	.word	0x00000000
        /*0050*/ 	.short	0x0003
        /*0052*/ 	.short	0x0010
        /*0054*/ 	.byte	0x00, 0xf5, 0x21, 0x00


	//----- nvinfo : EIATTR_KPARAM_INFO
	.align		4
.L_57:
        /*0058*/ 	.byte	0x04, 0x17
        /*005a*/ 	.short	(.L_59 - .L_58)
.L_58:
        /*005c*/ 	.word	0x00000000
        /*0060*/ 	.short	0x0002
        /*0062*/ 	.short	0x0008
        /*0064*/ 	.byte	0x00, 0xf5, 0x21, 0x00


	//----- nvinfo : EIATTR_KPARAM_INFO
	.align		4
.L_59:
        /*0068*/ 	.byte	0x04, 0x17
        /*006a*/ 	.short	(.L_61 - .L_60)
.L_60:
        /*006c*/ 	.word	0x00000000
        /*0070*/ 	.short	0x0001
        /*0072*/ 	.short	0x0004
        /*0074*/ 	.byte	0x00, 0xf0, 0x11, 0x00


	//----- nvinfo : EIATTR_KPARAM_INFO
	.align		4
.L_61:
        /*0078*/ 	.byte	0x04, 0x17
        /*007a*/ 	.short	(.L_63 - .L_62)
.L_62:
        /*007c*/ 	.word	0x00000000
        /*0080*/ 	.short	0x0000
        /*0082*/ 	.short	0x0000
        /*0084*/ 	.byte	0x00, 0xf0, 0x11, 0x00


	//----- nvinfo : EIATTR_SPARSE_MMA_MASK
	.align		4
.L_63:
        /*0088*/ 	.byte	0x03, 0x50
        /*008a*/ 	.short	0x0000


	//----- nvinfo : EIATTR_MAXREG_COUNT
	.align		4
        /*008c*/ 	.byte	0x03, 0x1b
        /*008e*/ 	.short	0x00ff


	//----- nvinfo : EIATTR_NUM_BARRIERS
	.align		4
        /*0090*/ 	.byte	0x02, 0x4c
        /*0092*/ 	.byte	0x01
	.zero		1


	//----- nvinfo : EIATTR_MERCURY_ISA_VERSION
	.align		4
        /*0094*/ 	.byte	0x03, 0x5f
        /*0096*/ 	.short	0x0101


	//----- nvinfo : EIATTR_COOP_GROUP_MASK_REGIDS
	.align		4
        /*0098*/ 	.byte	0x04, 0x29
        /*009a*/ 	.short	(.L_65 - .L_64)


	//   ....[0]....
.L_64:
        /*009c*/ 	.word	0xffffffff


	//   ....[1]....
        /*00a0*/ 	.word	0xffffffff


	//   ....[2]....
        /*00a4*/ 	.word	0xffffffff


	//   ....[3]....
        /*00a8*/ 	.word	0xffffffff


	//   ....[4]....
        /*00ac*/ 	.word	0xffffffff


	//   ....[5]....
        /*00b0*/ 	.word	0xffffffff


	//   ....[6]....
        /*00b4*/ 	.word	0xffffffff


	//   ....[7]....
        /*00b8*/ 	.word	0xffffffff


	//   ....[8]....
        /*00bc*/ 	.word	0xffffffff


	//   ....[9]....
        /*00c0*/ 	.word	0xffffffff


	//   ....[10]....
        /*00c4*/ 	.word	0xffffffff


	//   ....[11]....
        /*00c8*/ 	.word	0xffffffff


	//   ....[12]....
        /*00cc*/ 	.word	0xffffffff


	//   ....[13]....
        /*00d0*/ 	.word	0xffffffff


	//   ....[14]....
        /*00d4*/ 	.word	0xffffffff


	//   ....[15]....
        /*00d8*/ 	.word	0xffffffff


	//   ....[16]....
        /*00dc*/ 	.word	0xffffffff


	//   ....[17]....
        /*00e0*/ 	.word	0xffffffff


	//   ....[18]....
        /*00e4*/ 	.word	0xffffffff


	//   ....[19]....
        /*00e8*/ 	.word	0xffffffff


	//----- nvinfo : EIATTR_COOP_GROUP_INSTR_OFFSETS
	.align		4
.L_65:
        /*00ec*/ 	.byte	0x04, 0x28
        /*00ee*/ 	.short	(.L_67 - .L_66)


	//   ....[0]....
.L_66:
        /*00f0*/ 	.word	0x00002cf0


	//   ....[1]....
        /*00f4*/ 	.word	0x00002d00


	//   ....[2]....
        /*00f8*/ 	.word	0x00002d40


	//   ....[3]....
        /*00fc*/ 	.word	0x00002d50


	//   ....[4]....
        /*0100*/ 	.word	0x00002d80


	//   ....[5]....
        /*0104*/ 	.word	0x00002d90


	//   ....[6]....
        /*0108*/ 	.word	0x00002dc0


	//   ....[7]....
        /*010c*/ 	.word	0x00002dd0


	//   ....[8]....
        /*0110*/ 	.word	0x00002e00


	//   ....[9]....
        /*0114*/ 	.word	0x00002e10


	//   ....[10]....
        /*0118*/ 	.word	0x00002f60


	//   ....[11]....
        /*011c*/ 	.word	0x00002f70


	//   ....[12]....
        /*0120*/ 	.word	0x00002fa0


	//   ....[13]....
        /*0124*/ 	.word	0x00002fb0


	//   ....[14]....
        /*0128*/ 	.word	0x00002fe0


	//   ....[15]....
        /*012c*/ 	.word	0x00002ff0


	//   ....[16]....
        /*0130*/ 	.word	0x00003020


	//   ....[17]....
        /*0134*/ 	.word	0x00003030


	//   ....[18]....
        /*0138*/ 	.word	0x00003060


	//   ....[19]....
        /*013c*/ 	.word	0x00003070


	//----- nvinfo : EIATTR_VRC_CTA_INIT_COUNT
	.align		4
.L_67:
        /*0140*/ 	.byte	0x02, 0x4a
	.zero		1
	.zero		1


	//----- nvinfo : EIATTR_EXIT_INSTR_OFFSETS
	.align		4
        /*0144*/ 	.byte	0x04, 0x1c
        /*0146*/ 	.short	(.L_69 - .L_68)


	//   ....[0]....
.L_68:
        /*0148*/ 	.word	0x00003080


	//   ....[1]....
        /*014c*/ 	.word	0x000030c0


	//   ....[2]....
        /*0150*/ 	.word	0x00003170


	//   ....[3]....
        /*0154*/ 	.word	0x000031c0


	//----- nvinfo : EIATTR_CRS_STACK_SIZE
	.align		4
.L_69:
        /*0158*/ 	.byte	0x04, 0x1e
        /*015a*/ 	.short	(.L_71 - .L_70)
.L_70:
        /*015c*/ 	.word	0x00000000


	//----- nvinfo : EIATTR_CBANK_PARAM_SIZE
	.align		4
.L_71:
        /*0160*/ 	.byte	0x03, 0x19
        /*0162*/ 	.short	0x0038


	//----- nvinfo : EIATTR_PARAM_CBANK
	.align		4
        /*0164*/ 	.byte	0x04, 0x0a
        /*0166*/ 	.short	(.L_73 - .L_72)
	.align		4
.L_72:
        /*0168*/ 	.word	index@(.nv.constant0.GammaBetaBackwardCUDAKernel)
        /*016c*/ 	.short	0x0380
        /*016e*/ 	.short	0x0038


	//----- nvinfo : EIATTR_SW_WAR
	.align		4
.L_73:
        /*0170*/ 	.byte	0x04, 0x36
        /*0172*/ 	.short	(.L_75 - .L_74)
.L_74:
        /*0174*/ 	.word	0x00000008
.L_75:


//--------------------- .nv.info.GammaBetaBackwardSimpleCUDAKernel --------------------------
	.section	.nv.info.GammaBetaBackwardSimpleCUDAKernel,"",@"SHT_CUDA_INFO"
	.sectionflags	@""
	.align	4


	//----- nvinfo : EIATTR_CUDA_API_VERSION
	.align		4
        /*0000*/ 	.byte	0x04, 0x37
        /*0002*/ 	.short	(.L_77 - .L_76)
.L_76:
        /*0004*/ 	.word	0x00000082


	//----- nvinfo : EIATTR_KPARAM_INFO
	.align		4
.L_77:
        /*0008*/ 	.byte	0x04, 0x17
        /*000a*/ 	.short	(.L_79 - .L_78)
.L_78:
        /*000c*/ 	.word	0x00000000
        /*0010*/ 	.short	0x0007
        /*0012*/ 	.short	0x0030
        /*0014*/ 	.byte	0x00, 0xf5, 0x21, 0x00


	//----- nvinfo : EIATTR_KPARAM_INFO
	.align		4
.L_79:
        /*0018*/ 	.byte	0x04, 0x17
        /*001a*/ 	.short	(.L_81 - .L_80)
.L_80:
        /*001c*/ 	.word	0x00000000
        /*0020*/ 	.short	0x0006
        /*0022*/ 	.short	0x0028
        /*0024*/ 	.byte	0x00, 0xf5, 0x21, 0x00


	//----- nvinfo : EIATTR_KPARAM_INFO
	.align		4
.L_81:
        /*0028*/ 	.byte	0x04, 0x17
        /*002a*/ 	.short	(.L_83 - .L_82)
.L_82:
        /*002c*/ 	.word	0x00000000
        /*0030*/ 	.short	0x0005
        /*0032*/ 	.short	0x0020
        /*0034*/ 	.byte	0x00, 0xf5, 0x21, 0x00


	//----- nvinfo : EIATTR_KPARAM_INFO
	.align		4
.L_83:
        /*0038*/ 	.byte	0x04, 0x17
        /*003a*/ 	.short	(.L_85 - .L_84)
.L_84:
        /*003c*/ 	.word	0x00000000
        /*0040*/ 	.short	0x0004
        /*0042*/ 	.short	0x0018
        /*0044*/ 	.byte	0x00, 0xf5, 0x21, 0x00


	//----- nvinfo : EIATTR_KPARAM_INFO
	.align		4
.L_85:
        /*0048*/ 	.byte	0x04, 0x17
        /*004a*/ 	.short	(.L_87 - .L_86)
.L_86:
        /*004c*/ 	.word	0x00000000
        /*0050*/ 	.short	0x0003
        /*0052*/ 	.short	0x0010
        /*0054*/ 	.byte	0x00, 0xf5, 0x21, 0x00


	//----- nvinfo : EIATTR_KPARAM_INFO
	.align		4
.L_87:
        /*0058*/ 	.byte	0x04, 0x17
        /*005a*/ 	.short	(.L_89 - .L_88)
.L_88:
        /*005c*/ 	.word	0x00000000
        /*0060*/ 	.short	0x0002
        /*0062*/ 	.short	0x0008
        /*0064*/ 	.byte	0x00, 0xf5, 0x21, 0x00


	//----- nvinfo : EIATTR_KPARAM_INFO
	.align		4
.L_89:
        /*0068*/ 	.byte	0x04, 0x17
        /*006a*/ 	.short	(.L_91 - .L_90)
.L_90:
        /*006c*/ 	.word	0x00000000
        /*0070*/ 	.short	0x0001
        /*0072*/ 	.short	0x0004
        /*0074*/ 	.byte	0x00, 0xf0, 0x11, 0x00


	//----- nvinfo : EIATTR_KPARAM_INFO
	.align		4
.L_91:
        /*0078*/ 	.byte	0x04, 0x17
        /*007a*/ 	.short	(.L_93 - .L_92)
.L_92:
        /*007c*/ 	.word	0x00000000
        /*0080*/ 	.short	0x0000
        /*0082*/ 	.short	0x0000
        /*0084*/ 	.byte	0x00, 0xf0, 0x11, 0x00


	//----- nvinfo : EIATTR_SPARSE_MMA_MASK
	.align		4
.L_93:
        /*0088*/ 	.byte	0x03, 0x50
        /*008a*/ 	.short	0x0000


	//----- nvinfo : EIATTR_MAXREG_COUNT
	.align		4
        /*008c*/ 	.byte	0x03, 0x1b
        /*008e*/ 	.short	0x00ff


	//----- nvinfo : EIATTR_MERCURY_ISA_VERSION
	.align		4
        /*0090*/ 	.byte	0x03, 0x5f
        /*0092*/ 	.short	0x0101


	//----- nvinfo : EIATTR_VRC_CTA_INIT_COUNT
	.align		4
        /*0094*/ 	.byte	0x02, 0x4a
	.zero		1
	.zero		1


	//----- nvinfo : EIATTR_EXIT_INSTR_OFFSETS
	.align		4
        /*0098*/ 	.byte	0x04, 0x1c
        /*009a*/ 	.short	(.L_95 - .L_94)


	//   ....[0]....
.L_94:
        /*009c*/ 	.word	0x00000070


	//   ....[1]....
        /*00a0*/ 	.word	0x00002d20


	//   ....[2]....
        /*00a4*/ 	.word	0x00002d60


	//----- nvinfo : EIATTR_CBANK_PARAM_SIZE
	.align		4
.L_95:
        /*00a8*/ 	.byte	0x03, 0x19
        /*00aa*/ 	.short	0x0038


	//----- nvinfo : EIATTR_PARAM_CBANK
	.align		4
        /*00ac*/ 	.byte	0x04, 0x0a
        /*00ae*/ 	.short	(.L_97 - .L_96)
	.align		4
.L_96:
        /*00b0*/ 	.word	index@(.nv.constant0.GammaBetaBackwardSimpleCUDAKernel)
        /*00b4*/ 	.short	0x0380
        /*00b6*/ 	.short	0x0038


	//----- nvinfo : EIATTR_SW_WAR
	.align		4
.L_97:
        /*00b8*/ 	.byte	0x04, 0x36
        /*00ba*/ 	.short	(.L_99 - .L_98)
.L_98:
        /*00bc*/ 	.word	0x00000008
.L_99:


//--------------------- .nv.info.layer_norm_grad_input_kernel --------------------------
	.section	.nv.info.layer_norm_grad_input_kernel,"",@"SHT_CUDA_INFO"
	.sectionflags	@""
	.align	4


	//----- nvinfo : EIATTR_CUDA_API_VERSION
	.align		4
        /*0000*/ 	.byte	0x04, 0x37
        /*0002*/ 	.short	(.L_101 - .L_100)
.L_100:
        /*0004*/ 	.word	0x00000082


	//----- nvinfo : EIATTR_KPARAM_INFO
	.align		4
.L_101:
        /*0008*/ 	.byte	0x04, 0x17
        /*000a*/ 	.short	(.L_103 - .L_102)
.L_102:
        /*000c*/ 	.word	0x00000000
        /*0010*/ 	.short	0x0006
        /*0012*/ 	.short	0x0030
        /*0014*/ 	.byte	0x00, 0xf0, 0x11, 0x00


	//----- nvinfo : EIATTR_KPARAM_INFO
	.align		4
.L_103:
        /*0018*/ 	.byte	0x04, 0x17
        /*001a*/ 	.short	(.L_105 - .L_104)
.L_104:
        /*001c*/ 	.word	0x00000000
        /*0020*/ 	.short	0x0005
        /*0022*/ 	.short	0x0028
        /*0024*/ 	.byte	0x00, 0xf5, 0x21, 0x00


	//----- nvinfo : EIATTR_KPARAM_INFO
	.align		4
.L_105:
        /*0028*/ 	.byte	0x04, 0x17
        /*002a*/ 	.short	(.L_107 - .L_106)
.L_106:
        /*002c*/ 	.word	0x00000000
        /*0030*/ 	.short	0x0004
        /*0032*/ 	.short	0x0020
        /*0034*/ 	.byte	0x00, 0xf5, 0x21, 0x00


	//----- nvinfo : EIATTR_KPARAM_INFO
	.align		4
.L_107:
        /*0038*/ 	.byte	0x04, 0x17
        /*003a*/ 	.short	(.L_109 - .L_108)
.L_108:
        /*003c*/ 	.word	0x00000000
        /*0040*/ 	.short	0x0003
        /*0042*/ 	.short	0x0018
        /*0044*/ 	.byte	0x00, 0xf5, 0x21, 0x00


	//----- nvinfo : EIATTR_KPARAM_INFO
	.align		4
.L_109:
        /*0048*/ 	.byte	0x04, 0x17
        /*004a*/ 	.short	(.L_111 - .L_110)
.L_110:
        /*004c*/ 	.word	0x00000000
        /*0050*/ 	.short	0x0002
        /*0052*/ 	.short	0x0010
        /*0054*/ 	.byte	0x00, 0xf5, 0x21, 0x00


	//----- nvinfo : EIATTR_KPARAM_INFO
	.align		4
.L_111:
        /*0058*/ 	.byte	0x04, 0x17
        /*005a*/ 	.short	(.L_113 - .L_112)
.L_112:
        /*005c*/ 	.word	0x00000000
        /*0060*/ 	.short	0x0001
        /*0062*/ 	.short	0x0008
        /*0064*/ 	.byte	0x00, 0xf5, 0x21, 0x00


	//----- nvinfo : EIATTR_KPARAM_INFO
	.align		4
.L_113:
        /*0068*/ 	.byte	0x04, 0x17
        /*006a*/ 	.short	(.L_115 - .L_114)
.L_114:
        /*006c*/ 	.word	0x00000000
        /*0070*/ 	.short	0x0000
        /*0072*/ 	.short	0x0000
        /*0074*/ 	.byte	0x00, 0xf5, 0x21, 0x00


	//----- nvinfo : EIATTR_SPARSE_MMA_MASK
	.align		4
.L_115:
        /*0078*/ 	.byte	0x03, 0x50
        /*007a*/ 	.short	0x0000


	//----- nvinfo : EIATTR_MAXREG_COUNT
	.align		4
        /*007c*/ 	.byte	0x03, 0x1b
        /*007e*/ 	.short	0x00ff


	//----- nvinfo : EIATTR_NUM_BARRIERS
	.align		4
        /*0080*/ 	.byte	0x02, 0x4c
        /*0082*/ 	.byte	0x01
	.zero		1


	//----- nvinfo : EIATTR_MERCURY_ISA_VERSION
	.align		4
        /*0084*/ 	.byte	0x03, 0x5f
        /*0086*/ 	.short	0x0101


	//----- nvinfo : EIATTR_COOP_GROUP_MASK_REGIDS
	.align		4
        /*0088*/ 	.byte	0x04, 0x29
        /*008a*/ 	.short	(.L_117 - .L_116)


	//   ....[0]....
.L_116:
        /*008c*/ 	.word	0xffffffff


	//   ....[1]....
        /*0090*/ 	.word	0xffffffff


	//   ....[2]....
        /*0094*/ 	.word	0xffffffff


	//   ....[3]....
        /*0098*/ 	.word	0xffffffff


	//   ....[4]....
        /*009c*/ 	.word	0xffffffff


	//   ....[5]....
        /*00a0*/ 	.word	0xffffffff


	//   ....[6]....
        /*00a4*/ 	.word	0xffffffff


	//   ....[7]....
        /*00a8*/ 	.word	0xffffffff


	//   ....[8]....
        /*00ac*/ 	.word	0xffffffff


	//   ....[9]....
        /*00b0*/ 	.word	0xffffffff


	//   ....[10]....
        /*00b4*/ 	.word	0xffffffff


	//   ....[11]....
        /*00b8*/ 	.word	0xffffffff


	//   ....[12]....
        /*00bc*/ 	.word	0xffffffff


	//   ....[13]....
        /*00c0*/ 	.word	0xffffffff


	//   ....[14]....
        /*00c4*/ 	.word	0xffffffff


	//   ....[15]....
        /*00c8*/ 	.word	0xffffffff


	//   ....[16]....
        /*00cc*/ 	.word	0xffffffff


	//   ....[17]....
        /*00d0*/ 	.word	0xffffffff


	//   ....[18]....
        /*00d4*/ 	.word	0xffffffff


	//   ....[19]....
        /*00d8*/ 	.word	0xffffffff


	//   ....[20]....
        /*00dc*/ 	.word	0x0500000d


	//   ....[21]....
        /*00e0*/ 	.word	0x0500000d


	//   ....[22]....
        /*00e4*/ 	.word	0x0500000d


	//   ....[23]....
        /*00e8*/ 	.word	0x0500000d


	//   ....[24]....
        /*00ec*/ 	.word	0x0500000d


	//   ....[25]....
        /*00f0*/ 	.word	0x0500000d


	//   ....[26]....
        /*00f4*/ 	.word	0x0500000d


	//   ....[27]....
        /*00f8*/ 	.word	0x0500000d


	//   ....[28]....
        /*00fc*/ 	.word	0x0500000d


	//   ....[29]....
        /*0100*/ 	.word	0x0500000d


	//   ....[30]....
        /*0104*/ 	.word	0x0500000d


	//   ....[31]....
        /*0108*/ 	.word	0x0500000d


	//   ....[32]....
        /*010c*/ 	.word	0x0500000d


	//   ....[33]....
        /*0110*/ 	.word	0x0500000d


	//   ....[34]....
        /*0114*/ 	.word	0x0500000d


	//----- nvinfo : EIATTR_COOP_GROUP_INSTR_OFFSETS
	.align		4
.L_117:
        /*0118*/ 	.byte	0x04, 0x28
        /*011a*/ 	.short	(.L_119 - .L_118)


	//   ....[0]....
.L_118:
        /*011c*/ 	.word	0x00001be0


	//   ....[1]....
        /*0120*/ 	.word	0x00001c80


	//   ....[2]....
        /*0124*/ 	.word	0x00001cd0


	//   ....[3]....
        /*0128*/ 	.word	0x00001d00


	//   ....[4]....
        /*012c*/ 	.word	0x00001d20


	//   ....[5]....
        /*0130*/ 	.word	0x00001db0


	//   ....[6]....
        /*0134*/ 	.word	0x00001dd0


	//   ....[7]....
        /*0138*/ 	.word	0x00001df0


	//   ....[8]....
        /*013c*/ 	.word	0x00001e10


	//   ....[9]....
        /*0140*/ 	.word	0x00001e30


	//   ....[10]....
        /*0144*/ 	.word	0x00001e90


	//   ....[11]....
        /*0148*/ 	.word	0x00001eb0


	//   ....[12]....
        /*014c*/ 	.word	0x00001ed0


	//   ....[13]....
        /*0150*/ 	.word	0x00001ef0


	//   ....[14]....
        /*0154*/ 	.word	0x00001f10


	//   ....[15]....
        /*0158*/ 	.word	0x00001fc0


	//   ....[16]....
        /*015c*/ 	.word	0x00001fe0


	//   ....[17]....
        /*0160*/ 	.word	0x00002000


	//   ....[18]....
        /*0164*/ 	.word	0x00002020


	//   ....[19]....
        /*0168*/ 	.word	0x00002040


	//   ....[20]....
        /*016c*/ 	.word	0x00002580


	//   ....[21]....
        /*0170*/ 	.word	0x000025f0


	//   ....[22]....
        /*0174*/ 	.word	0x00002660


	//   ....[23]....
        /*0178*/ 	.word	0x000026d0


	//   ....[24]....
        /*017c*/ 	.word	0x00002740


	//   ....[25]....
        /*0180*/ 	.word	0x000027d0


	//   ....[26]....
        /*0184*/ 	.word	0x00002870


	//   ....[27]....
        /*0188*/ 	.word	0x000028e0


	//   ....[28]....
        /*018c*/ 	.word	0x00002950


	//   ....[29]....
        /*0190*/ 	.word	0x000029c0


	//   ....[30]....
        /*0194*/ 	.word	0x00002a40


	//   ....[31]....
        /*0198*/ 	.word	0x00002ab0


	//   ....[32]....
        /*019c*/ 	.word	0x00002b20


	//   ....[33]....
        /*01a0*/ 	.word	0x00002b90


	//   ....[34]....
        /*01a4*/ 	.word	0x00002c00


	//----- nvinfo : EIATTR_VRC_CTA_INIT_COUNT
	.align		4
.L_119:
        /*01a8*/ 	.byte	0x02, 0x4a
	.zero		1
	.zero		1


	//----- nvinfo : EIATTR_EXIT_INSTR_OFFSETS
	.align		4
        /*01ac*/ 	.byte	0x04, 0x1c
        /*01ae*/ 	.short	(.L_121 - .L_120)


	//   ....[0]....
.L_120:
        /*01b0*/ 	.word	0x00002190


	//   ....[1]....
        /*01b4*/ 	.word	0x000023b0


	//   ....[2]....
        /*01b8*/ 	.word	0x00002520


	//----- nvinfo : EIATTR_CRS_STACK_SIZE
	.align		4
.L_121:
        /*01bc*/ 	.byte	0x04, 0x1e
        /*01be*/ 	.short	(.L_123 - .L_122)
.L_122:
        /*01c0*/ 	.word	0x00000000


	//----- nvinfo : EIATTR_CBANK_PARAM_SIZE
	.align		4
.L_123:
        /*01c4*/ 	.byte	0x03, 0x19
        /*01c6*/ 	.short	0x0034


	//----- nvinfo : EIATTR_PARAM_CBANK
	.align		4
        /*01c8*/ 	.byte	0x04, 0x0a
        /*01ca*/ 	.short	(.L_125 - .L_124)
	.align		4
.L_124:
        /*01cc*/ 	.word	index@(.nv.constant0.layer_norm_grad_input_kernel)
        /*01d0*/ 	.short	0x0380
        /*01d2*/ 	.short	0x0034


	//----- nvinfo : EIATTR_SW_WAR
	.align		4
.L_125:
        /*01d4*/ 	.byte	0x04, 0x36
        /*01d6*/ 	.short	(.L_127 - .L_126)
.L_126:
        /*01d8*/ 	.word	0x00000008
.L_127:


//--------------------- .nv.info.ComputeGradientFusedParamsCUDAKernel --------------------------
	.section	.nv.info.ComputeGradientFusedParamsCUDAKernel,"",@"SHT_CUDA_INFO"
	.sectionflags	@""
	.align	4


	//----- nvinfo : EIATTR_CUDA_API_VERSION
	.align		4
        /*0000*/ 	.byte	0x04, 0x37
        /*0002*/ 	.short	(.L_129 - .L_128)
.L_128:
        /*0004*/ 	.word	0x00000082


	//----- nvinfo : EIATTR_KPARAM_INFO
	.align		4
.L_129:
        /*0008*/ 	.byte	0x04, 0x17
        /*000a*/ 	.short	(.L_131 - .L_130)
.L_130:
        /*000c*/ 	.word	0x00000000
        /*0010*/ 	.short	0x0007
        /*0012*/ 	.short	0x0030
        /*0014*/ 	.byte	0x00, 0xf5, 0x21, 0x00


	//----- nvinfo : EIATTR_KPARAM_INFO
	.align		4
.L_131:
        /*0018*/ 	.byte	0x04, 0x17
        /*001a*/ 	.short	(.L_133 - .L_132)
.L_132:
        /*001c*/ 	.word	0x00000000
        /*0020*/ 	.short	0x0006
        /*0022*/ 	.short	0x0028
        /*0024*/ 	.byte	0x00, 0xf5, 0x21, 0x00


	//----- nvinfo : EIATTR_KPARAM_INFO
	.align		4
.L_133:
        /*0028*/ 	.byte	0x04, 0x17
        /*002a*/ 	.short	(.L_135 - .L_134)
.L_134:
        /*002c*/ 	.word	0x00000000
        /*0030*/ 	.short	0x0005
        /*0032*/ 	.short	0x0020
        /*0034*/ 	.byte	0x00, 0xf5, 0x21, 0x00


	//----- nvinfo : EIATTR_KPARAM_INFO
	.align		4
.L_135:
        /*0038*/ 	.byte	0x04, 0x17
        /*003a*/ 	.short	(.L_137 - .L_136)
.L_136:
        /*003c*/ 	.word	0x00000000
        /*0040*/ 	.short	0x0004
        /*0042*/ 	.short	0x0018
        /*0044*/ 	.byte	0x00, 0xf5, 0x21, 0x00


	//----- nvinfo : EIATTR_KPARAM_INFO
	.align		4
.L_137:
        /*0048*/ 	.byte	0x04, 0x17
        /*004a*/ 	.short	(.L_139 - .L_138)
.L_138:
        /*004c*/ 	.word	0x00000000
        /*0050*/ 	.short	0x0003
        /*0052*/ 	.short	0x0010
        /*0054*/ 	.byte	0x00, 0xf5, 0x21, 0x00


	//----- nvinfo : EIATTR_KPARAM_INFO
	.align		4
.L_139:
        /*0058*/ 	.byte	0x04, 0x17
        /*005a*/ 	.short	(.L_141 - .L_140)
.L_140:
        /*005c*/ 	.word	0x00000000
        /*0060*/ 	.short	0x0002
        /*0062*/ 	.short	0x0008
        /*0064*/ 	.byte	0x00, 0xf5, 0x21, 0x00


	//----- nvinfo : EIATTR_KPARAM_INFO
	.align		4
.L_141:
        /*0068*/ 	.byte	0x04, 0x17
        /*006a*/ 	.short	(.L_143 - .L_142)
.L_142:
        /*006c*/ 	.word	0x00000000
        /*0070*/ 	.short	0x0001
        /*0072*/ 	.short	0x0004
        /*0074*/ 	.byte	0x00, 0xf0, 0x11, 0x00


	//----- nvinfo : EIATTR_KPARAM_INFO
	.align		4
.L_143:
        /*0078*/ 	.byte	0x04, 0x17
        /*007a*/ 	.short	(.L_145 - .L_144)
.L_144:
        /*007c*/ 	.word	0x00000000
        /*0080*/ 	.short	0x0000
        /*0082*/ 	.short	0x0000
        /*0084*/ 	.byte	0x00, 0xf0, 0x11, 0x00


	//----- nvinfo : EIATTR_SPARSE_MMA_MASK
	.align		4
.L_145:
        /*0088*/ 	.byte	0x03, 0x50
        /*008a*/ 	.short	0x0000


	//----- nvinfo : EIATTR_MAXREG_COUNT
	.align		4
        /*008c*/ 	.byte	0x03, 0x1b
        /*008e*/ 	.short	0x00ff


	//----- nvinfo : EIATTR_MERCURY_ISA_VERSION
	.align		4
        /*0090*/ 	.byte	0x03, 0x5f
        /*0092*/ 	.short	0x0101


	//----- nvinfo : EIATTR_VRC_CTA_INIT_COUNT
	.align		4
        /*0094*/ 	.byte	0x02, 0x4a
	.zero		1
	.zero		1


	//----- nvinfo : EIATTR_EXIT_INSTR_OFFSETS
	.align		4
        /*0098*/ 	.byte	0x04, 0x1c
        /*009a*/ 	.short	(.L_147 - .L_146)


	//   ....[0]....
.L_146:
        /*009c*/ 	.word	0x00000070


	//   ....[1]....
        /*00a0*/ 	.word	0x00000350


	//----- nvinfo : EIATTR_CRS_STACK_SIZE
	.align		4
.L_147:
        /*00a4*/ 	.byte	0x04, 0x1e
        /*00a6*/ 	.short	(.L_149 - .L_148)
.L_148:
        /*00a8*/ 	.word	0x00000000


	//----- nvinfo : EIATTR_CBANK_PARAM_SIZE
	.align		4
.L_149:
        /*00ac*/ 	.byte	0x03, 0x19
        /*00ae*/ 	.short	0x0038


	//----- nvinfo : EIATTR_PARAM_CBANK
	.align		4
        /*00b0*/ 	.byte	0x04, 0x0a
        /*00b2*/ 	.short	(.L_151 - .L_150)
	.align		4
.L_150:
        /*00b4*/ 	.word	index@(.nv.constant0.ComputeGradientFusedParamsCUDAKernel)
        /*00b8*/ 	.short	0x0380
        /*00ba*/ 	.short	0x0038


	//----- nvinfo : EIATTR_SW_WAR
	.align		4
.L_151:
        /*00bc*/ 	.byte	0x04, 0x36
        /*00be*/ 	.short	(.L_153 - .L_152)
.L_152:
        /*00c0*/ 	.word	0x00000008
.L_153:


//--------------------- .nv.info.ComputeInternalGradientsCUDAKernel --------------------------
	.section	.nv.info.ComputeInternalGradientsCUDAKernel,"",@"SHT_CUDA_INFO"
	.sectionflags	@""
	.align	4


	//----- nvinfo : EIATTR_CUDA_API_VERSION
	.align		4
        /*0000*/ 	.byte	0x04, 0x37
        /*0002*/ 	.short	(.L_155 - .L_154)
.L_154:
        /*0004*/ 	.word	0x00000082


	//----- nvinfo : EIATTR_KPARAM_INFO
	.align		4
.L_155:
        /*0008*/ 	.byte	0x04, 0x17
        /*000a*/ 	.short	(.L_157 - .L_156)
.L_156:
        /*000c*/ 	.word	0x00000000
        /*0010*/ 	.short	0x0005
        /*0012*/ 	.short	0x0028
        /*0014*/ 	.byte	0x00, 0xf5, 0x21, 0x00


	//----- nvinfo : EIATTR_KPARAM_INFO
	.align		4
.L_157:
        /*0018*/ 	.byte	0x04, 0x17
        /*001a*/ 	.short	(.L_159 - .L_158)
.L_158:
        /*001c*/ 	.word	0x00000000
        /*0020*/ 	.short	0x0004
        /*0022*/ 	.short	0x0020
        /*0024*/ 	.byte	0x00, 0xf5, 0x21, 0x00


	//----- nvinfo : EIATTR_KPARAM_INFO
	.align		4
.L_159:
        /*0028*/ 	.byte	0x04, 0x17
        /*002a*/ 	.short	(.L_161 - .L_160)
.L_160:
        /*002c*/ 	.word	0x00000000
        /*0030*/ 	.short	0x0003
        /*0032*/ 	.short	0x0018
        /*0034*/ 	.byte	0x00, 0xf5, 0x21, 0x00


	//----- nvinfo : EIATTR_KPARAM_INFO
	.align		4
.L_161:
        /*0038*/ 	.byte	0x04, 0x17
        /*003a*/ 	.short	(.L_163 - .L_162)
.L_162:
        /*003c*/ 	.word	0x00000000
        /*0040*/ 	.short	0x0002
        /*0042*/ 	.short	0x0010
        /*0044*/ 	.byte	0x00, 0xf5, 0x21, 0x00


	//----- nvinfo : EIATTR_KPARAM_INFO
	.align		4
.L_163:
        /*0048*/ 	.byte	0x04, 0x17
        /*004a*/ 	.short	(.L_165 - .L_164)
.L_164:
        /*004c*/ 	.word	0x00000000
        /*0050*/ 	.short	0x0001
        /*0052*/ 	.short	0x0008
        /*0054*/ 	.byte	0x00, 0xf5, 0x21, 0x00


	//----- nvinfo : EIATTR_KPARAM_INFO
	.align		4
.L_165:
        /*0058*/ 	.byte	0x04, 0x17
        /*005a*/ 	.short	(.L_167 - .L_166)
.L_166:
        /*005c*/ 	.word	0x00000000
        /*0060*/ 	.short	0x0000
        /*0062*/ 	.short	0x0000
        /*0064*/ 	.byte	0x00, 0xf0, 0x11, 0x00


	//----- nvinfo : EIATTR_SPARSE_MMA_MASK
	.align		4
.L_167:
        /*0068*/ 	.byte	0x03, 0x50
        /*006a*/ 	.short	0x0000


	//----- nvinfo : EIATTR_MAXREG_COUNT
	.align		4
        /*006c*/ 	.byte	0x03, 0x1b
        /*006e*/ 	.short	0x00ff


	//----- nvinfo : EIATTR_NUM_BARRIERS
	.align		4
        /*0070*/ 	.byte	0x02, 0x4c
        /*0072*/ 	.byte	0x01
	.zero		1


	//----- nvinfo : EIATTR_MERCURY_ISA_VERSION
	.align		4
        /*0074*/ 	.byte	0x03, 0x5f
        /*0076*/ 	.short	0x0101


	//----- nvinfo : EIATTR_COOP_GROUP_MASK_REGIDS
	.align		4
        /*0078*/ 	.byte	0x04, 0x29
        /*007a*/ 	.short	(.L_169 - .L_168)


	//   ....[0]....
.L_168:
        /*007c*/ 	.word	0xffffffff


	//   ....[1]....
        /*0080*/ 	.word	0xffffffff


	//   ....[2]....
        /*0084*/ 	.word	0xffffffff


	//   ....[3]....
        /*0088*/ 	.word	0xffffffff


	//   ....[4]....
        /*008c*/ 	.word	0xffffffff


	//   ....[5]....
        /*0090*/ 	.word	0xffffffff


	//   ....[6]....
        /*0094*/ 	.word	0xffffffff


	//   ....[7]....
        /*0098*/ 	.word	0xffffffff


	//   ....[8]....
        /*009c*/ 	.word	0xffffffff


	//   ....[9]....
        /*00a0*/ 	.word	0xffffffff


	//   ....[10]....
        /*00a4*/ 	.word	0xffffffff


	//   ....[11]....
        /*00a8*/ 	.word	0xffffffff


	//   ....[12]....
        /*00ac*/ 	.word	0xffffffff


	//   ....[13]....
        /*00b0*/ 	.word	0xffffffff


	//   ....[14]....
        /*00b4*/ 	.word	0xffffffff


	//   ....[15]....
        /*00b8*/ 	.word	0xffffffff


	//   ....[16]....
        /*00bc*/ 	.word	0xffffffff


	//   ....[17]....
        /*00c0*/ 	.word	0xffffffff


	//   ....[18]....
        /*00c4*/ 	.word	0xffffffff


	//   ....[19]....
        /*00c8*/ 	.word	0xffffffff


	//   ....[20]....
        /*00cc*/ 	.word	0x0500000c


	//   ....[21]....
        /*00d0*/ 	.word	0x0500000c


	//   ....[22]....
        /*00d4*/ 	.word	0x0500000c


	//   ....[23]....
        /*00d8*/ 	.word	0x0500000c


	//   ....[24]....
        /*00dc*/ 	.word	0x0500000c


	//   ....[25]....
        /*00e0*/ 	.word	0x0500000c


	//   ....[26]....
        /*00e4*/ 	.word	0x0500000c


	//   ....[27]....
        /*00e8*/ 	.word	0x0500000c


	//   ....[28]....
        /*00ec*/ 	.word	0x0500000c


	//   ....[29]....
        /*00f0*/ 	.word	0x0500000c


	//----- nvinfo : EIATTR_COOP_GROUP_INSTR_OFFSETS
	.align		4
.L_169:
        /*00f4*/ 	.byte	0x04, 0x28
        /*00f6*/ 	.short	(.L_171 - .L_170)


	//   ....[0]....
.L_170:
        /*00f8*/ 	.word	0x00000350


	//   ....[1]....
        /*00fc*/ 	.word	0x000003c0


	//   ....[2]....
        /*0100*/ 	.word	0x00000410


	//   ....[3]....
        /*0104*/ 	.word	0x00000460


	//   ....[4]....
        /*0108*/ 	.word	0x000004b0


	//   ....[5]....
        /*010c*/ 	.word	0x00000550


	//   ....[6]....
        /*0110*/ 	.word	0x00000570


	//   ....[7]....
        /*0114*/ 	.word	0x00000590


	//   ....[8]....
        /*0118*/ 	.word	0x000005b0


	//   ....[9]....
        /*011c*/ 	.word	0x000005d0


	//   ....[10]....
        /*0120*/ 	.word	0x00000630


	//   ....[11]....
        /*0124*/ 	.word	0x00000650


	//   ....[12]....
        /*0128*/ 	.word	0x00000670


	//   ....[13]....
        /*012c*/ 	.word	0x00000690


	//   ....[14]....
        /*0130*/ 	.word	0x000006b0


	//   ....[15]....
        /*0134*/ 	.word	0x000007e0


	//   ....[16]....
        /*0138*/ 	.word	0x00000810


	//   ....[17]....
        /*013c*/ 	.word	0x00000830


	//   ....[18]....
        /*0140*/ 	.word	0x00000850


	//   ....[19]....
        /*0144*/ 	.word	0x00000870


	//   ....[20]....
        /*0148*/ 	.word	0x00000960


	//   ....[21]....
        /*014c*/ 	.word	0x000009d0


	//   ....[22]....
        /*0150*/ 	.word	0x00000a40


	//   ....[23]....
        /*0154*/ 	.word	0x00000ab0


	//   ....[24]....
        /*0158*/ 	.word	0x00000b20


	//   ....[25]....
        /*015c*/ 	.word	0x00000bb0


	//   ....[26]....
        /*0160*/ 	.word	0x00000c50


	//   ....[27]....
        /*0164*/ 	.word	0x00000cc0


	//   ....[28]....
        /*0168*/ 	.word	0x00000d30


	//   ....[29]....
        /*016c*/ 	.word	0x00000da0


	//----- nvinfo : EIATTR_VRC_CTA_INIT_COUNT
	.align		4
.L_171:
        /*0170*/ 	.byte	0x02, 0x4a
	.zero		1
	.zero		1


	//----- nvinfo : EIATTR_EXIT_INSTR_OFFSETS
	.align		4
        /*0174*/ 	.byte	0x04, 0x1c
        /*0176*/ 	.short	(.L_173 - .L_172)


	//   ....[0]....
.L_172:
        /*0178*/ 	.word	0x000007d0


	//   ....[1]....
        /*017c*/ 	.word	0x00000880


	//   ....[2]....
        /*0180*/ 	.word	0x00000900


	//----- nvinfo : EIATTR_CRS_STACK_SIZE
	.align		4
.L_173:
        /*0184*/ 	.byte	0x04, 0x1e
        /*0186*/ 	.short	(.L_175 - .L_174)
.L_174:
        /*0188*/ 	.word	0x00000000


	//----- nvinfo : EIATTR_CBANK_PARAM_SIZE
	.align		4
.L_175:
        /*018c*/ 	.byte	0x03, 0x19
        /*018e*/ 	.short	0x0030


	//----- nvinfo : EIATTR_PARAM_CBANK
	.align		4
        /*0190*/ 	.byte	0x04, 0x0a
        /*0192*/ 	.short	(.L_177 - .L_176)
	.align		4
.L_176:
        /*0194*/ 	.word	index@(.nv.constant0.ComputeInternalGradientsCUDAKernel)
        /*0198*/ 	.short	0x0380
        /*019a*/ 	.short	0x0030


	//----- nvinfo : EIATTR_SW_WAR
	.align		4
.L_177:
        /*019c*/ 	.byte	0x04, 0x36
        /*019e*/ 	.short	(.L_179 - .L_178)
.L_178:
        /*01a0*/ 	.word	0x00000008
.L_179:


//--------------------- .nv.info.LayerNormFusedForwardKernel --------------------------
	.section	.nv.info.LayerNormFusedForwardKernel,"",@"SHT_CUDA_INFO"
	.sectionflags	@""
	.align	4


	//----- nvinfo : EIATTR_CUDA_API_VERSION
	.align		4
        /*0000*/ 	.byte	0x04, 0x37
        /*0002*/ 	.short	(.L_181 - .L_180)
.L_180:
        /*0004*/ 	.word	0x00000082


	//----- nvinfo : EIATTR_KPARAM_INFO
	.align		4
.L_181:
        /*0008*/ 	.byte	0x04, 0x17
        /*000a*/ 	.short	(.L_183 - .L_182)
.L_182:
        /*000c*/ 	.word	0x00000000
        /*0010*/ 	.short	0x0007
        /*0012*/ 	.short	0x0030
        /*0014*/ 	.byte	0x00, 0xf5, 0x21, 0x00


	//----- nvinfo : EIATTR_KPARAM_INFO
	.align		4
.L_183:
        /*0018*/ 	.byte	0x04, 0x17
        /*001a*/ 	.short	(.L_185 - .L_184)
.L_184:
        /*001c*/ 	.word	0x00000000
        /*0020*/ 	.short	0x0006
        /*0022*/ 	.short	0x0028
        /*0024*/ 	.byte	0x00, 0xf5, 0x21, 0x00


	//----- nvinfo : EIATTR_KPARAM_INFO
	.align		4
.L_185:
        /*0028*/ 	.byte	0x04, 0x17
        /*002a*/ 	.short	(.L_187 - .L_186)
.L_186:
        /*002c*/ 	.word	0x00000000
        /*0030*/ 	.short	0x0005
        /*0032*/ 	.short	0x0020
        /*0034*/ 	.byte	0x00, 0xf5, 0x21, 0x00


	//----- nvinfo : EIATTR_KPARAM_INFO
	.align		4
.L_187:
        /*0038*/ 	.byte	0x04, 0x17
        /*003a*/ 	.short	(.L_189 - .L_188)
.L_188:
        /*003c*/ 	.word	0x00000000
        /*0040*/ 	.short	0x0004
        /*0042*/ 	.short	0x0018
        /*0044*/ 	.byte	0x00, 0xf5, 0x21, 0x00


	//----- nvinfo : EIATTR_KPARAM_INFO
	.align		4
.L_189:
        /*0048*/ 	.byte	0x04, 0x17
        /*004a*/ 	.short	(.L_191 - .L_190)
.L_190:
        /*004c*/ 	.word	0x00000000
        /*0050*/ 	.short	0x0003
        /*0052*/ 	.short	0x0010
        /*0054*/ 	.byte	0x00, 0xf5, 0x21, 0x00


	//----- nvinfo : EIATTR_KPARAM_INFO
	.align		4
.L_191:
        /*0058*/ 	.byte	0x04, 0x17
        /*005a*/ 	.short	(.L_193 - .L_192)
.L_192:
        /*005c*/ 	.word	0x00000000
        /*0060*/ 	.short	0x0002
        /*0062*/ 	.short	0x0008
        /*0064*/ 	.byte	0x00, 0xf5, 0x21, 0x00


	//----- nvinfo : EIATTR_KPARAM_INFO
	.align		4
.L_193:
        /*0068*/ 	.byte	0x04, 0x17
        /*006a*/ 	.short	(.L_195 - .L_194)
.L_194:
        /*006c*/ 	.word	0x00000000
        /*0070*/ 	.short	0x0001
        /*0072*/ 	.short	0x0004
        /*0074*/ 	.byte	0x00, 0xf0, 0x11, 0x00


	//----- nvinfo : EIATTR_KPARAM_INFO
	.align		4
.L_195:
        /*0078*/ 	.byte	0x04, 0x17
        /*007a*/ 	.short	(.L_197 - .L_196)
.L_196:
        /*007c*/ 	.word	0x00000000
        /*0080*/ 	.short	0x0000
        /*0082*/ 	.short	0x0000
        /*0084*/ 	.byte	0x00, 0xf0, 0x11, 0x00


	//----- nvinfo : EIATTR_SPARSE_MMA_MASK
	.align		4
.L_197:
        /*0088*/ 	.byte	0x03, 0x50
        /*008a*/ 	.short	0x0000


	//----- nvinfo : EIATTR_MAXREG_COUNT
	.align		4
        /*008c*/ 	.byte	0x03, 0x1b
        /*008e*/ 	.short	0x00ff


	//----- nvinfo : EIATTR_NUM_BARRIERS
	.align		4
        /*0090*/ 	.byte	0x02, 0x4c
        /*0092*/ 	.byte	0x01
	.zero		1


	//----- nvinfo : EIATTR_MERCURY_ISA_VERSION
	.align		4
        /*0094*/ 	.byte	0x03, 0x5f
        /*0096*/ 	.short	0x0101


	//----- nvinfo : EIATTR_COOP_GROUP_MASK_REGIDS
	.align		4
        /*0098*/ 	.byte	0x04, 0x29
        /*009a*/ 	.short	(.L_199 - .L_198)


	//   ....[0]....
.L_198:
        /*009c*/ 	.word	0xffffffff


	//   ....[1]....
        /*00a0*/ 	.word	0xffffffff


	//   ....[2]....
        /*00a4*/ 	.word	0xffffffff


	//   ....[3]....
        /*00a8*/ 	.word	0xffffffff


	//   ....[4]....
        /*00ac*/ 	.word	0xffffffff


	//   ....[5]....
        /*00b0*/ 	.word	0xffffffff


	//   ....[6]....
        /*00b4*/ 	.word	0xffffffff


	//   ....[7]....
        /*00b8*/ 	.word	0xffffffff


	//   ....[8]....
        /*00bc*/ 	.word	0xffffffff


	//   ....[9]....
        /*00c0*/ 	.word	0xffffffff


	//   ....[10]....
        /*00c4*/ 	.word	0xffffffff


	//   ....[11]....
        /*00c8*/ 	.word	0xffffffff


	//   ....[12]....
        /*00cc*/ 	.word	0xffffffff


	//   ....[13]....
        /*00d0*/ 	.word	0xffffffff


	//   ....[14]....
        /*00d4*/ 	.word	0xffffffff


	//   ....[15]....
        /*00d8*/ 	.word	0xffffffff


	//   ....[16]....
        /*00dc*/ 	.word	0xffffffff


	//   ....[17]....
        /*00e0*/ 	.word	0xffffffff


	//   ....[18]....
        /*00e4*/ 	.word	0xffffffff


	//   ....[19]....
        /*00e8*/ 	.word	0xffffffff


	//   ....[20]....
        /*00ec*/ 	.word	0x0500000c


	//   ....[21]....
        /*00f0*/ 	.word	0x0500000c


	//   ....[22]....
        /*00f4*/ 	.word	0x0500000c


	//   ....[23]....
        /*00f8*/ 	.word	0x0500000c


	//   ....[24]....
        /*00fc*/ 	.word	0x0500000c


	//   ....[25]....
        /*0100*/ 	.word	0x0500000c


	//   ....[26]....
        /*0104*/ 	.word	0x0500000c


	//   ....[27]....
        /*0108*/ 	.word	0x0500000c


	//   ....[28]....
        /*010c*/ 	.word	0x0500000c


	//   ....[29]....
        /*0110*/ 	.word	0x0500000c


	//   ....[30]....
        /*0114*/ 	.word	0x0500000c


	//   ....[31]....
        /*0118*/ 	.word	0x0500000c


	//   ....[32]....
        /*011c*/ 	.word	0x0500000c


	//   ....[33]....
        /*0120*/ 	.word	0x0500000c


	//   ....[34]....
        /*0124*/ 	.word	0x0500000c


	//   ....[35]....
        /*0128*/ 	.word	0x0500000c


	//   ....[36]....
        /*012c*/ 	.word	0x0500000c


	//   ....[37]....
        /*0130*/ 	.word	0x0500000c


	//   ....[38]....
        /*0134*/ 	.word	0x0500000c


	//   ....[39]....
        /*0138*/ 	.word	0x0500000c


	//----- nvinfo : EIATTR_COOP_GROUP_INSTR_OFFSETS
	.align		4
.L_199:
        /*013c*/ 	.byte	0x04, 0x28
        /*013e*/ 	.short	(.L_201 - .L_200)


	//   ....[0]....
.L_200:
        /*0140*/ 	.word	0x00000870


	//   ....[1]....
        /*0144*/ 	.word	0x00000890


	//   ....[2]....
        /*0148*/ 	.word	0x000008b0


	//   ....[3]....
        /*014c*/ 	.word	0x000008d0


	//   ....[4]....
        /*0150*/ 	.word	0x000008f0


	//   ....[5]....
        /*0154*/ 	.word	0x00000aa0


	//   ....[6]....
        /*0158*/ 	.word	0x00000ac0


	//   ....[7]....
        /*015c*/ 	.word	0x00000ae0


	//   ....[8]....
        /*0160*/ 	.word	0x00000b00


	//   ....[9]....
        /*0164*/ 	.word	0x00000b20


	//   ....[10]....
        /*0168*/ 	.word	0x00000b80


	//   ....[11]....
        /*016c*/ 	.word	0x00000ba0


	//   ....[12]....
        /*0170*/ 	.word	0x00000bc0


	//   ....[13]....
        /*0174*/ 	.word	0x00000be0


	//   ....[14]....
        /*0178*/ 	.word	0x00000c00


	//   ....[15]....
        /*017c*/ 	.word	0x00000d60


	//   ....[16]....
        /*0180*/ 	.word	0x00000d80


	//   ....[17]....
        /*0184*/ 	.word	0x00000da0


	//   ....[18]....
        /*0188*/ 	.word	0x00000dc0


	//   ....[19]....
        /*018c*/ 	.word	0x00000de0


	//   ....[20]....
        /*0190*/ 	.word	0x000047a0


	//   ....[21]....
        /*0194*/ 	.word	0x00004810


	//   ....[22]....
        /*0198*/ 	.word	0x00004880


	//   ....[23]....
        /*019c*/ 	.word	0x000048f0


	//   ....[24]....
        /*01a0*/ 	.word	0x00004960


	//   ....[25]....
        /*01a4*/ 	.word	0x000049f0


	//   ....[26]....
        /*01a8*/ 	.word	0x00004a60


	//   ....[27]....
        /*01ac*/ 	.word	0x00004ad0


	//   ....[28]....
        /*01b0*/ 	.word	0x00004b40


	//   ....[29]....
        /*01b4*/ 	.word	0x00004bb0


	//   ....[30]....
        /*01b8*/ 	.word	0x00004c50


	//   ....[31]....
        /*01bc*/ 	.word	0x00004cf0


	//   ....[32]....
        /*01c0*/ 	.word	0x00004d60


	//   ....[33]....
        /*01c4*/ 	.word	0x00004dd0


	//   ....[34]....
        /*01c8*/ 	.word	0x00004e40


	//   ....[35]....
        /*01cc*/ 	.word	0x00004ec0


	//   ....[36]....
        /*01d0*/ 	.word	0x00004f30


	//   ....[37]....
        /*01d4*/ 	.word	0x00004fa0


	//   ....[38]....
        /*01d8*/ 	.word	0x00005010


	//   ....[39]....
        /*01dc*/ 	.word	0x00005080


	//----- nvinfo : EIATTR_VRC_CTA_INIT_COUNT
	.align		4
.L_201:
        /*01e0*/ 	.byte	0x02, 0x4a
	.zero		1
	.zero		1


	//----- nvinfo : EIATTR_EXIT_INSTR_OFFSETS
	.align		4
        /*01e4*/ 	.byte	0x04, 0x1c
        /*01e6*/ 	.short	(.L_203 - .L_202)


	//   ....[0]....
.L_202:
        /*01e8*/ 	.word	0x00001070


	//   ....[1]....
        /*01ec*/ 	.word	0x000016f0


	//   ....[2]....
        /*01f0*/ 	.word	0x00001cc0


	//   ....[3]....
        /*01f4*/ 	.word	0x00002300


	//   ....[4]....
        /*01f8*/ 	.word	0x00002ab0


	//   ....[5]....
        /*01fc*/ 	.word	0x00003140


	//   ....[6]....
        /*0200*/ 	.word	0x00003940


	//   ....[7]....
        /*0204*/ 	.word	0x00003fc0


	//   ....[8]....
        /*0208*/ 	.word	0x00004750


	//----- nvinfo : EIATTR_CRS_STACK_SIZE
	.align		4
.L_203:
        /*020c*/ 	.byte	0x04, 0x1e
        /*020e*/ 	.short	(.L_205 - .L_204)
.L_204:
        /*0210*/ 	.word	0x00000000


	//----- nvinfo : EIATTR_CBANK_PARAM_SIZE
	.align		4
.L_205:
        /*0214*/ 	.byte	0x03, 0x19
        /*0216*/ 	.short	0x0038


	//----- nvinfo : EIATTR_PARAM_CBANK
	.align		4
        /*0218*/ 	.byte	0x04, 0x0a
        /*021a*/ 	.short	(.L_207 - .L_206)
	.align		4
.L_206:
        /*021c*/ 	.word	index@(.nv.constant0.LayerNormFusedForwardKernel)
        /*0220*/ 	.short	0x0380
        /*0222*/ 	.short	0x0038


	//----- nvinfo : EIATTR_SW_WAR
	.align		4
.L_207:
        /*0224*/ 	.byte	0x04, 0x36
        /*0226*/ 	.short	(.L_209 - .L_208)
.L_208:
        /*0228*/ 	.word	0x00000008
.L_209:


//--------------------- .nv.callgraph             --------------------------
	.section	.nv.callgraph,"",@"SHT_CUDA_CALLGRAPH"
	.align	4
	.sectionentsize	8
	.align		4
        /*0000*/ 	.word	0x00000000
	.align		4
        /*0004*/ 	.word	0xffffffff
	.align		4
        /*0008*/ 	.word	0x00000000
	.align		4
        /*000c*/ 	.word	0xfffffffe
	.align		4
        /*0010*/ 	.word	0x00000000
	.align		4
        /*0014*/ 	.word	0xfffffffd
	.align		4
        /*0018*/ 	.word	0x00000000
	.align		4
        /*001c*/ 	.word	0xfffffffc


//--------------------- .text.GammaBetaBackwardCUDAKernel --------------------------
	.section	.text.GammaBetaBackwardCUDAKernel,"ax",@progbits
	.align	128
        .global         GammaBetaBackwardCUDAKernel
        .type           GammaBetaBackwardCUDAKernel,@function
        .size           GammaBetaBackwardCUDAKernel,(.L_x_216 - GammaBetaBackwardCUDAKernel)
        .other          GammaBetaBackwardCUDAKernel,@"STO_CUDA_ENTRY STV_DEFAULT"
GammaBetaBackwardCUDAKernel:
.text.GammaBetaBackwardCUDAKernel:
[----:B------:R-:W-:Y:S01]  /*0000*/  LDC R1, c[0x0][0x37c] ;  /* 0x0000df00ff017b82 */ /* 0x000fe20000000800 */
[----:B------:R-:W0:Y:S07]  /*0010*/  S2R R33, SR_TID.X ;  /* 0x0000000000217919 */ /* 0x000e2e0000002100 */
[----:B------:R-:W1:Y:S01]  /*0020*/  S2UR UR4, SR_CTAID.X ;  /* 0x00000000000479c3 */ /* 0x000e620000002500 */
[----:B------:R-:W1:Y:S01]  /*0030*/  LDCU UR5, c[0x0][0x360] ;  /* 0x00006c00ff0577ac */ /* 0x000e620008000800 */
[----:B------:R-:W-:Y:S01]  /*0040*/  BSSY.RECONVERGENT B0, `(.L_x_0) ;  /* 0x00002ac000007945 */ /* 0x000fe20003800200 */
[----:B------:R-:W-:-:S02]  /*0050*/  HFMA2 R12, -RZ, RZ, 0, 0 ;  /* 0x00000000ff0c7431 */ /* 0x000fc400000001ff */
[----:B------:R-:W-:Y:S01]  /*0060*/  IMAD.MOV.U32 R28, RZ, RZ, RZ ;  /* 0x000000ffff1c7224 */ /* 0x000fe200078e00ff */
[----:B------:R-:W2:Y:S01]  /*0070*/  LDCU UR8, c[0x0][0x384] ;  /* 0x00007080ff0877ac */ /* 0x000ea20008000800 */
[----:B------:R-:W-:Y:S01]  /*0080*/  CS2R R10, SRZ ;  /* 0x00000000000a7805 */ /* 0x000fe2000001ff00 */
[----:B------:R-:W3:Y:S01]  /*0090*/  LDCU.64 UR6, c[0x0][0x358] ;  /* 0x00006b00ff0677ac */ /* 0x000ee20008000a00 */
[----:B-1----:R-:W-:-:S06]  /*00a0*/  UIMAD UR4, UR4, UR5, URZ ;  /* 0x00000005040472a4 */ /* 0x002fcc000f8e02ff */
[----:B0-----:R-:W-:-:S04]  /*00b0*/  IADD3 R33, PT, PT, R33, UR4, RZ ;  /* 0x0000000421217c10 */ /* 0x001fc8000fffe0ff */
[----:B--2---:R-:W-:-:S13]  /*00c0*/  ISETP.GE.AND P0, PT, R33, UR8, PT ;  /* 0x0000000821007c0c */ /* 0x004fda000bf06270 */
[----:B---3--:R-:W-:Y:S05]  /*00d0*/  @P0 BRA `(.L_x_1) ;  /* 0x0000002800880947 */ /* 0x008fea0003800000 */
[----:B------:R-:W0:Y:S01]  /*00e0*/  S2R R2, SR_TID.Y ;  /* 0x0000000000027919 */ /* 0x000e220000002200 */
[----:B------:R-:W0:Y:S02]  /*00f0*/  LDC R15, c[0x0][0x380] ;  /* 0x0000e000ff0f7b82 */ /* 0x000e240000000800 */
[----:B0-----:R-:W-:-:S13]  /*0100*/  ISETP.GE.AND P0, PT, R2, R15, PT ;  /* 0x0000000f0200720c */ /* 0x001fda0003f06270 */
[----:B------:R-:W-:Y:S05]  /*0110*/  @P0 BRA `(.L_x_1) ;  /* 0x0000002800780947 */ /* 0x000fea0003800000 */
[----:B------:R-:W0:Y:S01]  /*0120*/  LDCU.64 UR8, c[0x0][0x3a8] ;  /* 0x00007500ff0877ac */ /* 0x000e220008000a00 */
[----:B------:R-:W1:Y:S01]  /*0130*/  LDC R13, c[0x0][0x364] ;  /* 0x0000d900ff0d7b82 */ /* 0x000e620000000800 */
[----:B------:R-:W-:Y:S01]  /*0140*/  IMAD.MOV.U32 R0, RZ, RZ, RZ ;  /* 0x000000ffff007224 */ /* 0x000fe200078e00ff */
[----:B------:R-:W-:Y:S02]  /*0150*/  SHF.R.S32.HI R5, RZ, 0x1f, R15 ;  /* 0x0000001fff057819 */ /* 0x000fe4000001140f */
[----:B------:R-:W-:Y:S01]  /*0160*/  MOV R9, RZ ;  /* 0x000000ff00097202 */ /* 0x000fe20000000f00 */
[----:B0-----:R-:W-:-:S04]  /*0170*/  UISETP.NE.U32.AND UP0, UPT, UR8, URZ, UPT ;  /* 0x000000ff0800728c */ /* 0x001fc8000bf05070 */
[----:B------:R-:W-:Y:S01]  /*0180*/  UISETP.NE.AND.EX UP0, UPT, UR9, URZ, UPT, UP0 ;  /* 0x000000ff0900728c */ /* 0x000fe2000bf05300 */
[----:B-1----:R-:W-:-:S08]  /*0190*/  IMAD.SHL.U32 R3, R13, 0x2, RZ ;  /* 0x000000020d037824 */ /* 0x002fd000078e00ff */
[----:B------:R-:W-:Y:S05]  /*01a0*/  BRA.U UP0, `(.L_x_2) ;  /* 0x0000000900b47547 */ /* 0x000fea000b800000 */
[----:B------:R-:W0:Y:S01]  /*01b0*/  LDCU.64 UR8, c[0x0][0x3b0] ;  /* 0x00007600ff0877ac */ /* 0x000e220008000a00 */
[----:B------:R-:W-:Y:S01]  /*01c0*/  BSSY.RECONVERGENT B1, `(.L_x_3) ;  /* 0x00000aa000017945 */ /* 0x000fe20003800200 */
[----:B0-----:R-:W-:-:S04]  /*01d0*/  UISETP.NE.U32.AND UP0, UPT, UR8, URZ, UPT ;  /* 0x000000ff0800728c */ /* 0x001fc8000bf05070 */
[----:B------:R-:W-:-:S09]  /*01e0*/  UISETP.NE.AND.EX UP0, UPT, UR9, URZ, UPT, UP0 ;  /* 0x000000ff0900728c */ /* 0x000fd2000bf05300 */
[----:B------:R-:W-:Y:S05]  /*01f0*/  BRA.U UP0, `(.L_x_4) ;  /* 0x0000000100447547 */ /* 0x000fea000b800000 */
[----:B------:R-:W-:-:S04]  /*0200*/  IADD3 R2, P0, PT, R3, R2, RZ ;  /* 0x0000000203027210 */ /* 0x000fc80007f1e0ff */
[----:B------:R-:W-:Y:S02]  /*0210*/  IADD3.X R4, PT, PT, RZ, R0, RZ, P0, !PT ;  /* 0x00000000ff047210 */ /* 0x000fe400007fe4ff */
[CC--:B------:R-:W-:Y:S02]  /*0220*/  ISETP.GT.U32.AND P1, PT, R2.reuse, R15.reuse, PT ;  /* 0x0000000f0200720c */ /* 0x0c0fe40003f24070 */
[----:B------:R-:W-:Y:S02]  /*0230*/  ISETP.GE.U32.AND P0, PT, R2, R15, PT ;  /* 0x0000000f0200720c */ /* 0x000fe40003f06070 */
[CC--:B------:R-:W-:Y:S02]  /*0240*/  ISETP.GT.AND.EX P1, PT, R4.reuse, R5.reuse, PT, P1 ;  /* 0x000000050400720c */ /* 0x0c0fe40003f24310 */
[----:B------:R-:W-:Y:S02]  /*0250*/  ISETP.GE.AND.EX P0, PT, R4, R5, PT, P0 ;  /* 0x000000050400720c */ /* 0x000fe40003f06300 */
[----:B------:R-:W-:-:S02]  /*0260*/  SEL R7, R2, R15, P1 ;  /* 0x0000000f02077207 */ /* 0x000fc40000800000 */
[----:B------:R-:W-:Y:S02]  /*0270*/  SEL R0, RZ, 0x1, P0 ;  /* 0x00000001ff007807 */ /* 0x000fe40000000000 */
[----:B------:R-:W-:Y:S02]  /*0280*/  SEL R5, R4, R5, P1 ;  /* 0x0000000504057207 */ /* 0x000fe40000800000 */
[----:B------:R-:W-:-:S04]  /*0290*/  IADD3 R6, P0, P1, R7, -R2, -R0 ;  /* 0x8000000207067210 */ /* 0x000fc8000791e800 */
[----:B------:R-:W-:-:S04]  /*02a0*/  IADD3.X R4, PT, PT, R5, -0x1, ~R4, P0, P1 ;  /* 0xffffffff05047810 */ /* 0x000fc800007e2c04 */
[----:B------:R-:W-:-:S13]  /*02b0*/  ISETP.NE.U32.AND P0, PT, R4, RZ, PT ;  /* 0x000000ff0400720c */ /* 0x000fda0003f05070 */
[----:B------:R-:W-:Y:S05]  /*02c0*/  @!P0 BRA `(.L_x_5) ;  /* 0x0000000800648947 */ /* 0x000fea0003800000 */
[----:B------:R-:W-:Y:S01]  /*02d0*/  IMAD.MOV.U32 R7, RZ, RZ, R3 ;  /* 0x000000ffff077224 */ /* 0x000fe200078e0003 */
[----:B------:R-:W-:-:S07]  /*02e0*/  MOV R8, 0x300 ;  /* 0x0000030000087802 */ /* 0x000fce0000000f00 */
[----:B------:R-:W-:Y:S05]  /*02f0*/  CALL.REL.NOINC `($__internal_0_$__cuda_sm20_div_u64) ;  /* 0x0000002c00b47944 */ /* 0x000fea0003c00000 */
[----:B------:R-:W-:Y:S05]  /*0300*/  BRA `(.L_x_5) ;  /* 0x0000000800547947 */ /* 0x000fea0003800000 */
.L_x_4:
[----:B------:R-:W-:Y:S01]  /*0310*/  IADD3 R12, P1, PT, R3, R2, RZ ;  /* 0x00000002030c7210 */ /* 0x000fe20007f3e0ff */
[----:B------:R-:W-:Y:S03]  /*0320*/  BSSY.RECONVERGENT B2, `(.L_x_6) ;  /* 0x0000027000027945 */ /* 0x000fe60003800200 */
[----:B------:R-:W-:Y:S02]  /*0330*/  IADD3.X R4, PT, PT, RZ, R0, RZ, P1, !PT ;  /* 0x00000000ff047210 */ /* 0x000fe40000ffe4ff */
[CC--:B------:R-:W-:Y:S02]  /*0340*/  ISETP.GT.U32.AND P0, PT, R12.reuse, R15.reuse, PT ;  /* 0x0000000f0c00720c */ /* 0x0c0fe40003f04070 */
[----:B------:R-:W-:Y:S02]  /*0350*/  ISETP.GE.U32.AND P1, PT, R12, R15, PT ;  /* 0x0000000f0c00720c */ /* 0x000fe40003f26070 */
[----:B------:R-:W-:-:S02]  /*0360*/  ISETP.GT.AND.EX P0, PT, R4, R5, PT, P0 ;  /* 0x000000050400720c */ /* 0x000fc40003f04300 */
[----:B------:R-:W-:Y:S02]  /*0370*/  ISETP.GE.AND.EX P1, PT, R4, R5, PT, P1 ;  /* 0x000000050400720c */ /* 0x000fe40003f26310 */
[----:B------:R-:W-:Y:S02]  /*0380*/  SEL R15, R12, R15, P0 ;  /* 0x0000000f0c0f7207 */ /* 0x000fe40000000000 */
[----:B------:R-:W-:Y:S02]  /*0390*/  SEL R11, RZ, 0x1, P1 ;  /* 0x00000001ff0b7807 */ /* 0x000fe40000800000 */
[----:B------:R-:W-:Y:S02]  /*03a0*/  SEL R7, R4, R5, P0 ;  /* 0x0000000504077207 */ /* 0x000fe40000000000 */
[----:B------:R-:W-:-:S04]  /*03b0*/  IADD3 R12, P0, P1, R15, -R12, -R11 ;  /* 0x8000000c0f0c7210 */ /* 0x000fc8000791e80b */
[----:B------:R-:W-:-:S04]  /*03c0*/  IADD3.X R4, PT, PT, R7, -0x1, ~R4, P0, P1 ;  /* 0xffffffff07047810 */ /* 0x000fc800007e2c04 */
[----:B------:R-:W-:-:S13]  /*03d0*/  ISETP.NE.U32.AND P0, PT, R4, RZ, PT ;  /* 0x000000ff0400720c */ /* 0x000fda0003f05070 */
[----:B------:R-:W-:Y:S05]  /*03e0*/  @P0 BRA `(.L_x_7) ;  /* 0x0000000000500947 */ /* 0x000fea0003800000 */
[----:B------:R-:W0:Y:S01]  /*03f0*/  I2F.U32.RP R4, R3 ;  /* 0x0000000300047306 */ /* 0x000e220000209000 */
[----:B------:R-:W-:Y:S02]  /*0400*/  IADD3 R9, PT, PT, RZ, -R3, RZ ;  /* 0x80000003ff097210 */ /* 0x000fe40007ffe0ff */
[----:B------:R-:W-:-:S05]  /*0410*/  ISETP.NE.U32.AND P2, PT, R3, RZ, PT ;  /* 0x000000ff0300720c */ /* 0x000fca0003f45070 */
[----:B0-----:R-:W0:Y:S02]  /*0420*/  MUFU.RCP R4, R4 ;  /* 0x0000000400047308 */ /* 0x001e240000001000 */
[----:B0-----:R-:W-:-:S06]  /*0430*/  VIADD R6, R4, 0xffffffe ;  /* 0x0ffffffe04067836 */ /* 0x001fcc0000000000 */
[----:B------:R0:W1:Y:S02]  /*0440*/  F2I.FTZ.U32.TRUNC.NTZ R7, R6 ;  /* 0x0000000600077305 */ /* 0x000064000021f000 */
[----:B0-----:R-:W-:Y:S02]  /*0450*/  IMAD.MOV.U32 R6, RZ, RZ, RZ ;  /* 0x000000ffff067224 */ /* 0x001fe400078e00ff */
[----:B-1----:R-:W-:-:S04]  /*0460*/  IMAD R9, R9, R7, RZ ;  /* 0x0000000709097224 */ /* 0x002fc800078e02ff */
[----:B------:R-:W-:-:S06]  /*0470*/  IMAD.HI.U32 R7, R7, R9, R6 ;  /* 0x0000000907077227 */ /* 0x000fcc00078e0006 */
[----:B------:R-:W-:-:S04]  /*0480*/  IMAD.HI.U32 R6, R7, R12, RZ ;  /* 0x0000000c07067227 */ /* 0x000fc800078e00ff */
[----:B------:R-:W-:Y:S01]  /*0490*/  HFMA2 R7, -RZ, RZ, 0, 0 ;  /* 0x00000000ff077431 */ /* 0x000fe200000001ff */
[----:B------:R-:W-:-:S05]  /*04a0*/  IADD3 R8, PT, PT, -R6, RZ, RZ ;  /* 0x000000ff06087210 */ /* 0x000fca0007ffe1ff */
[----:B------:R-:W-:-:S05]  /*04b0*/  IMAD R8, R3, R8, R12 ;  /* 0x0000000803087224 */ /* 0x000fca00078e020c */
[----:B------:R-:W-:-:S13]  /*04c0*/  ISETP.GE.U32.AND P0, PT, R8, R3, PT ;  /* 0x000000030800720c */ /* 0x000fda0003f06070 */
[----:B------:R-:W-:Y:S01]  /*04d0*/  @P0 IMAD.IADD R8, R8, 0x1, -R3 ;  /* 0x0000000108080824 */ /* 0x000fe200078e0a03 */
[----:B------:R-:W-:-:S04]  /*04e0*/  @P0 IADD3 R6, PT, PT, R6, 0x1, RZ ;  /* 0x0000000106060810 */ /* 0x000fc80007ffe0ff */
[----:B------:R-:W-:-:S13]  /*04f0*/  ISETP.GE.U32.AND P1, PT, R8, R3, PT ;  /* 0x000000030800720c */ /* 0x000fda0003f26070 */
[----:B------:R-:W-:Y:S01]  /*0500*/  @P1 VIADD R6, R6, 0x1 ;  /* 0x0000000106061836 */ /* 0x000fe20000000000 */
[----:B------:R-:W-:Y:S01]  /*0510*/  @!P2 LOP3.LUT R6, RZ, R3, RZ, 0x33, !PT ;  /* 0x00000003ff06a212 */ /* 0x000fe200078e33ff */
[----:B------:R-:W-:Y:S06]  /*0520*/  BRA `(.L_x_8) ;  /* 0x0000000000187947 */ /* 0x000fec0003800000 */
.L_x_7:
[----:B------:R-:W-:Y:S01]  /*0530*/  IMAD.MOV.U32 R6, RZ, RZ, R12 ;  /* 0x000000ffff067224 */ /* 0x000fe200078e000c */
[----:B------:R-:W-:Y:S02]  /*0540*/  MOV R7, R3 ;  /* 0x0000000300077202 */ /* 0x000fe40000000f00 */
[----:B------:R-:W-:-:S07]  /*0550*/  MOV R8, 0x570 ;  /* 0x0000057000087802 */ /* 0x000fce0000000f00 */
[----:B------:R-:W-:Y:S05]  /*0560*/  CALL.REL.NOINC `($__internal_0_$__cuda_sm20_div_u64) ;  /* 0x0000002c00187944 */ /* 0x000fea0003c00000 */
[----:B------:R-:W-:Y:S01]  /*0570*/  IMAD.MOV.U32 R6, RZ, RZ, R4 ;  /* 0x000000ffff067224 */ /* 0x000fe200078e0004 */
[----:B------:R-:W-:-:S07]  /*0580*/  MOV R7, R15 ;  /* 0x0000000f00077202 */ /* 0x000fce0000000f00 */
.L_x_8:
[----:B------:R-:W-:Y:S05]  /*0590*/  BSYNC.RECONVERGENT B2 ;  /* 0x0000000000027941 */ /* 0x000fea0003800200 */
.L_x_6:
[----:B------:R-:W-:Y:S01]  /*05a0*/  IADD3 R18, P0, PT, R6, R11, RZ ;  /* 0x0000000b06127210 */ /* 0x000fe20007f1e0ff */
[----:B------:R-:W-:Y:S01]  /*05b0*/  BSSY.RECONVERGENT B2, `(.L_x_9) ;  /* 0x0000027000027945 */ /* 0x000fe20003800200 */
[----:B------:R-:W-:Y:S02]  /*05c0*/  HFMA2 R12, -RZ, RZ, 0, 0 ;  /* 0x00000000ff0c7431 */ /* 0x000fe400000001ff */
[----:B------:R-:W-:Y:S01]  /*05d0*/  IMAD.MOV.U32 R11, RZ, RZ, RZ ;  /* 0x000000ffff0b7224 */ /* 0x000fe200078e00ff */
[C---:B------:R-:W-:Y:S01]  /*05e0*/  LOP3.LUT R4, R18.reuse, 0x3, RZ, 0xc0, !PT ;  /* 0x0000000312047812 */ /* 0x040fe200078ec0ff */
[----:B------:R-:W-:Y:S01]  /*05f0*/  IMAD.X R6, RZ, RZ, R7, P0 ;  /* 0x000000ffff067224 */ /* 0x000fe200000e0607 */
[----:B------:R-:W-:Y:S02]  /*0600*/  ISETP.GE.U32.AND P0, PT, R18, 0x3, PT ;  /* 0x000000031200780c */ /* 0x000fe40003f06070 */
[----:B------:R-:W-:Y:S02]  /*0610*/  ISETP.NE.U32.AND P1, PT, R4, 0x3, PT ;  /* 0x000000030400780c */ /* 0x000fe40003f25070 */
[----:B------:R-:W-:-:S02]  /*0620*/  ISETP.GE.U32.AND.EX P0, PT, R6, RZ, PT, P0 ;  /* 0x000000ff0600720c */ /* 0x000fc40003f06100 */
[----:B------:R-:W-:-:S13]  /*0630*/  ISETP.NE.AND.EX P1, PT, RZ, RZ, PT, P1 ;  /* 0x000000ffff00720c */ /* 0x000fda0003f25310 */
[----:B------:R-:W-:Y:S05]  /*0640*/  @!P1 BRA `(.L_x_10) ;  /* 0x0000000000749947 */ /* 0x000fea0003800000 */
[----:B------:R-:W0:Y:S01]  /*0650*/  LDC.64 R6, c[0x0][0x388] ;  /* 0x0000e200ff067b82 */ /* 0x000e220000000a00 */
[----:B------:R-:W1:Y:S01]  /*0660*/  LDCU UR5, c[0x0][0x384] ;  /* 0x00007080ff0577ac */ /* 0x000e620008000800 */
[----:B------:R-:W-:Y:S01]  /*0670*/  IADD3 R18, PT, PT, R18, 0x1, RZ ;  /* 0x0000000112127810 */ /* 0x000fe20007ffe0ff */
[----:B------:R-:W-:Y:S01]  /*0680*/  IMAD.IADD R16, R2, 0x1, R13 ;  /* 0x0000000102107824 */ /* 0x000fe200078e020d */
[----:B------:R-:W-:Y:S02]  /*0690*/  MOV R12, RZ ;  /* 0x000000ff000c7202 */ /* 0x000fe40000000f00 */
[----:B------:R-:W-:-:S04]  /*06a0*/  LOP3.LUT R18, R18, 0x3, RZ, 0xc0, !PT ;  /* 0x0000000312127812 */ /* 0x000fc800078ec0ff */
[----:B------:R-:W-:-:S05]  /*06b0*/  IADD3 R18, P1, PT, RZ, -R18, RZ ;  /* 0x80000012ff127210 */ /* 0x000fca0007f3e0ff */
[----:B------:R-:W-:Y:S02]  /*06c0*/  IMAD.X R20, RZ, RZ, -0x1, P1 ;  /* 0xffffffffff147424 */ /* 0x000fe400008e06ff */
[--C-:B-1----:R-:W-:Y:S02]  /*06d0*/  IMAD R17, R2, UR5, R33.reuse ;  /* 0x0000000502117c24 */ /* 0x102fe4000f8e0221 */
[----:B------:R-:W-:Y:S02]  /*06e0*/  IMAD R4, R13, UR5, RZ ;  /* 0x000000050d047c24 */ /* 0x000fe4000f8e02ff */
[----:B------:R-:W-:-:S07]  /*06f0*/  IMAD R19, R16, UR5, R33 ;  /* 0x0000000510137c24 */ /* 0x000fce000f8e0221 */
.L_x_11:
[----:B------:R-:W1:Y:S01]  /*0700*/  LDCU UR5, c[0x0][0x380] ;  /* 0x00007000ff0577ac */ /* 0x000e620008000800 */
[----:B0-----:R-:W-:-:S06]  /*0710*/  IMAD.WIDE R14, R17, 0x4, R6 ;  /* 0x00000004110e7825 */ /* 0x001fcc00078e0206 */
[----:B------:R-:W2:Y:S01]  /*0720*/  LDG.E R14, desc[UR6][R14.64] ;  /* 0x000000060e0e7981 */ /* 0x000ea2000c1e1900 */
[----:B-1----:R-:W-:-:S13]  /*0730*/  ISETP.GE.AND P2, PT, R16, UR5, PT ;  /* 0x0000000510007c0c */ /* 0x002fda000bf46270 */
[----:B------:R-:W-:-:S06]  /*0740*/  @!P2 IMAD.WIDE R8, R19, 0x4, R6 ;  /* 0x000000041308a825 */ /* 0x000fcc00078e0206 */
[----:B------:R-:W3:Y:S01]  /*0750*/  @!P2 LDG.E R9, desc[UR6][R8.64] ;  /* 0x000000060809a981 */ /* 0x000ee2000c1e1900 */
[----:B------:R-:W-:-:S04]  /*0760*/  IADD3 R18, P1, PT, R18, 0x1, RZ ;  /* 0x0000000112127810 */ /* 0x000fc80007f3e0ff */
[----:B------:R-:W-:Y:S02]  /*0770*/  IADD3.X R20, PT, PT, RZ, R20, RZ, P1, !PT ;  /* 0x00000014ff147210 */ /* 0x000fe40000ffe4ff */
[----:B------:R-:W-:-:S04]  /*0780*/  ISETP.NE.U32.AND P1, PT, R18, RZ, PT ;  /* 0x000000ff1200720c */ /* 0x000fc80003f25070 */
[----:B------:R-:W-:Y:S02]  /*0790*/  ISETP.NE.AND.EX P1, PT, R20, RZ, PT, P1 ;  /* 0x000000ff1400720c */ /* 0x000fe40003f25310 */
[C---:B------:R-:W-:Y:S01]  /*07a0*/  IADD3 R2, P3, PT, R3.reuse, R2, RZ ;  /* 0x0000000203027210 */ /* 0x040fe20007f7e0ff */
[----:B------:R-:W-:Y:S01]  /*07b0*/  IMAD.IADD R16, R3, 0x1, R16 ;  /* 0x0000000103107824 */ /* 0x000fe200078e0210 */
[C---:B------:R-:W-:Y:S02]  /*07c0*/  LEA R17, R4.reuse, R17, 0x1 ;  /* 0x0000001104117211 */ /* 0x040fe400078e08ff */
[----:B------:R-:W-:Y:S01]  /*07d0*/  LEA R19, R4, R19, 0x1 ;  /* 0x0000001304137211 */ /* 0x000fe200078e08ff */
[----:B------:R-:W-:Y:S02]  /*07e0*/  IMAD.X R0, RZ, RZ, R0, P3 ;  /* 0x000000ffff007224 */ /* 0x000fe400018e0600 */
[----:B--2---:R-:W-:Y:S01]  /*07f0*/  FADD R11, R14, R11 ;  /* 0x0000000b0e0b7221 */ /* 0x004fe20000000000 */
[----:B---3--:R-:W-:-:S03]  /*0800*/  @!P2 FADD R12, R12, R9 ;  /* 0x000000090c0ca221 */ /* 0x008fc60000000000 */
[----:B------:R-:W-:Y:S05]  /*0810*/  @P1 BRA `(.L_x_11) ;  /* 0xfffffffc00b81947 */ /* 0x000fea000383ffff */
.L_x_10:
[----:B------:R-:W-:Y:S05]  /*0820*/  BSYNC.RECONVERGENT B2 ;  /* 0x0000000000027941 */ /* 0x000fea0003800200 */
.L_x_9:
[----:B------:R-:W-:Y:S05]  /*0830*/  @!P0 BRA `(.L_x_5) ;  /* 0x0000000400088947 */ /* 0x000fea0003800000 */
[----:B------:R-:W0:Y:S01]  /*0840*/  LDCU UR5, c[0x0][0x384] ;  /* 0x00007080ff0577ac */ /* 0x000e220008000800 */
[----:B------:R-:W-:Y:S01]  /*0850*/  IADD3 R20, PT, PT, R3, R2, RZ ;  /* 0x0000000203147210 */ /* 0x000fe20007ffe0ff */
[C-C-:B------:R-:W-:Y:S02]  /*0860*/  IMAD R16, R13.reuse, 0x4, R2.reuse ;  /* 0x000000040d107824 */ /* 0x140fe400078e0202 */
[C-C-:B------:R-:W-:Y:S02]  /*0870*/  IMAD R18, R13.reuse, 0x6, R2.reuse ;  /* 0x000000060d127824 */ /* 0x140fe400078e0202 */
[C-C-:B------:R-:W-:Y:S02]  /*0880*/  IMAD R4, R13.reuse, 0x5, R2.reuse ;  /* 0x000000050d047824 */ /* 0x140fe400078e0202 */
[C-C-:B------:R-:W-:Y:S02]  /*0890*/  IMAD R8, R13.reuse, 0x7, R2.reuse ;  /* 0x000000070d087824 */ /* 0x140fe400078e0202 */
[----:B------:R-:W-:-:S02]  /*08a0*/  IMAD R14, R13, 0x3, R2 ;  /* 0x000000030d0e7824 */ /* 0x000fc400078e0202 */
[----:B------:R-:W-:Y:S02]  /*08b0*/  IMAD.IADD R6, R13, 0x1, R2 ;  /* 0x000000010d067824 */ /* 0x000fe400078e0202 */
[--C-:B0-----:R-:W-:Y:S02]  /*08c0*/  IMAD R7, R16, UR5, R33.reuse ;  /* 0x0000000510077c24 */ /* 0x101fe4000f8e0221 */
[--C-:B------:R-:W-:Y:S02]  /*08d0*/  IMAD R9, R18, UR5, R33.reuse ;  /* 0x0000000512097c24 */ /* 0x100fe4000f8e0221 */
[--C-:B------:R-:W-:Y:S02]  /*08e0*/  IMAD R15, R20, UR5, R33.reuse ;  /* 0x00000005140f7c24 */ /* 0x100fe4000f8e0221 */
[--C-:B------:R-:W-:Y:S02]  /*08f0*/  IMAD R35, R4, UR5, R33.reuse ;  /* 0x0000000504237c24 */ /* 0x100fe4000f8e0221 */
[----:B------:R-:W-:-:S02]  /*0900*/  IMAD R29, R8, UR5, R33 ;  /* 0x00000005081d7c24 */ /* 0x000fc4000f8e0221 */
[--C-:B------:R-:W-:Y:S02]  /*0910*/  IMAD R31, R14, UR5, R33.reuse ;  /* 0x000000050e1f7c24 */ /* 0x100fe4000f8e0221 */
[--C-:B------:R-:W-:Y:S02]  /*0920*/  IMAD R27, R2, UR5, R33.reuse ;  /* 0x00000005021b7c24 */ /* 0x100fe4000f8e0221 */
[----:B------:R-:W-:Y:S02]  /*0930*/  IMAD R33, R6, UR5, R33 ;  /* 0x0000000506217c24 */ /* 0x000fe4000f8e0221 */
[----:B------:R-:W-:-:S07]  /*0940*/  IMAD R26, R13, UR5, RZ ;  /* 0x000000050d1a7c24 */ /* 0x000fce000f8e02ff */
.L_x_12:
[----:B------:R-:W0:Y:S01]  /*0950*/  LDCU UR5, c[0x0][0x380] ;  /* 0x00007000ff0577ac */ /* 0x000e220008000800 */
[----:B------:R-:W1:Y:S01]  /*0960*/  LDC.64 R16, c[0x0][0x388] ;  /* 0x0000e200ff107b82 */ /* 0x000e620000000a00 */
[----:B0-----:R-:W-:Y:S02]  /*0970*/  ISETP.GE.AND P0, PT, R6, UR5, PT ;  /* 0x0000000506007c0c */ /* 0x001fe4000bf06270 */
[----:B------:R-:W-:Y:S02]  /*0980*/  ISETP.GE.AND P1, PT, R14, UR5, PT ;  /* 0x000000050e007c0c */ /* 0x000fe4000bf26270 */
[----:B------:R-:W-:Y:S01]  /*0990*/  ISETP.GE.AND P2, PT, R4, UR5, PT ;  /* 0x0000000504007c0c */ /* 0x000fe2000bf46270 */
[----:B-1----:R-:W-:Y:S01]  /*09a0*/  IMAD.WIDE R20, R27, 0x4, R16 ;  /* 0x000000041b147825 */ /* 0x002fe200078e0210 */
[----:B------:R-:W-:-:S03]  /*09b0*/  ISETP.GE.AND P3, PT, R8, UR5, PT ;  /* 0x0000000508007c0c */ /* 0x000fc6000bf66270 */
[--C-:B------:R-:W-:Y:S01]  /*09c0*/  IMAD.WIDE R18, R15, 0x4, R16.reuse ;  /* 0x000000040f127825 */ /* 0x100fe200078e0210 */
[----:B------:R0:W2:Y:S03]  /*09d0*/  LDG.E R30, desc[UR6][R20.64] ;  /* 0x00000006141e7981 */ /* 0x0000a6000c1e1900 */
[--C-:B------:R-:W-:Y:S01]  /*09e0*/  @!P0 IMAD.WIDE R36, R33, 0x4, R16.reuse ;  /* 0x0000000421248825 */ /* 0x100fe200078e0210 */
[----:B------:R1:W3:Y:S05]  /*09f0*/  LDG.E R32, desc[UR6][R18.64] ;  /* 0x0000000612207981 */ /* 0x0002ea000c1e1900 */
[----:B------:R-:W4:Y:S01]  /*0a00*/  @!P0 LDG.E R37, desc[UR6][R36.64] ;  /* 0x0000000624258981 */ /* 0x000f22000c1e1900 */
[----:B0-----:R-:W-:-:S06]  /*0a10*/  @!P1 IMAD.WIDE R20, R31, 0x4, R16 ;  /* 0x000000041f149825 */ /* 0x001fcc00078e0210 */
[----:B------:R-:W5:Y:S01]  /*0a20*/  @!P1 LDG.E R21, desc[UR6][R20.64] ;  /* 0x0000000614159981 */ /* 0x000f62000c1e1900 */
[----:B------:R-:W-:-:S04]  /*0a30*/  @!P2 IMAD.WIDE R22, R35, 0x4, R16 ;  /* 0x000000042316a825 */ /* 0x000fc800078e0210 */
[--C-:B-1----:R-:W-:Y:S02]  /*0a40*/  IMAD.WIDE R18, R7, 0x4, R16.reuse ;  /* 0x0000000407127825 */ /* 0x102fe400078e0210 */
[----:B------:R-:W3:Y:S02]  /*0a50*/  @!P2 LDG.E R23, desc[UR6][R22.64] ;  /* 0x000000061617a981 */ /* 0x000ee4000c1e1900 */
[--C-:B------:R-:W-:Y:S02]  /*0a60*/  IMAD.WIDE R24, R9, 0x4, R16.reuse ;  /* 0x0000000409187825 */ /* 0x100fe400078e0210 */
[----:B------:R-:W3:Y:S02]  /*0a70*/  LDG.E R34, desc[UR6][R18.64] ;  /* 0x0000000612227981 */ /* 0x000ee4000c1e1900 */
[----:B------:R-:W-:Y:S02]  /*0a80*/  @!P3 IMAD.WIDE R16, R29, 0x4, R16 ;  /* 0x000000041d10b825 */ /* 0x000fe400078e0210 */
[----:B------:R-:W3:Y:S04]  /*0a90*/  LDG.E R24, desc[UR6][R24.64] ;  /* 0x0000000618187981 */ /* 0x000ee8000c1e1900 */
[----:B------:R-:W3:Y:S01]  /*0aa0*/  @!P3 LDG.E R17, desc[UR6][R16.64] ;  /* 0x000000061011b981 */ /* 0x000ee2000c1e1900 */
[C---:B------:R-:W-:Y:S01]  /*0ab0*/  LEA R4, R13.reuse, R4, 0x3 ;  /* 0x000000040d047211 */ /* 0x040fe200078e18ff */
[C---:B------:R-:W-:Y:S01]  /*0ac0*/  IMAD R8, R13.reuse, 0x8, R8 ;  /* 0x000000080d087824 */ /* 0x040fe200078e0208 */
[C---:B------:R-:W-:Y:S01]  /*0ad0*/  LEA R14, R13.reuse, R14, 0x3 ;  /* 0x0000000e0d0e7211 */ /* 0x040fe200078e18ff */
[----:B------:R-:W-:Y:S01]  /*0ae0*/  IMAD R6, R13, 0x8, R6 ;  /* 0x000000080d067824 */ /* 0x000fe200078e0206 */
[C---:B------:R-:W-:Y:S01]  /*0af0*/  LEA R7, R26.reuse, R7, 0x3 ;  /* 0x000000071a077211 */ /* 0x040fe200078e18ff */
[C---:B------:R-:W-:Y:S01]  /*0b00*/  IMAD R9, R26.reuse, 0x8, R9 ;  /* 0x000000081a097824 */ /* 0x040fe200078e0209 */
[C---:B------:R-:W-:Y:S01]  /*0b10*/  LEA R15, R26.reuse, R15, 0x3 ;  /* 0x0000000f1a0f7211 */ /* 0x040fe200078e18ff */
[C---:B------:R-:W-:Y:S01]  /*0b20*/  IMAD R27, R26.reuse, 0x8, R27 ;  /* 0x000000081a1b7824 */ /* 0x040fe200078e021b */
[C---:B------:R-:W-:Y:S01]  /*0b30*/  LEA R35, R26.reuse, R35, 0x3 ;  /* 0x000000231a237211 */ /* 0x040fe200078e18ff */
[C---:B------:R-:W-:Y:S01]  /*0b40*/  IMAD R29, R26.reuse, 0x8, R29 ;  /* 0x000000081a1d7824 */ /* 0x040fe200078e021d */
[C---:B------:R-:W-:Y:S01]  /*0b50*/  LEA R31, R26.reuse, R31, 0x3 ;  /* 0x0000001f1a1f7211 */ /* 0x040fe200078e18ff */
[----:B------:R-:W-:-:S02]  /*0b60*/  IMAD R33, R26, 0x8, R33 ;  /* 0x000000081a217824 */ /* 0x000fc400078e0221 */
[----:B----4-:R-:W-:-:S04]  /*0b70*/  @!P0 FADD R12, R12, R37 ;  /* 0x000000250c0c8221 */ /* 0x010fc80000000000 */
[----:B-----5:R-:W-:Y:S01]  /*0b80*/  @!P1 FADD R12, R12, R21 ;  /* 0x000000150c0c9221 */ /* 0x020fe20000000000 */
[----:B------:R-:W-:-:S04]  /*0b90*/  IADD3 R2, P0, P1, R3, R2, R3 ;  /* 0x0000000203027210 */ /* 0x000fc8000791e003 */
[----:B------:R-:W-:Y:S02]  /*0ba0*/  IADD3.X R0, PT, PT, RZ, R0, RZ, P0, P1 ;  /* 0x00000000ff007210 */ /* 0x000fe400007e24ff */
[----:B------:R-:W-:-:S04]  /*0bb0*/  IADD3 R2, P0, P1, R3, R2, R3 ;  /* 0x0000000203027210 */ /* 0x000fc8000791e003 */
[----:B------:R-:W-:Y:S02]  /*0bc0*/  IADD3.X R0, PT, PT, RZ, R0, RZ, P0, P1 ;  /* 0x00000000ff007210 */ /* 0x000fe400007e24ff */
[----:B------:R-:W-:Y:S01]  /*0bd0*/  ISETP.GE.U32.AND P0, PT, R2, UR5, PT ;  /* 0x0000000502007c0c */ /* 0x000fe2000bf06070 */
[----:B--2---:R-:W-:-:S03]  /*0be0*/  FADD R11, R30, R11 ;  /* 0x0000000b1e0b7221 */ /* 0x004fc60000000000 */
[----:B------:R-:W-:Y:S01]  /*0bf0*/  ISETP.GE.AND.EX P0, PT, R0, R5, PT, P0 ;  /* 0x000000050000720c */ /* 0x000fe20003f06300 */
[----:B---3--:R-:W-:Y:S01]  /*0c00*/  FADD R11, R11, R32 ;  /* 0x000000200b0b7221 */ /* 0x008fe20000000000 */
[----:B------:R-:W-:-:S03]  /*0c10*/  @!P2 FADD R12, R12, R23 ;  /* 0x000000170c0ca221 */ /* 0x000fc60000000000 */
[----:B------:R-:W-:Y:S01]  /*0c20*/  FADD R11, R11, R34 ;  /* 0x000000220b0b7221 */ /* 0x000fe20000000000 */
[----:B------:R-:W-:-:S03]  /*0c30*/  @!P3 FADD R12, R12, R17 ;  /* 0x000000110c0cb221 */ /* 0x000fc60000000000 */
[----:B------:R-:W-:-:S04]  /*0c40*/  FADD R11, R11, R24 ;  /* 0x000000180b0b7221 */ /* 0x000fc80000000000 */
[----:B------:R-:W-:Y:S05]  /*0c50*/  @!P0 BRA `(.L_x_12) ;  /* 0xfffffffc003c8947 */ /* 0x000fea000383ffff */
.L_x_5:
[----:B------:R-:W-:Y:S05]  /*0c60*/  BSYNC.RECONVERGENT B1 ;  /* 0x0000000000017941 */ /* 0x000fea0003800200 */
.L_x_3:
[----:B------:R-:W-:Y:S05]  /*0c70*/  BRA `(.L_x_1) ;  /* 0x0000001c00a07947 */ /* 0x000fea0003800000 */
.L_x_2:
[----:B------:R-:W0:Y:S02]  /*0c80*/  LDCU.64 UR8, c[0x0][0x3b0] ;  /* 0x00007600ff0877ac */ /* 0x000e240008000a00 */
[----:B0-----:R-:W-:-:S04]  /*0c90*/  UISETP.NE.U32.AND UP0, UPT, UR8, URZ, UPT ;  /* 0x000000ff0800728c */ /* 0x001fc8000bf05070 */
[----:B------:R-:W-:-:S09]  /*0ca0*/  UISETP.NE.AND.EX UP0, UPT, UR9, URZ, UPT, UP0 ;  /* 0x000000ff0900728c */ /* 0x000fd2000bf05300 */
[----:B------:R-:W-:Y:S05]  /*0cb0*/  BRA.U UP0, `(.L_x_13) ;  /* 0x0000001100807547 */ /* 0x000fea000b800000 */
        /* <DEDUP_REMOVED lines=15> */
[----:B------:R-:W-:Y:S01]  /*0db0*/  IADD3 R9, PT, PT, RZ, -R3, RZ ;  /* 0x80000003ff097210 */ /* 0x000fe20007ffe0ff */
[----:B------:R-:W-:Y:S01]  /*0dc0*/  IMAD.MOV.U32 R4, RZ, RZ, RZ ;  /* 0x000000ffff047224 */ /* 0x000fe200078e00ff */
[----:B------:R-:W-:-:S05]  /*0dd0*/  ISETP.NE.U32.AND P2, PT, R3, RZ, PT ;  /* 0x000000ff0300720c */ /* 0x000fca0003f45070 */
[----:B0-----:R-:W0:Y:S02]  /*0de0*/  MUFU.RCP R8, R8 ;  /* 0x0000000800087308 */ /* 0x001e240000001000 */
[----:B0-----:R-:W-:-:S06]  /*0df0*/  VIADD R5, R8, 0xffffffe ;  /* 0x0ffffffe08057836 */ /* 0x001fcc0000000000 */
[----:B------:R-:W0:Y:S02]  /*0e00*/  F2I.FTZ.U32.TRUNC.NTZ R5, R5 ;  /* 0x0000000500057305 */ /* 0x000e24000021f000 */
[----:B0-----:R-:W-:-:S04]  /*0e10*/  IMAD R9, R9, R5, RZ ;  /* 0x0000000509097224 */ /* 0x001fc800078e02ff */
[----:B------:R-:W-:Y:S01]  /*0e20*/  IMAD.HI.U32 R4, R5, R9, R4 ;  /* 0x0000000905047227 */ /* 0x000fe200078e0004 */
[----:B------:R-:W-:-:S05]  /*0e30*/  MOV R5, RZ ;  /* 0x000000ff00057202 */ /* 0x000fca0000000f00 */
[----:B------:R-:W-:-:S05]  /*0e40*/  IMAD.HI.U32 R4, R4, R7, RZ ;  /* 0x0000000704047227 */ /* 0x000fca00078e00ff */
        /* <DEDUP_REMOVED lines=9> */
.L_x_15:
[----:B------:R-:W-:Y:S01]  /*0ee0*/  IMAD.MOV.U32 R6, RZ, RZ, R7 ;  /* 0x000000ffff067224 */ /* 0x000fe200078e0007 */
[----:B------:R-:W-:Y:S02]  /*0ef0*/  MOV R7, R3 ;  /* 0x0000000300077202 */ /* 0x000fe40000000f00 */
[----:B------:R-:W-:-:S07]  /*0f00*/  MOV R8, 0xf20 ;  /* 0x00000f2000087802 */ /* 0x000fce0000000f00 */
[----:B------:R-:W-:Y:S05]  /*0f10*/  CALL.REL.NOINC `($__internal_0_$__cuda_sm20_div_u64) ;  /* 0x0000002000ac7944 */ /* 0x000fea0003c00000 */
[----:B------:R-:W-:-:S07]  /*0f20*/  IMAD.MOV.U32 R5, RZ, RZ, R15 ;  /* 0x000000ffff057224 */ /* 0x000fce00078e000f */
.L_x_16:
[----:B------:R-:W-:Y:S05]  /*0f30*/  BSYNC.RECONVERGENT B1 ;  /* 0x0000000000017941 */ /* 0x000fea0003800200 */
.L_x_14:
[----:B------:R-:W-:Y:S01]  /*0f40*/  IADD3 R31, P0, PT, R4, R10, RZ ;  /* 0x0000000a041f7210 */ /* 0x000fe20007f1e0ff */
[----:B------:R-:W-:Y:S01]  /*0f50*/  BSSY.RECONVERGENT B1, `(.L_x_17) ;  /* 0x0000044000017945 */ /* 0x000fe20003800200 */
[----:B------:R-:W-:Y:S02]  /*0f60*/  HFMA2 R28, -RZ, RZ, 0, 0 ;  /* 0x00000000ff1c7431 */ /* 0x000fe400000001ff */
[----:B------:R-:W-:Y:S01]  /*0f70*/  IMAD.MOV.U32 R10, RZ, RZ, RZ ;  /* 0x000000ffff0a7224 */ /* 0x000fe200078e00ff */
[C---:B------:R-:W-:Y:S02]  /*0f80*/  LOP3.LUT R6, R31.reuse, 0x3, RZ, 0xc0, !PT ;  /* 0x000000031f067812 */ /* 0x040fe400078ec0ff */
[----:B------:R-:W-:Y:S02]  /*0f90*/  IADD3.X R4, PT, PT, RZ, R5, RZ, P0, !PT ;  /* 0x00000005ff047210 */ /* 0x000fe400007fe4ff */
[----:B------:R-:W-:Y:S02]  /*0fa0*/  ISETP.NE.U32.AND P1, PT, R6, 0x3, PT ;  /* 0x000000030600780c */ /* 0x000fe40003f25070 */
[----:B------:R-:W-:-:S02]  /*0fb0*/  ISETP.GE.U32.AND P0, PT, R31, 0x3, PT ;  /* 0x000000031f00780c */ /* 0x000fc40003f06070 */
[----:B------:R-:W-:Y:S02]  /*0fc0*/  ISETP.NE.AND.EX P1, PT, RZ, RZ, PT, P1 ;  /* 0x000000ffff00720c */ /* 0x000fe40003f25310 */
[----:B------:R-:W-:-:S11]  /*0fd0*/  ISETP.GE.U32.AND.EX P0, PT, R4, RZ, PT, P0 ;  /* 0x000000ff0400720c */ /* 0x000fd60003f06100 */
[----:B------:R-:W-:Y:S05]  /*0fe0*/  @!P1 BRA `(.L_x_18) ;  /* 0x0000000000e89947 */ /* 0x000fea0003800000 */
[----:B------:R-:W0:Y:S01]  /*0ff0*/  LDCU UR5, c[0x0][0x384] ;  /* 0x00007080ff0577ac */ /* 0x000e220008000800 */
[----:B------:R-:W-:Y:S01]  /*1000*/  VIADD R31, R31, 0x1 ;  /* 0x000000011f1f7836 */ /* 0x000fe20000000000 */
[----:B------:R-:W-:Y:S01]  /*1010*/  IADD3 R26, PT, PT, R2, R13, RZ ;  /* 0x0000000d021a7210 */ /* 0x000fe20007ffe0ff */
[----:B------:R-:W-:Y:S01]  /*1020*/  IMAD.MOV.U32 R4, RZ, RZ, RZ ;  /* 0x000000ffff047224 */ /* 0x000fe200078e00ff */
[----:B------:R-:W-:Y:S01]  /*1030*/  MOV R5, R2 ;  /* 0x0000000200057202 */ /* 0x000fe20000000f00 */
[----:B------:R-:W-:Y:S01]  /*1040*/  IMAD.MOV.U32 R10, RZ, RZ, RZ ;  /* 0x000000ffff0a7224 */ /* 0x000fe200078e00ff */
[----:B------:R-:W-:-:S04]  /*1050*/  LOP3.LUT R31, R31, 0x3, RZ, 0xc0, !PT ;  /* 0x000000031f1f7812 */ /* 0x000fc800078ec0ff */
[----:B------:R-:W-:-:S04]  /*1060*/  IADD3 R31, P1, PT, RZ, -R31, RZ ;  /* 0x8000001fff1f7210 */ /* 0x000fc80007f3e0ff */
[----:B------:R-:W-:Y:S01]  /*1070*/  IADD3.X R29, PT, PT, RZ, -0x1, RZ, P1, !PT ;  /* 0xffffffffff1d7810 */ /* 0x000fe20000ffe4ff */
[--C-:B0-----:R-:W-:Y:S02]  /*1080*/  IMAD R7, R2, UR5, R33.reuse ;  /* 0x0000000502077c24 */ /* 0x101fe4000f8e0221 */
[----:B------:R-:W-:Y:S02]  /*1090*/  IMAD R27, R26, UR5, R33 ;  /* 0x000000051a1b7c24 */ /* 0x000fe4000f8e0221 */
[----:B------:R-:W-:-:S07]  /*10a0*/  IMAD R30, R13, UR5, RZ ;  /* 0x000000050d1e7c24 */ /* 0x000fce000f8e02ff */
.L_x_19:
[----:B------:R-:W0:Y:S01]  /*10b0*/  LDCU UR5, c[0x0][0x380] ;  /* 0x00007000ff0577ac */ /* 0x000e220008000800 */
[----:B------:R-:W1:Y:S01]  /*10c0*/  LDC.64 R14, c[0x0][0x390] ;  /* 0x0000e400ff0e7b82 */ /* 0x000e620000000a00 */
[--C-:B------:R-:W-:Y:S01]  /*10d0*/  SHF.R.S64 R32, R4, 0x1e, R5.reuse ;  /* 0x0000001e04207819 */ /* 0x100fe20000001005 */
[----:B------:R-:W2:Y:S01]  /*10e0*/  LDCU.64 UR8, c[0x0][0x398] ;  /* 0x00007300ff0877ac */ /* 0x000ea20008000a00 */
[----:B------:R-:W-:Y:S01]  /*10f0*/  SHF.R.S32.HI R6, RZ, 0x1e, R5 ;  /* 0x0000001eff067819 */ /* 0x000fe20000011405 */
[----:B------:R-:W3:Y:S04]  /*1100*/  LDCU.64 UR10, c[0x0][0x3a0] ;  /* 0x00007400ff0a77ac */ /* 0x000ee80008000a00 */
[----:B------:R-:W4:Y:S01]  /*1110*/  LDC.64 R18, c[0x0][0x388] ;  /* 0x0000e200ff127b82 */ /* 0x000f220000000a00 */
[----:B0-----:R-:W-:-:S02]  /*1120*/  ISETP.GE.AND P1, PT, R26, UR5, PT ;  /* 0x000000051a007c0c */ /* 0x001fc4000bf26270 */
[----:B--2---:R-:W-:-:S04]  /*1130*/  IADD3 R8, P2, PT, R32, UR8, RZ ;  /* 0x0000000820087c10 */ /* 0x004fc8000ff5e0ff */
[----:B------:R-:W-:-:S07]  /*1140*/  IADD3.X R9, PT, PT, R6, UR9, RZ, P2, !PT ;  /* 0x0000000906097c10 */ /* 0x000fce00097fe4ff */
[----:B------:R-:W0:Y:S01]  /*1150*/  @!P1 LDC.64 R22, c[0x0][0x398] ;  /* 0x0000e600ff169b82 */ /* 0x000e220000000a00 */
[----:B-1----:R-:W-:-:S07]  /*1160*/  @!P1 IMAD.WIDE R20, R27, 0x4, R14 ;  /* 0x000000041b149825 */ /* 0x002fce00078e020e */
[----:B------:R-:W1:Y:S01]  /*1170*/  @!P1 LDC.64 R16, c[0x0][0x3a0] ;  /* 0x0000e800ff109b82 */ /* 0x000e620000000a00 */
[----:B----4-:R-:W-:Y:S01]  /*1180*/  @!P1 IMAD.WIDE R24, R27, 0x4, R18 ;  /* 0x000000041b189825 */ /* 0x010fe200078e0212 */
[----:B------:R-:W2:Y:S01]  /*1190*/  @!P1 LDG.E R20, desc[UR6][R20.64] ;  /* 0x0000000614149981 */ /* 0x000ea2000c1e1900 */
[----:B---3--:R-:W-:-:S03]  /*11a0*/  IADD3 R34, P2, PT, R32, UR10, RZ ;  /* 0x0000000a20227c10 */ /* 0x008fc6000ff5e0ff */
[----:B------:R-:W3:Y:S04]  /*11b0*/  LDG.E R8, desc[UR6][R8.64] ;  /* 0x0000000608087981 */ /* 0x000ee8000c1e1900 */
[----:B------:R-:W4:Y:S01]  /*11c0*/  @!P1 LDG.E R24, desc[UR6][R24.64] ;  /* 0x0000000618189981 */ /* 0x000f22000c1e1900 */
[----:B0-----:R-:W-:-:S06]  /*11d0*/  @!P1 IMAD.WIDE R22, R26, 0x4, R22 ;  /* 0x000000041a169825 */ /* 0x001fcc00078e0216 */
[----:B------:R-:W2:Y:S01]  /*11e0*/  @!P1 LDG.E R23, desc[UR6][R22.64] ;  /* 0x0000000616179981 */ /* 0x000ea2000c1e1900 */
[----:B-1----:R-:W-:-:S06]  /*11f0*/  @!P1 IMAD.WIDE R16, R26, 0x4, R16 ;  /* 0x000000041a109825 */ /* 0x002fcc00078e0210 */
[----:B------:R-:W5:Y:S01]  /*1200*/  @!P1 LDG.E R16, desc[UR6][R16.64] ;  /* 0x0000000610109981 */ /* 0x000f62000c1e1900 */
[----:B------:R-:W-:-:S04]  /*1210*/  IMAD.WIDE R14, R7, 0x4, R14 ;  /* 0x00000004070e7825 */ /* 0x000fc800078e020e */
[----:B------:R-:W-:Y:S02]  /*1220*/  IMAD.WIDE R18, R7, 0x4, R18 ;  /* 0x0000000407127825 */ /* 0x000fe400078e0212 */
[----:B------:R-:W3:Y:S01]  /*1230*/  LDG.E R15, desc[UR6][R14.64] ;  /* 0x000000060e0f7981 */ /* 0x000ee2000c1e1900 */
[----:B------:R-:W-:-:S03]  /*1240*/  IADD3.X R35, PT, PT, R6, UR11, RZ, P2, !PT ;  /* 0x0000000b06237c10 */ /* 0x000fc600097fe4ff */
[----:B------:R-:W3:Y:S04]  /*1250*/  LDG.E R18, desc[UR6][R18.64] ;  /* 0x0000000612127981 */ /* 0x000ee8000c1e1900 */
[----:B------:R-:W3:Y:S01]  /*1260*/  LDG.E R34, desc[UR6][R34.64] ;  /* 0x0000000622227981 */ /* 0x000ee2000c1e1900 */
[----:B------:R-:W-:-:S05]  /*1270*/  IADD3 R31, P2, PT, R31, 0x1, RZ ;  /* 0x000000011f1f7810 */ /* 0x000fca0007f5e0ff */
[----:B------:R-:W-:Y:S01]  /*1280*/  IMAD.X R29, RZ, RZ, R29, P2 ;  /* 0x000000ffff1d7224 */ /* 0x000fe200010e061d */
[----:B------:R-:W-:Y:S02]  /*1290*/  IADD3 R4, P3, PT, RZ, R4, RZ ;  /* 0x00000004ff047210 */ /* 0x000fe40007f7e0ff */
[----:B------:R-:W-:Y:S01]  /*12a0*/  IADD3 R2, P2, PT, R3, R2, RZ ;  /* 0x0000000203027210 */ /* 0x000fe20007f5e0ff */
[C---:B------:R-:W-:Y:S01]  /*12b0*/  IMAD R27, R30.reuse, 0x2, R27 ;  /* 0x000000021e1b7824 */ /* 0x040fe200078e021b */
[----:B------:R-:W-:Y:S01]  /*12c0*/  LEA R7, R30, R7, 0x1 ;  /* 0x000000071e077211 */ /* 0x000fe200078e08ff */
[----:B------:R-:W-:Y:S01]  /*12d0*/  IMAD.U32.X R5, R13, 0x2, R5, P3 ;  /* 0x000000020d057824 */ /* 0x000fe200018e0405 */
[----:B------:R-:W-:Y:S02]  /*12e0*/  IADD3.X R0, PT, PT, RZ, R0, RZ, P2, !PT ;  /* 0x00000000ff007210 */ /* 0x000fe400017fe4ff */
[----:B------:R-:W-:Y:S01]  /*12f0*/  IADD3 R26, PT, PT, R3, R26, RZ ;  /* 0x0000001a031a7210 */ /* 0x000fe20007ffe0ff */
[----:B--2---:R-:W-:-:S04]  /*1300*/  @!P1 FADD R23, R20, -R23 ;  /* 0x8000001714179221 */ /* 0x004fc80000000000 */
[----:B----4-:R-:W-:-:S04]  /*1310*/  @!P1 FMUL R23, R24, R23 ;  /* 0x0000001718179220 */ /* 0x010fc80000400000 */
[----:B-----5:R-:W-:Y:S01]  /*1320*/  @!P1 FFMA R10, R23, R16, R10 ;  /* 0x00000010170a9223 */ /* 0x020fe2000000000a */
[----:B------:R-:W-:-:S04]  /*1330*/  ISETP.NE.U32.AND P1, PT, R31, RZ, PT ;  /* 0x000000ff1f00720c */ /* 0x000fc80003f25070 */
[----:B------:R-:W-:Y:S01]  /*1340*/  ISETP.NE.AND.EX P1, PT, R29, RZ, PT, P1 ;  /* 0x000000ff1d00720c */ /* 0x000fe20003f25310 */
[----:B---3--:R-:W-:-:S04]  /*1350*/  FADD R9, R15, -R8 ;  /* 0x800000080f097221 */ /* 0x008fc80000000000 */
[----:B------:R-:W-:-:S04]  /*1360*/  FMUL R9, R18, R9 ;  /* 0x0000000912097220 */ /* 0x000fc80000400000 */
[----:B------:R-:W-:-:S04]  /*1370*/  FFMA R28, R9, R34, R28 ;  /* 0x00000022091c7223 */ /* 0x000fc8000000001c */
[----:B------:R-:W-:Y:S05]  /*1380*/  @P1 BRA `(.L_x_19) ;  /* 0xfffffffc00481947 */ /* 0x000fea000383ffff */
.L_x_18:
[----:B------:R-:W-:Y:S05]  /*1390*/  BSYNC.RECONVERGENT B1 ;  /* 0x0000000000017941 */ /* 0x000fea0003800200 */
.L_x_17:
[----:B------:R-:W-:Y:S04]  /*13a0*/  BSSY.RECONVERGENT B1, `(.L_x_20) ;  /* 0x00000b0000017945 */ /* 0x000fe80003800200 */
[----:B------:R-:W-:Y:S05]  /*13b0*/  @!P0 BRA `(.L_x_21) ;  /* 0x0000000800b88947 */ /* 0x000fea0003800000 */
[----:B------:R-:W0:Y:S01]  /*13c0*/  LDC.64 R20, c[0x0][0x380] ;  /* 0x0000e000ff147b82 */ /* 0x000e220000000a00 */
[----:B------:R-:W-:Y:S01]  /*13d0*/  LEA R4, R13, R2, 0x2 ;  /* 0x000000020d047211 */ /* 0x000fe200078e10ff */
[--C-:B------:R-:W-:Y:S01]  /*13e0*/  IMAD.IADD R8, R3, 0x1, R2.reuse ;  /* 0x0000000103087824 */ /* 0x100fe200078e0202 */
[----:B------:R-:W-:Y:S01]  /*13f0*/  MOV R30, RZ ;  /* 0x000000ff001e7202 */ /* 0x000fe20000000f00 */
[C-C-:B------:R-:W-:Y:S02]  /*1400*/  IMAD R6, R13.reuse, 0x6, R2.reuse ;  /* 0x000000060d067824 */ /* 0x140fe400078e0202 */
[C-C-:B------:R-:W-:Y:S02]  /*1410*/  IMAD R16, R13.reuse, 0x5, R2.reuse ;  /* 0x000000050d107824 */ /* 0x140fe400078e0202 */
[C-C-:B------:R-:W-:Y:S02]  /*1420*/  IMAD R14, R13.reuse, 0x7, R2.reuse ;  /* 0x000000070d0e7824 */ /* 0x140fe400078e0202 */
[----:B------:R-:W-:-:S02]  /*1430*/  IMAD R18, R13, 0x3, R2 ;  /* 0x000000030d127824 */ /* 0x000fc400078e0202 */
[--C-:B------:R-:W-:Y:S02]  /*1440*/  IMAD.IADD R24, R13, 0x1, R2.reuse ;  /* 0x000000010d187824 */ /* 0x100fe400078e0202 */
[----:B------:R-:W-:Y:S02]  /*1450*/  IMAD.MOV.U32 R29, RZ, RZ, R2 ;  /* 0x000000ffff1d7224 */ /* 0x000fe400078e0002 */
[-CC-:B0-----:R-:W-:Y:S01]  /*1460*/  IMAD R5, R8, R21.reuse, R33.reuse ;  /* 0x0000001508057224 */ /* 0x181fe200078e0221 */
[----:B------:R-:W-:Y:S01]  /*1470*/  SHF.R.S32.HI R25, RZ, 0x1f, R20 ;  /* 0x0000001fff197819 */ /* 0x000fe20000011414 */
[-CC-:B------:R-:W-:Y:S02]  /*1480*/  IMAD R9, R4, R21.reuse, R33.reuse ;  /* 0x0000001504097224 */ /* 0x180fe400078e0221 */
[-CC-:B------:R-:W-:Y:S02]  /*1490*/  IMAD R7, R6, R21.reuse, R33.reuse ;  /* 0x0000001506077224 */ /* 0x180fe400078e0221 */
[----:B------:R-:W-:-:S02]  /*14a0*/  IMAD R8, R16, R21, R33 ;  /* 0x0000001510087224 */ /* 0x000fc400078e0221 */
[-CC-:B------:R-:W-:Y:S02]  /*14b0*/  IMAD R6, R14, R21.reuse, R33.reuse ;  /* 0x000000150e067224 */ /* 0x180fe400078e0221 */
[-CC-:B------:R-:W-:Y:S02]  /*14c0*/  IMAD R4, R18, R21.reuse, R33.reuse ;  /* 0x0000001512047224 */ /* 0x180fe400078e0221 */
[-CC-:B------:R-:W-:Y:S02]  /*14d0*/  IMAD R3, R2, R21.reuse, R33.reuse ;  /* 0x0000001502037224 */ /* 0x180fe400078e0221 */
[----:B------:R-:W-:-:S07]  /*14e0*/  IMAD R15, R24, R21, R33 ;  /* 0x00000015180f7224 */ /* 0x000fce00078e0221 */
.L_x_22:
[----:B------:R-:W0:Y:S01]  /*14f0*/  LDC.64 R22, c[0x0][0x390] ;  /* 0x0000e400ff167b82 */ /* 0x000e220000000a00 */
[----:B------:R-:W1:Y:S01]  /*1500*/  LDCU.64 UR8, c[0x0][0x398] ;  /* 0x00007300ff0877ac */ /* 0x000e620008000a00 */
[--C-:B------:R-:W-:Y:S02]  /*1510*/  SHF.R.S64 R36, R30, 0x1e, R29.reuse ;  /* 0x0000001e1e247819 */ /* 0x100fe4000000101d */
[----:B------:R-:W-:Y:S01]  /*1520*/  SHF.R.S32.HI R17, RZ, 0x1e, R29 ;  /* 0x0000001eff117819 */ /* 0x000fe2000001141d */
[----:B------:R-:W2:Y:S03]  /*1530*/  LDCU.64 UR10, c[0x0][0x3a0] ;  /* 0x00007400ff0a77ac */ /* 0x000ea60008000a00 */
[----:B------:R-:W3:Y:S01]  /*1540*/  LDC.64 R34, c[0x0][0x388] ;  /* 0x0000e200ff227b82 */ /* 0x000ee20000000a00 */
[----:B------:R-:W4:Y:S01]  /*1550*/  LDCU UR5, c[0x0][0x380] ;  /* 0x00007000ff0577ac */ /* 0x000f220008000800 */
[----:B-1----:R-:W-:-:S04]  /*1560*/  IADD3 R20, P0, PT, R36, UR8, RZ ;  /* 0x0000000824147c10 */ /* 0x002fc8000ff1e0ff */
[----:B------:R-:W-:Y:S01]  /*1570*/  IADD3.X R21, PT, PT, R17, UR9, RZ, P0, !PT ;  /* 0x0000000911157c10 */ /* 0x000fe200087fe4ff */
[----:B0-----:R-:W-:-:S05]  /*1580*/  IMAD.WIDE R26, R3, 0x4, R22 ;  /* 0x00000004031a7825 */ /* 0x001fca00078e0216 */
[----:B------:R-:W5:Y:S01]  /*1590*/  LDG.E R21, desc[UR6][R20.64] ;  /* 0x0000000614157981 */ /* 0x000f62000c1e1900 */
[----:B---3--:R-:W-:-:S03]  /*15a0*/  IMAD.WIDE R32, R3, 0x4, R34 ;  /* 0x0000000403207825 */ /* 0x008fc600078e0222 */
[----:B------:R-:W5:Y:S04]  /*15b0*/  LDG.E R26, desc[UR6][R26.64] ;  /* 0x000000061a1a7981 */ /* 0x000f68000c1e1900 */
[----:B------:R-:W3:Y:S01]  /*15c0*/  LDG.E R20, desc[UR6][R32.64] ;  /* 0x0000000620147981 */ /* 0x000ee2000c1e1900 */
[----:B--2---:R-:W-:-:S04]  /*15d0*/  IADD3 R36, P0, PT, R36, UR10, RZ ;  /* 0x0000000a24247c10 */ /* 0x004fc8000ff1e0ff */
[----:B------:R-:W-:-:S05]  /*15e0*/  IADD3.X R37, PT, PT, R17, UR11, RZ, P0, !PT ;  /* 0x0000000b11257c10 */ /* 0x000fca00087fe4ff */
[----:B------:R0:W2:Y:S01]  /*15f0*/  LDG.E R31, desc[UR6][R36.64] ;  /* 0x00000006241f7981 */ /* 0x0000a2000c1e1900 */
[----:B------:R-:W1:Y:S01]  /*1600*/  LDC R19, c[0x0][0x364] ;  /* 0x0000d900ff137b82 */ /* 0x000e620000000800 */
[----:B------:R-:W-:-:S04]  /*1610*/  IADD3 R17, P1, PT, RZ, R30, RZ ;  /* 0x0000001eff117210 */ /* 0x000fc80007f3e0ff */
[----:B-1----:R-:W-:-:S04]  /*1620*/  LEA.X R19, R19, R29, 0x1, P1 ;  /* 0x0000001d13137211 */ /* 0x002fc800008e0cff */
[--C-:B0-----:R-:W-:Y:S02]  /*1630*/  SHF.R.S64 R36, R17, 0x1e, R19.reuse ;  /* 0x0000001e11247819 */ /* 0x101fe40000001013 */
[----:B------:R-:W-:Y:S02]  /*1640*/  SHF.R.S32.HI R19, RZ, 0x1e, R19 ;  /* 0x0000001eff137819 */ /* 0x000fe40000011413 */
[----:B------:R-:W-:-:S04]  /*1650*/  IADD3 R32, P0, PT, R36, UR8, RZ ;  /* 0x0000000824207c10 */ /* 0x000fc8000ff1e0ff */
[----:B------:R-:W-:-:S05]  /*1660*/  IADD3.X R33, PT, PT, R19, UR9, RZ, P0, !PT ;  /* 0x0000000913217c10 */ /* 0x000fca00087fe4ff */
[----:B------:R0:W4:Y:S01]  /*1670*/  LDG.E R32, desc[UR6][R32.64] ;  /* 0x0000000620207981 */ /* 0x000122000c1e1900 */
[----:B-----5:R-:W-:-:S04]  /*1680*/  FADD R27, R26, -R21 ;  /* 0x800000151a1b7221 */ /* 0x020fc80000000000 */
[----:B---3--:R-:W-:Y:S01]  /*1690*/  FMUL R21, R20, R27 ;  /* 0x0000001b14157220 */ /* 0x008fe20000400000 */
[----:B------:R-:W-:-:S06]  /*16a0*/  IMAD.WIDE R26, R5, 0x4, R22 ;  /* 0x00000004051a7825 */ /* 0x000fcc00078e0216 */
[----:B------:R-:W4:Y:S01]  /*16b0*/  LDG.E R27, desc[UR6][R26.64] ;  /* 0x000000061a1b7981 */ /* 0x000f22000c1e1900 */
[----:B--2---:R-:W-:Y:S01]  /*16c0*/  FFMA R31, R21, R31, R28 ;  /* 0x0000001f151f7223 */ /* 0x004fe2000000001c */
[----:B------:R-:W-:-:S06]  /*16d0*/  IMAD.WIDE R20, R5, 0x4, R34 ;  /* 0x0000000405147825 */ /* 0x000fcc00078e0222 */
[----:B------:R-:W2:Y:S01]  /*16e0*/  LDG.E R20, desc[UR6][R20.64] ;  /* 0x0000000614147981 */ /* 0x000ea2000c1e1900 */
[----:B------:R-:W0:Y:S01]  /*16f0*/  LDC R28, c[0x0][0x364] ;  /* 0x0000d900ff1c7b82 */ /* 0x000e220000000800 */
[----:B------:R-:W-:-:S04]  /*1700*/  IADD3 R36, P0, PT, R36, UR10, RZ ;  /* 0x0000000a24247c10 */ /* 0x000fc8000ff1e0ff */
[----:B------:R-:W-:-:S05]  /*1710*/  IADD3.X R37, PT, PT, R19, UR11, RZ, P0, !PT ;  /* 0x0000000b13257c10 */ /* 0x000fca00087fe4ff */
[----:B------:R1:W3:Y:S01]  /*1720*/  LDG.E R19, desc[UR6][R36.64] ;  /* 0x0000000624137981 */ /* 0x0002e2000c1e1900 */
[----:B0-----:R-:W-:-:S05]  /*1730*/  IMAD.U32.X R33, R28, 0x4, R29, P1 ;  /* 0x000000041c217824 */ /* 0x001fca00008e041d */
[----:B------:R-:W-:Y:S01]  /*1740*/  SHF.R.S64 R28, R17, 0x1e, R33 ;  /* 0x0000001e111c7819 */ /* 0x000fe20000001021 */
[----:B-1----:R-:W-:-:S03]  /*1750*/  IMAD.WIDE R36, R9, 0x4, R22 ;  /* 0x0000000409247825 */ /* 0x002fc600078e0216 */
[----:B------:R-:W-:-:S03]  /*1760*/  IADD3 R26, P2, PT, R28, UR10, RZ ;  /* 0x0000000a1c1a7c10 */ /* 0x000fc6000ff5e0ff */
[----:B------:R-:W5:Y:S01]  /*1770*/  LDG.E R37, desc[UR6][R36.64] ;  /* 0x0000000624257981 */ /* 0x000f62000c1e1900 */
[----:B----4-:R-:W-:Y:S01]  /*1780*/  FADD R21, R27, -R32 ;  /* 0x800000201b157221 */ /* 0x010fe20000000000 */
[----:B------:R-:W-:Y:S02]  /*1790*/  SHF.R.S32.HI R27, RZ, 0x1e, R33 ;  /* 0x0000001eff1b7819 */ /* 0x000fe40000011421 */
[----:B------:R-:W-:-:S04]  /*17a0*/  IADD3 R32, P0, PT, R28, UR8, RZ ;  /* 0x000000081c207c10 */ /* 0x000fc8000ff1e0ff */
[----:B------:R-:W-:-:S05]  /*17b0*/  IADD3.X R33, PT, PT, R27, UR9, RZ, P0, !PT ;  /* 0x000000091b217c10 */ /* 0x000fca00087fe4ff */
[----:B------:R-:W5:Y:S01]  /*17c0*/  LDG.E R32, desc[UR6][R32.64] ;  /* 0x0000000620207981 */ /* 0x000f62000c1e1900 */
[----:B------:R-:W-:-:S05]  /*17d0*/  IADD3.X R27, PT, PT, R27, UR11, RZ, P2, !PT ;  /* 0x0000000b1b1b7c10 */ /* 0x000fca00097fe4ff */
[----:B------:R2:W4:Y:S02]  /*17e0*/  LDG.E R28, desc[UR6][R26.64] ;  /* 0x000000061a1c7981 */ /* 0x000524000c1e1900 */
[----:B--2---:R-:W-:Y:S01]  /*17f0*/  FMUL R26, R20, R21 ;  /* 0x00000015141a7220 */ /* 0x004fe20000400000 */
[----:B------:R-:W-:-:S05]  /*1800*/  IMAD.WIDE R20, R9, 0x4, R34 ;  /* 0x0000000409147825 */ /* 0x000fca00078e0222 */
[----:B------:R0:W2:Y:S01]  /*1810*/  LDG.E R27, desc[UR6][R20.64] ;  /* 0x00000006141b7981 */ /* 0x0000a2000c1e1900 */
[----:B------:R-:W-:-:S13]  /*1820*/  ISETP.GE.AND P2, PT, R24, UR5, PT ;  /* 0x0000000518007c0c */ /* 0x000fda000bf46270 */
[----:B0-----:R-:W0:Y:S01]  /*1830*/  @!P2 LDC.64 R20, c[0x0][0x398] ;  /* 0x0000e600ff14ab82 */ /* 0x001e220000000a00 */
[----:B---3--:R-:W-:Y:S01]  /*1840*/  FFMA R31, R26, R19, R31 ;  /* 0x000000131a1f7223 */ /* 0x008fe2000000001f */
[----:B------:R-:W-:Y:S01]  /*1850*/  ISETP.GE.AND P3, PT, R18, UR5, PT ;  /* 0x0000000512007c0c */ /* 0x000fe2000bf66270 */
[----:B-----5:R-:W-:Y:S01]  /*1860*/  FADD R32, R37, -R32 ;  /* 0x8000002025207221 */ /* 0x020fe20000000000 */
[----:B0-----:R-:W-:-:S04]  /*1870*/  @!P2 IMAD.WIDE R36, R24, 0x4, R20 ;  /* 0x000000041824a825 */ /* 0x001fc800078e0214 */
[----:B------:R-:W0:Y:S01]  /*1880*/  @!P2 LDC.64 R20, c[0x0][0x3a0] ;  /* 0x0000e800ff14ab82 */ /* 0x000e220000000a00 */
[----:B------:R1:W3:Y:S02]  /*1890*/  @!P2 LDG.E R19, desc[UR6][R36.64] ;  /* 0x000000062413a981 */ /* 0x0002e4000c1e1900 */
[----:B-1----:R-:W-:-:S04]  /*18a0*/  @!P2 IMAD.WIDE R36, R15, 0x4, R34 ;  /* 0x000000040f24a825 */ /* 0x002fc800078e0222 */
[----:B--2---:R-:W-:Y:S01]  /*18b0*/  FMUL R32, R27, R32 ;  /* 0x000000201b207220 */ /* 0x004fe20000400000 */
[----:B------:R-:W-:Y:S01]  /*18c0*/  @!P2 IMAD.WIDE R26, R15, 0x4, R22 ;  /* 0x000000040f1aa825 */ /* 0x000fe200078e0216 */
[----:B------:R-:W2:Y:S05]  /*18d0*/  @!P2 LDG.E R36, desc[UR6][R36.64] ;  /* 0x000000062424a981 */ /* 0x000eaa000c1e1900 */
[----:B------:R-:W3:Y:S01]  /*18e0*/  @!P2 LDG.E R26, desc[UR6][R26.64] ;  /* 0x000000061a1aa981 */ /* 0x000ee2000c1e1900 */
[----:B0-----:R-:W-:-:S05]  /*18f0*/  @!P2 IMAD.WIDE R20, R24, 0x4, R20 ;  /* 0x000000041814a825 */ /* 0x001fca00078e0214 */
[----:B------:R0:W5:Y:S02]  /*1900*/  @!P2 LDG.E R27, desc[UR6][R20.64] ;  /* 0x00000006141ba981 */ /* 0x000164000c1e1900 */
[----:B0-----:R-:W0:Y:S01]  /*1910*/  @!P3 LDC.64 R20, c[0x0][0x398] ;  /* 0x0000e600ff14bb82 */ /* 0x001e220000000a00 */
[----:B----4-:R-:W-:Y:S01]  /*1920*/  FFMA R28, R32, R28, R31 ;  /* 0x0000001c201c7223 */ /* 0x010fe2000000001f */
[----:B------:R-:W-:-:S06]  /*1930*/  @!P3 IMAD.WIDE R32, R4, 0x4, R22 ;  /* 0x000000040420b825 */ /* 0x000fcc00078e0216 */
[----:B------:R-:W4:Y:S01]  /*1940*/  @!P3 LDG.E R32, desc[UR6][R32.64] ;  /* 0x000000062020b981 */ /* 0x000f22000c1e1900 */
[----:B0-----:R-:W-:-:S05]  /*1950*/  @!P3 IMAD.WIDE R20, R18, 0x4, R20 ;  /* 0x000000041214b825 */ /* 0x001fca00078e0214 */
[----:B------:R0:W4:Y:S01]  /*1960*/  @!P3 LDG.E R31, desc[UR6][R20.64] ;  /* 0x00000006141fb981 */ /* 0x000122000c1e1900 */
[----:B------:R-:W-:-:S13]  /*1970*/  ISETP.GE.AND P0, PT, R16, UR5, PT ;  /* 0x0000000510007c0c */ /* 0x000fda000bf06270 */
[----:B0-----:R-:W0:Y:S02]  /*1980*/  @!P0 LDC.64 R20, c[0x0][0x398] ;  /* 0x0000e600ff148b82 */ /* 0x001e240000000a00 */
[----:B0-----:R-:W-:-:S06]  /*1990*/  @!P0 IMAD.WIDE R20, R16, 0x4, R20 ;  /* 0x0000000410148825 */ /* 0x001fcc00078e0214 */
[----:B------:R-:W4:Y:S01]  /*19a0*/  @!P0 LDG.E R21, desc[UR6][R20.64] ;  /* 0x0000000614158981 */ /* 0x000f22000c1e1900 */
[----:B---3--:R-:W-:-:S04]  /*19b0*/  @!P2 FADD R19, R26, -R19 ;  /* 0x800000131a13a221 */ /* 0x008fc80000000000 */
[----:B--2---:R-:W-:-:S04]  /*19c0*/  @!P2 FMUL R19, R36, R19 ;  /* 0x000000132413a220 */ /* 0x004fc80000400000 */
[----:B-----5:R-:W-:Y:S02]  /*19d0*/  @!P2 FFMA R10, R19, R27, R10 ;  /* 0x0000001b130aa223 */ /* 0x020fe4000000000a */
[----:B------:R-:W0:Y:S01]  /*19e0*/  @!P3 LDC.64 R26, c[0x0][0x3a0] ;  /* 0x0000e800ff1abb82 */ /* 0x000e220000000a00 */
[----:B------:R-:W-:-:S05]  /*19f0*/  @!P3 IMAD.WIDE R36, R4, 0x4, R34 ;  /* 0x000000040424b825 */ /* 0x000fca00078e0222 */
[----:B------:R0:W2:Y:S02]  /*1a00*/  @!P3 LDG.E R19, desc[UR6][R36.64] ;  /* 0x000000062413b981 */ /* 0x0000a4000c1e1900 */
[----:B0-----:R-:W-:-:S05]  /*1a10*/  @!P3 IMAD.WIDE R36, R18, 0x4, R26 ;  /* 0x000000041224b825 */ /* 0x001fca00078e021a */
[----:B------:R0:W3:Y:S01]  /*1a20*/  @!P3 LDG.E R33, desc[UR6][R36.64] ;  /* 0x000000062421b981 */ /* 0x0000e2000c1e1900 */
[----:B------:R-:W-:-:S06]  /*1a30*/  @!P0 IMAD.WIDE R26, R8, 0x4, R22 ;  /* 0x00000004081a8825 */ /* 0x000fcc00078e0216 */
[----:B------:R1:W5:Y:S01]  /*1a40*/  @!P0 LDG.E R26, desc[UR6][R26.64] ;  /* 0x000000061a1a8981 */ /* 0x000362000c1e1900 */
[----:B0-----:R-:W-:-:S04]  /*1a50*/  @!P0 IMAD.WIDE R36, R8, 0x4, R34 ;  /* 0x0000000408248825 */ /* 0x001fc800078e0222 */
[----:B----4-:R-:W-:Y:S02]  /*1a60*/  @!P3 FADD R31, R32, -R31 ;  /* 0x8000001f201fb221 */ /* 0x010fe40000000000 */
[----:B------:R0:W4:Y:S01]  /*1a70*/  @!P0 LDG.E R32, desc[UR6][R36.64] ;  /* 0x0000000624208981 */ /* 0x000122000c1e1900 */
[----:B-1----:R-:W0:Y:S01]  /*1a80*/  LDC R27, c[0x0][0x364] ;  /* 0x0000d900ff1b7b82 */ /* 0x002e220000000800 */
[----:B------:R-:W-:Y:S01]  /*1a90*/  ISETP.GE.AND P2, PT, R14, UR5, PT ;  /* 0x000000050e007c0c */ /* 0x000fe2000bf46270 */
[----:B--2---:R-:W-:Y:S01]  /*1aa0*/  @!P3 FMUL R19, R19, R31 ;  /* 0x0000001f1313b220 */ /* 0x004fe20000400000 */
[----:B------:R-:W-:-:S03]  /*1ab0*/  MOV R31, R29 ;  /* 0x0000001d001f7202 */ /* 0x000fc60000000f00 */
[----:B0-----:R-:W-:-:S03]  /*1ac0*/  IMAD.WIDE.U32 R36, RZ, R27, R30 ;  /* 0x0000001bff247225 */ /* 0x001fc600078e001e */
[----:B------:R-:W0:Y:S01]  /*1ad0*/  @!P0 LDC.64 R30, c[0x0][0x3a0] ;  /* 0x0000e800ff1e8b82 */ /* 0x000e220000000a00 */
[----:B---3--:R-:W-:Y:S01]  /*1ae0*/  @!P3 FFMA R10, R19, R33, R10 ;  /* 0x00000021130ab223 */ /* 0x008fe2000000000a */
[----:B------:R-:W-:-:S05]  /*1af0*/  IMAD R19, R27, 0x6, R37 ;  /* 0x000000061b137824 */ /* 0x000fca00078e0225 */
[----:B------:R-:W-:Y:S01]  /*1b00*/  SHF.R.S64 R20, R36, 0x1e, R19 ;  /* 0x0000001e24147819 */ /* 0x000fe20000001013 */
[----:B-----5:R-:W-:Y:S01]  /*1b10*/  @!P0 FADD R21, R26, -R21 ;  /* 0x800000151a158221 */ /* 0x020fe20000000000 */
[----:B------:R-:W-:Y:S01]  /*1b20*/  SHF.R.S32.HI R19, RZ, 0x1e, R19 ;  /* 0x0000001eff137819 */ /* 0x000fe20000011413 */
[----:B0-----:R-:W-:Y:S01]  /*1b30*/  @!P0 IMAD.WIDE R30, R16, 0x4, R30 ;  /* 0x00000004101e8825 */ /* 0x001fe200078e021e */
[----:B------:R-:W-:Y:S01]  /*1b40*/  IADD3 R26, P3, PT, R20, UR8, RZ ;  /* 0x00000008141a7c10 */ /* 0x000fe2000ff7e0ff */
[----:B------:R-:W0:Y:S01]  /*1b50*/  @!P2 LDC.64 R36, c[0x0][0x398] ;  /* 0x0000e600ff24ab82 */ /* 0x000e220000000a00 */
[----:B------:R-:W1:Y:S02]  /*1b60*/  LDCU UR8, c[0x0][0x384] ;  /* 0x00007080ff0877ac */ /* 0x000e640008000800 */
[----:B------:R-:W-:Y:S01]  /*1b70*/  IADD3.X R27, PT, PT, R19, UR9, RZ, P3, !PT ;  /* 0x00000009131b7c10 */ /* 0x000fe20009ffe4ff */
[----:B------:R-:W2:Y:S04]  /*1b80*/  @!P0 LDG.E R30, desc[UR6][R30.64] ;  /* 0x000000061e1e8981 */ /* 0x000ea8000c1e1900 */
[----:B------:R4:W3:Y:S02]  /*1b90*/  LDG.E R26, desc[UR6][R26.64] ;  /* 0x000000061a1a7981 */ /* 0x0008e4000c1e1900 */
[----:B----4-:R-:W-:Y:S01]  /*1ba0*/  @!P0 FMUL R27, R32, R21 ;  /* 0x00000015201b8220 */ /* 0x010fe20000400000 */
[----:B------:R-:W-:-:S04]  /*1bb0*/  IMAD.WIDE R32, R7, 0x4, R22 ;  /* 0x0000000407207825 */ /* 0x000fc800078e0216 */
[----:B------:R-:W-:Y:S02]  /*1bc0*/  @!P2 IMAD.WIDE R22, R6, 0x4, R22 ;  /* 0x000000040616a825 */ /* 0x000fe400078e0216 */
[----:B------:R-:W3:Y:S04]  /*1bd0*/  LDG.E R33, desc[UR6][R32.64] ;  /* 0x0000000620217981 */ /* 0x000ee8000c1e1900 */
[----:B------:R4:W5:Y:S02]  /*1be0*/  @!P2 LDG.E R32, desc[UR6][R22.64] ;  /* 0x000000061620a981 */ /* 0x000964000c1e1900 */
[----:B----4-:R-:W-:-:S05]  /*1bf0*/  IMAD.WIDE R22, R7, 0x4, R34 ;  /* 0x0000000407167825 */ /* 0x010fca00078e0222 */
[----:B------:R4:W5:Y:S02]  /*1c00*/  LDG.E R31, desc[UR6][R22.64] ;  /* 0x00000006161f7981 */ /* 0x000964000c1e1900 */
[----:B----4-:R-:W4:Y:S01]  /*1c10*/  @!P2 LDC.64 R22, c[0x0][0x3a0] ;  /* 0x0000e800ff16ab82 */ /* 0x010f220000000a00 */
[----:B0-----:R-:W-:Y:S01]  /*1c20*/  @!P2 IMAD.WIDE R36, R14, 0x4, R36 ;  /* 0x000000040e24a825 */ /* 0x001fe200078e0224 */
[----:B------:R-:W-:-:S03]  /*1c30*/  IADD3 R20, P3, PT, R20, UR10, RZ ;  /* 0x0000000a14147c10 */ /* 0x000fc6000ff7e0ff */
[----:B------:R-:W-:Y:S02]  /*1c40*/  @!P2 IMAD.WIDE R34, R6, 0x4, R34 ;  /* 0x000000040622a825 */ /* 0x000fe400078e0222 */
[----:B------:R-:W5:Y:S01]  /*1c50*/  @!P2 LDG.E R37, desc[UR6][R36.64] ;  /* 0x000000062425a981 */ /* 0x000f62000c1e1900 */
[----:B------:R-:W-:-:S03]  /*1c60*/  IADD3.X R21, PT, PT, R19, UR11, RZ, P3, !PT ;  /* 0x0000000b13157c10 */ /* 0x000fc60009ffe4ff */
[----:B------:R-:W5:Y:S04]  /*1c70*/  @!P2 LDG.E R34, desc[UR6][R34.64] ;  /* 0x000000062222a981 */ /* 0x000f68000c1e1900 */
[----:B------:R-:W5:Y:S01]  /*1c80*/  LDG.E R21, desc[UR6][R20.64] ;  /* 0x0000000614157981 */ /* 0x000f62000c1e1900 */
[----:B----4-:R-:W-:-:S05]  /*1c90*/  @!P2 IMAD.WIDE R22, R14, 0x4, R22 ;  /* 0x000000040e16a825 */ /* 0x010fca00078e0216 */
[----:B------:R0:W4:Y:S02]  /*1ca0*/  @!P2 LDG.E R19, desc[UR6][R22.64] ;  /* 0x000000061613a981 */ /* 0x000124000c1e1900 */
[----:B0-----:R-:W0:Y:S02]  /*1cb0*/  LDC R23, c[0x0][0x364] ;  /* 0x0000d900ff177b82 */ /* 0x001e240000000800 */
[C---:B0-----:R-:W-:Y:S01]  /*1cc0*/  LEA.X R29, R23.reuse, R29, 0x3, P1 ;  /* 0x0000001d171d7211 */ /* 0x041fe200008e1cff */
[C---:B------:R-:W-:Y:S01]  /*1cd0*/  IMAD R24, R23.reuse, 0x8, R24 ;  /* 0x0000000817187824 */ /* 0x040fe200078e0218 */
[C---:B------:R-:W-:Y:S01]  /*1ce0*/  LEA R18, R23.reuse, R18, 0x3 ;  /* 0x0000001217127211 */ /* 0x040fe200078e18ff */
[C---:B------:R-:W-:Y:S01]  /*1cf0*/  IMAD R16, R23.reuse, 0x8, R16 ;  /* 0x0000000817107824 */ /* 0x040fe200078e0210 */
[----:B------:R-:W-:Y:S01]  /*1d00*/  LEA R14, R23, R14, 0x3 ;  /* 0x0000000e170e7211 */ /* 0x000fe200078e18ff */
[----:B--2---:R-:W-:Y:S01]  /*1d10*/  @!P0 FFMA R10, R27, R30, R10 ;  /* 0x0000001e1b0a8223 */ /* 0x004fe2000000000a */
[----:B------:R-:W-:-:S05]  /*1d20*/  IMAD.SHL.U32 R27, R13, 0x2, RZ ;  /* 0x000000020d1b7824 */ /* 0x000fca00078e00ff */
[----:B------:R-:W-:-:S04]  /*1d30*/  IADD3 R2, P0, P3, R27, R2, R27 ;  /* 0x000000021b027210 */ /* 0x000fc80007b1e01b */
[----:B------:R-:W-:Y:S02]  /*1d40*/  IADD3 R2, P4, P5, R27, R2, R27 ;  /* 0x000000021b027210 */ /* 0x000fe40007d9e01b */
[----:B------:R-:W-:Y:S02]  /*1d50*/  IADD3.X R0, PT, PT, RZ, R0, RZ, P0, P3 ;  /* 0x00000000ff007210 */ /* 0x000fe400007e64ff */
[----:B------:R-:W-:Y:S02]  /*1d60*/  ISETP.GE.U32.AND P0, PT, R2, UR5, PT ;  /* 0x0000000502007c0c */ /* 0x000fe4000bf06070 */
[----:B------:R-:W-:-:S04]  /*1d70*/  IADD3.X R0, PT, PT, RZ, R0, RZ, P4, P5 ;  /* 0x00000000ff007210 */ /* 0x000fc800027ea4ff */
[----:B------:R-:W-:Y:S01]  /*1d80*/  ISETP.GE.AND.EX P0, PT, R0, R25, PT, P0 ;  /* 0x000000190000720c */ /* 0x000fe20003f06300 */
[----:B---3--:R-:W-:Y:S01]  /*1d90*/  FADD R26, R33, -R26 ;  /* 0x8000001a211a7221 */ /* 0x008fe20000000000 */
[----:B-1----:R-:W-:-:S04]  /*1da0*/  IMAD R30, R23, UR8, RZ ;  /* 0x00000008171e7c24 */ /* 0x002fc8000f8e02ff */
[C---:B------:R-:W-:Y:S01]  /*1db0*/  IMAD R9, R30.reuse, 0x8, R9 ;  /* 0x000000081e097824 */ /* 0x040fe200078e0209 */
[C---:B------:R-:W-:Y:S01]  /*1dc0*/  LEA R8, R30.reuse, R8, 0x3 ;  /* 0x000000081e087211 */ /* 0x040fe200078e18ff */
[C---:B------:R-:W-:Y:S01]  /*1dd0*/  IMAD R7, R30.reuse, 0x8, R7 ;  /* 0x000000081e077824 */ /* 0x040fe200078e0207 */
[C---:B------:R-:W-:Y:S01]  /*1de0*/  LEA R6, R30.reuse, R6, 0x3 ;  /* 0x000000061e067211 */ /* 0x040fe200078e18ff */
[C---:B------:R-:W-:Y:S01]  /*1df0*/  IMAD R5, R30.reuse, 0x8, R5 ;  /* 0x000000081e057824 */ /* 0x040fe200078e0205 */
[C---:B------:R-:W-:Y:S01]  /*1e00*/  LEA R4, R30.reuse, R4, 0x3 ;  /* 0x000000041e047211 */ /* 0x040fe200078e18ff */
[C---:B------:R-:W-:Y:S01]  /*1e10*/  IMAD R3, R30.reuse, 0x8, R3 ;  /* 0x000000081e037824 */ /* 0x040fe200078e0203 */
[----:B------:R-:W-:Y:S01]  /*1e20*/  LEA R15, R30, R15, 0x3 ;  /* 0x0000000f1e0f7211 */ /* 0x000fe200078e18ff */
[----:B------:R-:W-:Y:S02]  /*1e30*/  IMAD.MOV.U32 R30, RZ, RZ, R17 ;  /* 0x000000ffff1e7224 */ /* 0x000fe400078e0011 */
[----:B-----5:R-:W-:Y:S01]  /*1e40*/  FMUL R31, R31, R26 ;  /* 0x0000001a1f1f7220 */ /* 0x020fe20000400000 */
[----:B------:R-:W-:-:S04]  /*1e50*/  @!P2 FADD R37, R32, -R37 ;  /* 0x800000252025a221 */ /* 0x000fc80000000000 */
[----:B------:R-:W-:Y:S01]  /*1e60*/  @!P2 FMUL R37, R34, R37 ;  /* 0x000000252225a220 */ /* 0x000fe20000400000 */
[----:B------:R-:W-:-:S03]  /*1e70*/  FFMA R28, R31, R21, R28 ;  /* 0x000000151f1c7223 */ /* 0x000fc6000000001c */
[----:B----4-:R-:W-:Y:S01]  /*1e80*/  @!P2 FFMA R10, R37, R19, R10 ;  /* 0x00000013250aa223 */ /* 0x010fe2000000000a */
[----:B------:R-:W-:Y:S06]  /*1e90*/  @!P0 BRA `(.L_x_22) ;  /* 0xfffffff400948947 */ /* 0x000fec000383ffff */
.L_x_21:
[----:B------:R-:W-:Y:S05]  /*1ea0*/  BSYNC.RECONVERGENT B1 ;  /* 0x0000000000017941 */ /* 0x000fea0003800200 */
.L_x_20:
[----:B------:R-:W-:Y:S05]  /*1eb0*/  BRA `(.L_x_1) ;  /* 0x0000000c00107947 */ /* 0x000fea0003800000 */
.L_x_13:
[----:B------:R-:W-:Y:S01]  /*1ec0*/  SHF.L.U32 R7, R13, 0x1, RZ ;  /* 0x000000010d077819 */ /* 0x000fe200000006ff */
[----:B------:R-:W-:Y:S03]  /*1ed0*/  BSSY.RECONVERGENT B1, `(.L_x_23) ;  /* 0x0000026000017945 */ /* 0x000fe60003800200 */
[----:B------:R-:W-:-:S04]  /*1ee0*/  IADD3 R3, P0, PT, R7, R2, RZ ;  /* 0x0000000207037210 */ /* 0x000fc80007f1e0ff */
[CC--:B------:R-:W-:Y:S01]  /*1ef0*/  ISETP.GT.U32.AND P1, PT, R3.reuse, R15.reuse, PT ;  /* 0x0000000f0300720c */ /* 0x0c0fe20003f24070 */
[----:B------:R-:W-:Y:S01]  /*1f00*/  IMAD.X R18, RZ, RZ, R0, P0 ;  /* 0x000000ffff127224 */ /* 0x000fe200000e0600 */
[----:B------:R-:W-:-:S04]  /*1f10*/  ISETP.GE.U32.AND P0, PT, R3, R15, PT ;  /* 0x0000000f0300720c */ /* 0x000fc80003f06070 */
[CC--:B------:R-:W-:Y:S02]  /*1f20*/  ISETP.GT.AND.EX P1, PT, R18.reuse, R5.reuse, PT, P1 ;  /* 0x000000051200720c */ /* 0x0c0fe40003f24310 */
[C---:B------:R-:W-:Y:S02]  /*1f30*/  ISETP.GE.AND.EX P0, PT, R18.reuse, R5, PT, P0 ;  /* 0x000000051200720c */ /* 0x040fe40003f06300 */
        /* <DEDUP_REMOVED lines=8> */
[----:B------:R-:W-:Y:S02]  /*1fc0*/  HFMA2 R8, -RZ, RZ, 0, 0 ;  /* 0x00000000ff087431 */ /* 0x000fe400000001ff */
[----:B------:R-:W-:Y:S01]  /*1fd0*/  IMAD.MOV R15, RZ, RZ, -R7 ;  /* 0x000000ffff0f7224 */ /* 0x000fe200078e0a07 */
[----:B------:R-:W-:-:S04]  /*1fe0*/  ISETP.NE.U32.AND P2, PT, R7, RZ, PT ;  /* 0x000000ff0700720c */ /* 0x000fc80003f45070 */
[----:B0-----:R-:W0:Y:S02]  /*1ff0*/  MUFU.RCP R11, R11 ;  /* 0x0000000b000b7308 */ /* 0x001e240000001000 */
[----:B0-----:R-:W-:-:S06]  /*2000*/  IADD3 R9, PT, PT, R11, 0xffffffe, RZ ;  /* 0x0ffffffe0b097810 */ /* 0x001fcc0007ffe0ff */
[----:B------:R-:W0:Y:S02]  /*2010*/  F2I.FTZ.U32.TRUNC.NTZ R9, R9 ;  /* 0x0000000900097305 */ /* 0x000e24000021f000 */
[----:B0-----:R-:W-:-:S04]  /*2020*/  IMAD R15, R15, R9, RZ ;  /* 0x000000090f0f7224 */ /* 0x001fc800078e02ff */
[----:B------:R-:W-:-:S04]  /*2030*/  IMAD.HI.U32 R15, R9, R15, R8 ;  /* 0x0000000f090f7227 */ /* 0x000fc800078e0008 */
[----:B------:R-:W-:Y:S02]  /*2040*/  IMAD.MOV.U32 R9, RZ, RZ, RZ ;  /* 0x000000ffff097224 */ /* 0x000fe400078e00ff */
[----:B------:R-:W-:-:S04]  /*2050*/  IMAD.HI.U32 R8, R15, R6, RZ ;  /* 0x000000060f087227 */ /* 0x000fc800078e00ff */
[----:B------:R-:W-:-:S04]  /*2060*/  IMAD.MOV R4, RZ, RZ, -R8 ;  /* 0x000000ffff047224 */ /* 0x000fc800078e0a08 */
[----:B------:R-:W-:-:S05]  /*2070*/  IMAD R4, R7, R4, R6 ;  /* 0x0000000407047224 */ /* 0x000fca00078e0206 */
[----:B------:R-:W-:-:S13]  /*2080*/  ISETP.GE.U32.AND P0, PT, R4, R7, PT ;  /* 0x000000070400720c */ /* 0x000fda0003f06070 */
[----:B------:R-:W-:Y:S01]  /*2090*/  @P0 IADD3 R4, PT, PT, -R7, R4, RZ ;  /* 0x0000000407040210 */ /* 0x000fe20007ffe1ff */
[----:B------:R-:W-:-:S03]  /*20a0*/  @P0 VIADD R8, R8, 0x1 ;  /* 0x0000000108080836 */ /* 0x000fc60000000000 */
[----:B------:R-:W-:-:S13]  /*20b0*/  ISETP.GE.U32.AND P1, PT, R4, R7, PT ;  /* 0x000000070400720c */ /* 0x000fda0003f26070 */
[----:B------:R-:W-:Y:S02]  /*20c0*/  @P1 IADD3 R8, PT, PT, R8, 0x1, RZ ;  /* 0x0000000108081810 */ /* 0x000fe40007ffe0ff */
[----:B------:R-:W-:Y:S01]  /*20d0*/  @!P2 LOP3.LUT R8, RZ, R7, RZ, 0x33, !PT ;  /* 0x00000007ff08a212 */ /* 0x000fe200078e33ff */
[----:B------:R-:W-:Y:S06]  /*20e0*/  BRA `(.L_x_25) ;  /* 0x0000000000107947 */ /* 0x000fec0003800000 */
.L_x_24:
[----:B------:R-:W-:-:S07]  /*20f0*/  MOV R8, 0x2110 ;  /* 0x0000211000087802 */ /* 0x000fce0000000f00 */
[----:B------:R-:W-:Y:S05]  /*2100*/  CALL.REL.NOINC `($__internal_0_$__cuda_sm20_div_u64) ;  /* 0x0000001000307944 */ /* 0x000fea0003c00000 */
[----:B------:R-:W-:Y:S01]  /*2110*/  MOV R8, R4 ;  /* 0x0000000400087202 */ /* 0x000fe20000000f00 */
[----:B------:R-:W-:-:S07]  /*2120*/  IMAD.MOV.U32 R9, RZ, RZ, R15 ;  /* 0x000000ffff097224 */ /* 0x000fce00078e000f */
.L_x_25:
[----:B------:R-:W-:Y:S05]  /*2130*/  BSYNC.RECONVERGENT B1 ;  /* 0x0000000000017941 */ /* 0x000fea0003800200 */
.L_x_23:
[----:B------:R-:W0:Y:S01]  /*2140*/  S2R R15, SR_TID.X ;  /* 0x00000000000f7919 */ /* 0x000e220000002100 */
[----:B------:R-:W-:Y:S01]  /*2150*/  IADD3 R22, P0, PT, R8, R22, RZ ;  /* 0x0000001608167210 */ /* 0x000fe20007f1e0ff */
[----:B------:R-:W-:Y:S01]  /*2160*/  BSSY.RECONVERGENT B1, `(.L_x_26) ;  /* 0x0000038000017945 */ /* 0x000fe20003800200 */
[----:B------:R-:W-:Y:S02]  /*2170*/  HFMA2 R6, -RZ, RZ, 0, 0 ;  /* 0x00000000ff067431 */ /* 0x000fe400000001ff */
[----:B------:R-:W-:Y:S01]  /*2180*/  IMAD.MOV.U32 R11, RZ, RZ, RZ ;  /* 0x000000ffff0b7224 */ /* 0x000fe200078e00ff */
[----:B------:R-:W-:Y:S02]  /*2190*/  LOP3.LUT R4, R22, 0x1, RZ, 0xc0, !PT ;  /* 0x0000000116047812 */ /* 0x000fe400078ec0ff */
[----:B------:R-:W-:Y:S02]  /*21a0*/  IADD3.X R8, PT, PT, RZ, R9, RZ, P0, !PT ;  /* 0x00000009ff087210 */ /* 0x000fe400007fe4ff */
[----:B------:R-:W-:Y:S01]  /*21b0*/  ISETP.NE.U32.AND P0, PT, R4, 0x1, PT ;  /* 0x000000010400780c */ /* 0x000fe20003f05070 */
[----:B------:R-:W-:Y:S01]  /*21c0*/  IMAD.MOV.U32 R4, RZ, RZ, RZ ;  /* 0x000000ffff047224 */ /* 0x000fe200078e00ff */
[----:B------:R-:W-:-:S02]  /*21d0*/  ISETP.NE.U32.AND P1, PT, R22, RZ, PT ;  /* 0x000000ff1600720c */ /* 0x000fc40003f25070 */
[----:B------:R-:W-:Y:S02]  /*21e0*/  ISETP.NE.U32.AND.EX P0, PT, RZ, RZ, PT, P0 ;  /* 0x000000ffff00720c */ /* 0x000fe40003f05100 */
[----:B------:R-:W-:Y:S02]  /*21f0*/  ISETP.NE.AND.EX P1, PT, R8, RZ, PT, P1 ;  /* 0x000000ff0800720c */ /* 0x000fe40003f25310 */
[----:B------:R-:W-:Y:S01]  /*2200*/  MOV R28, RZ ;  /* 0x000000ff001c7202 */ /* 0x000fe20000000f00 */
[----:B0-----:R-:W-:-:S08]  /*2210*/  VIADD R15, R15, UR4 ;  /* 0x000000040f0f7c36 */ /* 0x001fd00008000000 */
[----:B------:R-:W-:Y:S05]  /*2220*/  @!P0 BRA `(.L_x_27) ;  /* 0x0000000000ac8947 */ /* 0x000fea0003800000 */
[----:B------:R-:W0:Y:S01]  /*2230*/  LDCU.64 UR12, c[0x0][0x380] ;  /* 0x00007000ff0c77ac */ /* 0x000e220008000a00 */
[----:B------:R-:W1:Y:S01]  /*2240*/  LDC.64 R10, c[0x0][0x390] ;  /* 0x0000e400ff0a7b82 */ /* 0x000e620000000a00 */
[C---:B------:R-:W-:Y:S01]  /*2250*/  IADD3 R12, PT, PT, R2.reuse, R13, RZ ;  /* 0x0000000d020c7210 */ /* 0x040fe20007ffe0ff */
[C---:B------:R-:W-:Y:S01]  /*2260*/  IMAD.SHL.U32 R16, R2.reuse, 0x4, RZ ;  /* 0x0000000402107824 */ /* 0x040fe200078e00ff */
[----:B------:R-:W2:Y:S01]  /*2270*/  LDCU.64 UR8, c[0x0][0x398] ;  /* 0x00007300ff0877ac */ /* 0x000ea20008000a00 */
[----:B------:R-:W-:Y:S01]  /*2280*/  SHF.L.U64.HI R14, R2, 0x2, R0 ;  /* 0x00000002020e7819 */ /* 0x000fe20000010200 */
[----:B------:R-:W3:Y:S03]  /*2290*/  LDCU.64 UR10, c[0x0][0x3a0] ;  /* 0x00007400ff0a77ac */ /* 0x000ee60008000a00 */
[----:B------:R-:W4:Y:S01]  /*22a0*/  LDC.64 R8, c[0x0][0x388] ;  /* 0x0000e200ff087b82 */ /* 0x000f220000000a00 */
[----:B0-----:R-:W-:-:S02]  /*22b0*/  ISETP.GE.U32.AND P0, PT, R12, UR12, PT ;  /* 0x0000000c0c007c0c */ /* 0x001fc4000bf06070 */
[----:B--2---:R-:W-:Y:S01]  /*22c0*/  IADD3 R26, P2, PT, R16, UR8, RZ ;  /* 0x00000008101a7c10 */ /* 0x004fe2000ff5e0ff */
[----:B------:R-:W-:-:S03]  /*22d0*/  IMAD R23, R2, UR13, R15 ;  /* 0x0000000d02177c24 */ /* 0x000fc6000f8e020f */
[----:B------:R-:W-:Y:S01]  /*22e0*/  IADD3.X R27, PT, PT, R14, UR9, RZ, P2, !PT ;  /* 0x000000090e1b7c10 */ /* 0x000fe200097fe4ff */
[----:B-1----:R-:W-:Y:S01]  /*22f0*/  IMAD.WIDE R20, R23, 0x4, R10 ;  /* 0x0000000417147825 */ /* 0x002fe200078e020a */
[----:B---3--:R-:W-:-:S05]  /*2300*/  IADD3 R16, P2, PT, R16, UR10, RZ ;  /* 0x0000000a10107c10 */ /* 0x008fca000ff5e0ff */
[----:B------:R-:W-:Y:S01]  /*2310*/  @!P0 IMAD R19, R12, UR13, R15 ;  /* 0x0000000d0c138c24 */ /* 0x000fe2000f8e020f */
[----:B------:R0:W2:Y:S01]  /*2320*/  LDG.E R0, desc[UR6][R26.64] ;  /* 0x000000061a007981 */ /* 0x0000a2000c1e1900 */
[----:B------:R-:W-:Y:S01]  /*2330*/  @!P0 IMAD.WIDE R24, R13, 0x4, R26 ;  /* 0x000000040d188825 */ /* 0x000fe200078e021a */
[----:B------:R-:W-:Y:S02]  /*2340*/  IADD3.X R17, PT, PT, R14, UR11, RZ, P2, !PT ;  /* 0x0000000b0e117c10 */ /* 0x000fe400097fe4ff */
[----:B------:R-:W2:Y:S01]  /*2350*/  LDG.E R21, desc[UR6][R20.64] ;  /* 0x0000000614157981 */ /* 0x000ea2000c1e1900 */
[----:B------:R-:W-:-:S03]  /*2360*/  @!P0 IMAD.WIDE R10, R19, 0x4, R10 ;  /* 0x00000004130a8825 */ /* 0x000fc600078e020a */
[----:B------:R-:W3:Y:S01]  /*2370*/  @!P0 LDG.E R25, desc[UR6][R24.64] ;  /* 0x0000000618198981 */ /* 0x000ee2000c1e1900 */
[----:B----4-:R-:W-:-:S03]  /*2380*/  IMAD.WIDE R22, R23, 0x4, R8 ;  /* 0x0000000417167825 */ /* 0x010fc600078e0208 */
[----:B------:R-:W3:Y:S01]  /*2390*/  @!P0 LDG.E R10, desc[UR6][R10.64] ;  /* 0x000000060a0a8981 */ /* 0x000ee2000c1e1900 */
[----:B------:R-:W-:-:S03]  /*23a0*/  @!P0 IMAD.WIDE R8, R19, 0x4, R8 ;  /* 0x0000000413088825 */ /* 0x000fc600078e0208 */
[----:B------:R-:W4:Y:S01]  /*23b0*/  LDG.E R22, desc[UR6][R22.64] ;  /* 0x0000000616167981 */ /* 0x000f22000c1e1900 */
[----:B0-----:R-:W-:-:S03]  /*23c0*/  @!P0 IMAD.WIDE R26, R13, 0x4, R16 ;  /* 0x000000040d1a8825 */ /* 0x001fc600078e0210 */
[----:B------:R-:W5:Y:S04]  /*23d0*/  @!P0 LDG.E R8, desc[UR6][R8.64] ;  /* 0x0000000608088981 */ /* 0x000f68000c1e1900 */
[----:B------:R-:W5:Y:S04]  /*23e0*/  @!P0 LDG.E R27, desc[UR6][R26.64] ;  /* 0x000000061a1b8981 */ /* 0x000f68000c1e1900 */
[----:B------:R-:W5:Y:S01]  /*23f0*/  LDG.E R17, desc[UR6][R16.64] ;  /* 0x0000000610117981 */ /* 0x000f62000c1e1900 */
[----:B------:R-:W-:Y:S01]  /*2400*/  MOV R12, RZ ;  /* 0x000000ff000c7202 */ /* 0x000fe20000000f00 */
[----:B------:R-:W-:-:S02]  /*2410*/  IMAD.MOV.U32 R2, RZ, RZ, R3 ;  /* 0x000000ffff027224 */ /* 0x000fc400078e0003 */
[----:B--2---:R-:W-:Y:S01]  /*2420*/  FADD R19, R21, -R0 ;  /* 0x8000000015137221 */ /* 0x004fe20000000000 */
[----:B---3--:R-:W-:Y:S01]  /*2430*/  @!P0 FADD R25, R10, -R25 ;  /* 0x800000190a198221 */ /* 0x008fe20000000000 */
[----:B------:R-:W-:Y:S02]  /*2440*/  MOV R10, RZ ;  /* 0x000000ff000a7202 */ /* 0x000fe40000000f00 */
[----:B----4-:R-:W-:Y:S01]  /*2450*/  FMUL R28, R22, R19 ;  /* 0x00000013161c7220 */ /* 0x010fe20000400000 */
[----:B-----5:R-:W-:Y:S01]  /*2460*/  @!P0 FMUL R0, R8, R25 ;  /* 0x0000001908008220 */ /* 0x020fe20000400000 */
[----:B------:R-:W-:-:S03]  /*2470*/  @!P0 FADD R6, RZ, R8 ;  /* 0x00000008ff068221 */ /* 0x000fc60000000000 */
[----:B------:R-:W-:Y:S01]  /*2480*/  @!P0 FFMA R4, R0, R27, RZ ;  /* 0x0000001b00048223 */ /* 0x000fe200000000ff */
[----:B------:R-:W-:Y:S01]  /*2490*/  MOV R0, R18 ;  /* 0x0000001200007202 */ /* 0x000fe20000000f00 */
[----:B------:R-:W-:Y:S01]  /*24a0*/  FADD R11, RZ, R22 ;  /* 0x00000016ff0b7221 */ /* 0x000fe20000000000 */
[----:B------:R-:W-:Y:S01]  /*24b0*/  @!P0 MOV R12, R6 ;  /* 0x00000006000c8202 */ /* 0x000fe20000000f00 */
[----:B------:R-:W-:Y:S01]  /*24c0*/  FFMA R28, R28, R17, RZ ;  /* 0x000000111c1c7223 */ /* 0x000fe200000000ff */
[----:B------:R-:W-:-:S07]  /*24d0*/  @!P0 IMAD.MOV.U32 R10, RZ, RZ, R4 ;  /* 0x000000ffff0a8224 */ /* 0x000fce00078e0004 */
.L_x_27:
[----:B------:R-:W-:Y:S05]  /*24e0*/  BSYNC.RECONVERGENT B1 ;  /* 0x0000000000017941 */ /* 0x000fea0003800200 */
.L_x_26:
[----:B------:R-:W-:Y:S05]  /*24f0*/  @!P1 BRA `(.L_x_1) ;  /* 0x0000000400809947 */ /* 0x000fea0003800000 */
[----:B------:R-:W0:Y:S01]  /*2500*/  LDCU UR5, c[0x0][0x384] ;  /* 0x00007080ff0577ac */ /* 0x000e220008000800 */
[----:B------:R-:W-:Y:S01]  /*2510*/  MOV R12, R6 ;  /* 0x00000006000c7202 */ /* 0x000fe20000000f00 */
[--C-:B------:R-:W-:Y:S01]  /*2520*/  IMAD.IADD R14, R7, 0x1, R2.reuse ;  /* 0x00000001070e7824 */ /* 0x100fe200078e0202 */
[C---:B------:R-:W-:Y:S01]  /*2530*/  IADD3 R8, PT, PT, R13.reuse, R2, RZ ;  /* 0x000000020d087210 */ /* 0x040fe20007ffe0ff */
[--C-:B------:R-:W-:Y:S02]  /*2540*/  IMAD R6, R13, 0x3, R2.reuse ;  /* 0x000000030d067824 */ /* 0x100fe400078e0202 */
[----:B------:R-:W-:Y:S01]  /*2550*/  HFMA2 R9, -RZ, RZ, 0, 0 ;  /* 0x00000000ff097431 */ /* 0x000fe200000001ff */
[----:B------:R-:W-:Y:S01]  /*2560*/  MOV R10, R4 ;  /* 0x00000004000a7202 */ /* 0x000fe20000000f00 */
[----:B------:R-:W-:Y:S02]  /*2570*/  IMAD.MOV.U32 R4, RZ, RZ, R2 ;  /* 0x000000ffff047224 */ /* 0x000fe400078e0002 */
[----:B0-----:R-:W-:-:S02]  /*2580*/  IMAD R3, R14, UR5, R15 ;  /* 0x000000050e037c24 */ /* 0x001fc4000f8e020f */
[--C-:B------:R-:W-:Y:S02]  /*2590*/  IMAD R25, R6, UR5, R15.reuse ;  /* 0x0000000506197c24 */ /* 0x100fe4000f8e020f */
[--C-:B------:R-:W-:Y:S02]  /*25a0*/  IMAD R23, R8, UR5, R15.reuse ;  /* 0x0000000508177c24 */ /* 0x100fe4000f8e020f */
[----:B------:R-:W-:Y:S02]  /*25b0*/  IMAD R22, R13, UR5, RZ ;  /* 0x000000050d167c24 */ /* 0x000fe4000f8e02ff */
[----:B------:R-:W-:-:S07]  /*25c0*/  IMAD R15, R2, UR5, R15 ;  /* 0x00000005020f7c24 */ /* 0x000fce000f8e020f */
.L_x_28:
[----:B------:R-:W0:Y:S01]  /*25d0*/  LDC.64 R32, c[0x0][0x390] ;  /* 0x0000e400ff207b82 */ /* 0x000e220000000a00 */
[----:B------:R-:W1:Y:S01]  /*25e0*/  LDCU.64 UR8, c[0x0][0x398] ;  /* 0x00007300ff0877ac */ /* 0x000e620008000a00 */
[--C-:B------:R-:W-:Y:S02]  /*25f0*/  SHF.R.S64 R34, R9, 0x1e, R4.reuse ;  /* 0x0000001e09227819 */ /* 0x100fe40000001004 */
[----:B------:R-:W-:Y:S01]  /*2600*/  SHF.R.S32.HI R14, RZ, 0x1e, R4 ;  /* 0x0000001eff0e7819 */ /* 0x000fe20000011404 */
[----:B------:R-:W2:Y:S03]  /*2610*/  LDCU UR5, c[0x0][0x380] ;  /* 0x00007000ff0577ac */ /* 0x000ea60008000800 */
[----:B------:R-:W3:Y:S01]  /*2620*/  LDC.64 R16, c[0x0][0x388] ;  /* 0x0000e200ff107b82 */ /* 0x000ee20000000a00 */
[----:B------:R-:W4:Y:S01]  /*2630*/  LDCU.64 UR10, c[0x0][0x3a0] ;  /* 0x00007400ff0a77ac */ /* 0x000f220008000a00 */
[----:B-1----:R-:W-:-:S04]  /*2640*/  IADD3 R20, P0, PT, R34, UR8, RZ ;  /* 0x0000000822147c10 */ /* 0x002fc8000ff1e0ff */
[----:B------:R-:W-:Y:S01]  /*2650*/  IADD3.X R21, PT, PT, R14, UR9, RZ, P0, !PT ;  /* 0x000000090e157c10 */ /* 0x000fe200087fe4ff */
[----:B0-----:R-:W-:-:S04]  /*2660*/  IMAD.WIDE R18, R15, 0x4, R32 ;  /* 0x000000040f127825 */ /* 0x001fc800078e0220 */
[----:B------:R-:W5:Y:S04]  /*2670*/  LDG.E R20, desc[UR6][R20.64] ;  /* 0x0000000614147981 */ /* 0x000f68000c1e1900 */
[----:B------:R0:W5:Y:S01]  /*2680*/  LDG.E R13, desc[UR6][R18.64] ;  /* 0x00000006120d7981 */ /* 0x000162000c1e1900 */
[----:B--2---:R-:W-:Y:S01]  /*2690*/  ISETP.GE.AND P0, PT, R8, UR5, PT ;  /* 0x0000000508007c0c */ /* 0x004fe2000bf06270 */
[----:B------:R-:W-:Y:S01]  /*26a0*/  IMAD.WIDE R30, R3, 0x4, R32 ;  /* 0x00000004031e7825 */ /* 0x000fe200078e0220 */
[----:B------:R-:W-:Y:S02]  /*26b0*/  ISETP.GE.AND P1, PT, R6, UR5, PT ;  /* 0x0000000506007c0c */ /* 0x000fe4000bf26270 */
[----:B----4-:R-:W-:-:S03]  /*26c0*/  IADD3 R34, P2, PT, R34, UR10, RZ ;  /* 0x0000000a22227c10 */ /* 0x010fc6000ff5e0ff */
[----:B------:R-:W2:Y:S06]  /*26d0*/  LDG.E R30, desc[UR6][R30.64] ;  /* 0x000000061e1e7981 */ /* 0x000eac000c1e1900 */
[----:B------:R-:W1:Y:S01]  /*26e0*/  @!P0 LDC.64 R36, c[0x0][0x398] ;  /* 0x0000e600ff248b82 */ /* 0x000e620000000a00 */
[----:B0-----:R-:W-:Y:S01]  /*26f0*/  @!P0 IMAD.WIDE R18, R23, 0x4, R32 ;  /* 0x0000000417128825 */ /* 0x001fe200078e0220 */
[----:B------:R-:W-:-:S03]  /*2700*/  IADD3.X R35, PT, PT, R14, UR11, RZ, P2, !PT ;  /* 0x0000000b0e237c10 */ /* 0x000fc600097fe4ff */
[----:B------:R-:W-:Y:S01]  /*2710*/  @!P1 IMAD.WIDE R32, R25, 0x4, R32 ;  /* 0x0000000419209825 */ /* 0x000fe200078e0220 */
[----:B------:R0:W4:Y:S03]  /*2720*/  @!P0 LDG.E R14, desc[UR6][R18.64] ;  /* 0x00000006120e8981 */ /* 0x000126000c1e1900 */
[--C-:B---3--:R-:W-:Y:S01]  /*2730*/  IMAD.WIDE R26, R3, 0x4, R16.reuse ;  /* 0x00000004031a7825 */ /* 0x108fe200078e0210 */
[----:B------:R-:W-:Y:S01]  /*2740*/  IADD3 R9, P2, PT, RZ, R9, RZ ;  /* 0x00000009ff097210 */ /* 0x000fe20007f5e0ff */
[----:B------:R-:W3:Y:S04]  /*2750*/  @!P1 LDG.E R32, desc[UR6][R32.64] ;  /* 0x0000000620209981 */ /* 0x000ee8000c1e1900 */
[----:B------:R-:W2:Y:S01]  /*2760*/  LDG.E R26, desc[UR6][R26.64] ;  /* 0x000000061a1a7981 */ /* 0x000ea2000c1e1900 */
[----:B0-----:R-:W-:-:S03]  /*2770*/  @!P0 IMAD.WIDE R18, R23, 0x4, R16 ;  /* 0x0000000417128825 */ /* 0x001fc600078e0210 */
[----:B------:R-:W2:Y:S04]  /*2780*/  LDG.E R35, desc[UR6][R34.64] ;  /* 0x0000000622237981 */ /* 0x000ea8000c1e1900 */
[----:B------:R0:W3:Y:S02]  /*2790*/  @!P0 LDG.E R29, desc[UR6][R18.64] ;  /* 0x00000006121d8981 */ /* 0x0000e4000c1e1900 */
[----:B0-----:R-:W0:Y:S01]  /*27a0*/  @!P1 LDC.64 R18, c[0x0][0x398] ;  /* 0x0000e600ff129b82 */ /* 0x001e220000000a00 */
[----:B-1----:R-:W-:-:S05]  /*27b0*/  @!P0 IMAD.WIDE R36, R8, 0x4, R36 ;  /* 0x0000000408248825 */ /* 0x002fca00078e0224 */
[----:B------:R-:W4:Y:S01]  /*27c0*/  @!P0 LDG.E R27, desc[UR6][R36.64] ;  /* 0x00000006241b8981 */ /* 0x000f22000c1e1900 */
[----:B0-----:R-:W-:-:S06]  /*27d0*/  @!P1 IMAD.WIDE R18, R6, 0x4, R18 ;  /* 0x0000000406129825 */ /* 0x001fcc00078e0212 */
[----:B------:R-:W2:Y:S01]  /*27e0*/  @!P1 LDG.E R19, desc[UR6][R18.64] ;  /* 0x0000000612139981 */ /* 0x000ea2000c1e1900 */
[----:B-----5:R-:W-:Y:S01]  /*27f0*/  FADD R31, R13, -R20 ;  /* 0x800000140d1f7221 */ /* 0x020fe20000000000 */
[----:B------:R-:W-:-:S05]  /*2800*/  IMAD.WIDE R20, R15, 0x4, R16 ;  /* 0x000000040f147825 */ /* 0x000fca00078e0210 */
[----:B------:R0:W5:Y:S01]  /*2810*/  LDG.E R24, desc[UR6][R20.64] ;  /* 0x0000000614187981 */ /* 0x000162000c1e1900 */
[----:B------:R-:W-:Y:S01]  /*2820*/  @!P1 IMAD.WIDE R16, R25, 0x4, R16 ;  /* 0x0000000419109825 */ /* 0x000fe200078e0210 */
[----:B------:R-:W1:Y:S04]  /*2830*/  LDC R13, c[0x0][0x364] ;  /* 0x0000d900ff0d7b82 */ /* 0x000e680000000800 */
[----:B------:R0:W5:Y:S04]  /*2840*/  @!P1 LDG.E R33, desc[UR6][R16.64] ;  /* 0x0000000610219981 */ /* 0x000168000c1e1900 */
[----:B0-----:R-:W0:Y:S08]  /*2850*/  @!P0 LDC.64 R20, c[0x0][0x3a0] ;  /* 0x0000e800ff148b82 */ /* 0x001e300000000a00 */
[----:B------:R-:W3:Y:S01]  /*2860*/  @!P1 LDC.64 R16, c[0x0][0x3a0] ;  /* 0x0000e800ff109b82 */ /* 0x000ee20000000a00 */
[----:B-1----:R-:W-:Y:S01]  /*2870*/  LEA.X R34, R13, R4, 0x1, P2 ;  /* 0x000000040d227211 */ /* 0x002fe200010e0cff */
[----:B0-----:R-:W-:-:S03]  /*2880*/  @!P0 IMAD.WIDE R20, R8, 0x4, R20 ;  /* 0x0000000408148825 */ /* 0x001fc600078e0214 */
[----:B------:R-:W-:Y:S02]  /*2890*/  SHF.R.S64 R36, R9, 0x1e, R34 ;  /* 0x0000001e09247819 */ /* 0x000fe40000001022 */
[----:B------:R-:W5:Y:S01]  /*28a0*/  @!P0 LDG.E R37, desc[UR6][R20.64] ;  /* 0x0000000614258981 */ /* 0x000f62000c1e1900 */
[----:B---3--:R-:W-:Y:S01]  /*28b0*/  @!P1 IMAD.WIDE R16, R6, 0x4, R16 ;  /* 0x0000000406109825 */ /* 0x008fe200078e0210 */
[----:B------:R-:W-:-:S04]  /*28c0*/  SHF.R.S32.HI R18, RZ, 0x1e, R34 ;  /* 0x0000001eff127819 */ /* 0x000fc80000011422 */
[----:B------:R0:W3:Y:S02]  /*28d0*/  @!P1 LDG.E R13, desc[UR6][R16.64] ;  /* 0x00000006100d9981 */ /* 0x0000e4000c1e1900 */
[----:B0-----:R-:W-:-:S04]  /*28e0*/  IADD3 R16, P3, PT, R36, UR8, RZ ;  /* 0x0000000824107c10 */ /* 0x001fc8000ff7e0ff */
[----:B------:R-:W-:Y:S02]  /*28f0*/  IADD3.X R17, PT, PT, R18, UR9, RZ, P3, !PT ;  /* 0x0000000912117c10 */ /* 0x000fe40009ffe4ff */
[----:B------:R-:W-:-:S03]  /*2900*/  IADD3 R20, P3, PT, R36, UR10, RZ ;  /* 0x0000000a24147c10 */ /* 0x000fc6000ff7e0ff */
[----:B------:R-:W3:Y:S01]  /*2910*/  LDG.E R34, desc[UR6][R16.64] ;  /* 0x0000000610227981 */ /* 0x000ee2000c1e1900 */
[----:B------:R-:W-:-:S05]  /*2920*/  IADD3.X R21, PT, PT, R18, UR11, RZ, P3, !PT ;  /* 0x0000000b12157c10 */ /* 0x000fca0009ffe4ff */
[----:B------:R-:W3:Y:S01]  /*2930*/  LDG.E R20, desc[UR6][R20.64] ;  /* 0x0000000614147981 */ /* 0x000ee2000c1e1900 */
[----:B----4-:R-:W-:Y:S01]  /*2940*/  @!P0 FADD R14, R14, -R27 ;  /* 0x8000001b0e0e8221 */ /* 0x010fe20000000000 */
[----:B------:R-:W-:Y:S01]  /*2950*/  @!P0 FADD R12, R12, R29 ;  /* 0x0000001d0c0c8221 */ /* 0x000fe20000000000 */
[----:B------:R-:W0:Y:S01]  /*2960*/  LDC R27, c[0x0][0x364] ;  /* 0x0000d900ff1b7b82 */ /* 0x000e220000000800 */
[----:B--2---:R-:W-:Y:S01]  /*2970*/  @!P1 FADD R32, R32, -R19 ;  /* 0x8000001320209221 */ /* 0x004fe20000000000 */
[C---:B------:R-:W-:Y:S01]  /*2980*/  LEA R3, R22.reuse, R3, 0x2 ;  /* 0x0000000316037211 */ /* 0x040fe200078e10ff */
[C---:B------:R-:W-:Y:S01]  /*2990*/  IMAD R15, R22.reuse, 0x4, R15 ;  /* 0x00000004160f7824 */ /* 0x040fe200078e020f */
[C---:B------:R-:W-:Y:S02]  /*29a0*/  LEA R25, R22.reuse, R25, 0x2 ;  /* 0x0000001916197211 */ /* 0x040fe400078e10ff */
[----:B------:R-:W-:Y:S02]  /*29b0*/  LEA R23, R22, R23, 0x2 ;  /* 0x0000001716177211 */ /* 0x000fe400078e10ff */
[C---:B0-----:R-:W-:Y:S01]  /*29c0*/  LEA.X R4, R27.reuse, R4, 0x2, P2 ;  /* 0x000000041b047211 */ /* 0x041fe200010e14ff */
[C---:B------:R-:W-:Y:S01]  /*29d0*/  IMAD R8, R27.reuse, 0x4, R8 ;  /* 0x000000041b087824 */ /* 0x040fe200078e0208 */
[----:B------:R-:W-:Y:S01]  /*29e0*/  LEA R6, R27, R6, 0x2 ;  /* 0x000000061b067211 */ /* 0x000fe200078e10ff */
[C---:B-----5:R-:W-:Y:S01]  /*29f0*/  FMUL R31, R24.reuse, R31 ;  /* 0x0000001f181f7220 */ /* 0x060fe20000400000 */
[----:B------:R-:W-:Y:S01]  /*2a00*/  FADD R24, R24, R11 ;  /* 0x0000000b18187221 */ /* 0x000fe20000000000 */
[----:B------:R-:W-:-:S02]  /*2a10*/  @!P0 FMUL R11, R29, R14 ;  /* 0x0000000e1d0b8220 */ /* 0x000fc40000400000 */
[----:B------:R-:W-:Y:S01]  /*2a20*/  FFMA R28, R31, R35, R28 ;  /* 0x000000231f1c7223 */ /* 0x000fe2000000001c */
[----:B------:R-:W-:Y:S01]  /*2a30*/  @!P1 FADD R12, R12, R33 ;  /* 0x000000210c0c9221 */ /* 0x000fe20000000000 */
[----:B------:R-:W-:Y:S01]  /*2a40*/  @!P1 FMUL R33, R33, R32 ;  /* 0x0000002021219220 */ /* 0x000fe20000400000 */
[----:B------:R-:W-:Y:S01]  /*2a50*/  @!P0 FFMA R10, R11, R37, R10 ;  /* 0x000000250b0a8223 */ /* 0x000fe2000000000a */
[----:B------:R-:W-:-:S04]  /*2a60*/  IADD3 R2, P0, P3, R7, R2, R7 ;  /* 0x0000000207027210 */ /* 0x000fc80007b1e007 */
[----:B------:R-:W-:Y:S02]  /*2a70*/  IADD3.X R0, PT, PT, RZ, R0, RZ, P0, P3 ;  /* 0x00000000ff007210 */ /* 0x000fe400007e64ff */
[----:B------:R-:W-:-:S04]  /*2a80*/  ISETP.GE.U32.AND P0, PT, R2, UR5, PT ;  /* 0x0000000502007c0c */ /* 0x000fc8000bf06070 */
[----:B------:R-:W-:Y:S01]  /*2a90*/  ISETP.GE.AND.EX P0, PT, R0, R5, PT, P0 ;  /* 0x000000050000720c */ /* 0x000fe20003f06300 */
[----:B------:R-:W-:Y:S01]  /*2aa0*/  FADD R11, R24, R26 ;  /* 0x0000001a180b7221 */ /* 0x000fe20000000000 */
[----:B---3--:R-:W-:Y:S01]  /*2ab0*/  @!P1 FFMA R10, R33, R13, R10 ;  /* 0x0000000d210a9223 */ /* 0x008fe2000000000a */
[----:B------:R-:W-:-:S04]  /*2ac0*/  FADD R17, R30, -R34 ;  /* 0x800000221e117221 */ /* 0x000fc80000000000 */
[----:B------:R-:W-:-:S04]  /*2ad0*/  FMUL R17, R26, R17 ;  /* 0x000000111a117220 */ /* 0x000fc80000400000 */
[----:B------:R-:W-:Y:S02]  /*2ae0*/  FFMA R28, R17, R20, R28 ;  /* 0x00000014111c7223 */ /* 0x000fe4000000001c */
[----:B------:R-:W-:Y:S05]  /*2af0*/  @!P0 BRA `(.L_x_28) ;  /* 0xfffffff800b48947 */ /* 0x000fea000383ffff */
.L_x_1:
[----:B------:R-:W-:Y:S05]  /*2b00*/  BSYNC.RECONVERGENT B0 ;  /* 0x0000000000007941 */ /* 0x000fea0003800200 */
.L_x_0:
[----:B------:R-:W0:Y:S01]  /*2b10*/  S2R R13, SR_CgaCtaId ;  /* 0x00000000000d7919 */ /* 0x000e220000008800 */
[----:B------:R-:W1:Y:S01]  /*2b20*/  LDC R3, c[0x0][0x364] ;  /* 0x0000d900ff037b82 */ /* 0x000e620000000800 */
[----:B------:R-:W-:Y:S01]  /*2b30*/  MOV R4, 0x400 ;  /* 0x0000040000047802 */ /* 0x000fe20000000f00 */
[----:B------:R-:W-:Y:S01]  /*2b40*/  BSSY.RECONVERGENT B0, `(.L_x_29) ;  /* 0x0000041000007945 */ /* 0x000fe20003800200 */
[----:B------:R-:W2:Y:S03]  /*2b50*/  S2R R0, SR_TID.Y ;  /* 0x0000000000007919 */ /* 0x000ea60000002200 */
[----:B------:R-:W-:Y:S01]  /*2b60*/  VIADD R6, R4, 0x1080 ;  /* 0x0000108004067836 */ /* 0x000fe20000000000 */
[----:B------:R-:W3:Y:S01]  /*2b70*/  S2R R2, SR_TID.X ;  /* 0x0000000000027919 */ /* 0x000ee20000002100 */
[----:B0-----:R-:W-:-:S03]  /*2b80*/  LEA R5, R13, R4, 0x18 ;  /* 0x000000040d057211 */ /* 0x001fc600078ec0ff */
[----:B------:R-:W-:Y:S02]  /*2b90*/  LEA R13, R13, R6, 0x18 ;  /* 0x000000060d0d7211 */ /* 0x000fe400078ec0ff */
[----:B--2---:R-:W-:-:S03]  /*2ba0*/  IMAD R7, R0, 0x84, R5 ;  /* 0x0000008400077824 */ /* 0x004fc600078e0205 */
[----:B------:R-:W-:Y:S01]  /*2bb0*/  IMAD R9, R0, 0x84, R13 ;  /* 0x0000008400097824 */ /* 0x000fe200078e020d */
[C---:B---3--:R-:W-:Y:S01]  /*2bc0*/  ISETP.NE.AND P2, PT, R2.reuse, RZ, PT ;  /* 0x000000ff0200720c */ /* 0x048fe20003f45270 */
[C---:B------:R-:W-:Y:S01]  /*2bd0*/  IMAD R15, R2.reuse, 0x84, R5 ;  /* 0x00000084020f7824 */ /* 0x040fe200078e0205 */
[C---:B------:R-:W-:Y:S01]  /*2be0*/  LEA R7, R2.reuse, R7, 0x2 ;  /* 0x0000000702077211 */ /* 0x040fe200078e10ff */
[C---:B------:R-:W-:Y:S01]  /*2bf0*/  IMAD R13, R2.reuse, 0x84, R13 ;  /* 0x00000084020d7824 */ /* 0x040fe200078e020d */
[----:B------:R-:W-:Y:S01]  /*2c00*/  LEA R4, R2, R9, 0x2 ;  /* 0x0000000902047211 */ /* 0x000fe200078e10ff */
[C---:B------:R-:W-:Y:S02]  /*2c10*/  IMAD R6, R0.reuse, 0x4, R15 ;  /* 0x0000000400067824 */ /* 0x040fe400078e020f */
[C---:B-1----:R-:W-:Y:S01]  /*2c20*/  IMAD R9, R3.reuse, 0x84, R7 ;  /* 0x0000008403097824 */ /* 0x042fe200078e0207 */
[----:B------:R-:W-:Y:S01]  /*2c30*/  STS [R7], R28 ;  /* 0x0000001c07007388 */ /* 0x000fe20000000800 */
[----:B------:R-:W-:Y:S01]  /*2c40*/  IMAD R5, R3, 0x84, R4 ;  /* 0x0000008403057824 */ /* 0x000fe200078e0204 */
[----:B------:R-:W-:-:S02]  /*2c50*/  LEA R8, R0, R13, 0x2 ;  /* 0x0000000d00087211 */ /* 0x000fc400078e10ff */
[----:B------:R-:W-:Y:S04]  /*2c60*/  STS [R9], R10 ;  /* 0x0000000a09007388 */ /* 0x000fe80000000800 */
[----:B------:R-:W-:Y:S04]  /*2c70*/  STS [R4], R11 ;  /* 0x0000000b04007388 */ /* 0x000fe80000000800 */
[----:B------:R-:W-:Y:S01]  /*2c80*/  STS [R5], R12 ;  /* 0x0000000c05007388 */ /* 0x000fe20000000800 */
[----:B------:R-:W-:Y:S06]  /*2c90*/  BAR.SYNC.DEFER_BLOCKING 0x0 ;  /* 0x0000000000007b1d */ /* 0x000fec0000010000 */
[----:B------:R0:W1:Y:S04]  /*2ca0*/  LDS R14, [R6] ;  /* 0x00000000060e7984 */ /* 0x0000680000000800 */
[----:B------:R2:W3:Y:S01]  /*2cb0*/  LDS R13, [R8] ;  /* 0x00000000080d7984 */ /* 0x0004e20000000800 */
[C---:B0-----:R-:W-:Y:S01]  /*2cc0*/  IMAD R6, R3.reuse, 0x4, R6 ;  /* 0x0000000403067824 */ /* 0x041fe200078e0206 */
[----:B--2---:R-:W-:-:S06]  /*2cd0*/  LEA R8, R3, R8, 0x2 ;  /* 0x0000000803087211 */ /* 0x004fcc00078e10ff */
[----:B------:R-:W-:Y:S04]  /*2ce0*/  LDS R8, [R8] ;  /* 0x0000000008087984 */ /* 0x000fe80000000800 */
[----:B-1----:R-:W0:Y:S04]  /*2cf0*/  SHFL.DOWN PT, R15, R14, 0x10, 0x1f ;  /* 0x0a001f000e0f7f89 */ /* 0x002e2800000e0000 */
[----:B---3--:R-:W1:Y:S01]  /*2d00*/  SHFL.DOWN PT, R16, R13, 0x10, 0x1f ;  /* 0x0a001f000d107f89 */ /* 0x008e6200000e0000 */
[----:B0-----:R-:W-:-:S03]  /*2d10*/  FADD R15, R14, R15 ;  /* 0x0000000f0e0f7221 */ /* 0x001fc60000000000 */
[----:B------:R-:W-:Y:S01]  /*2d20*/  LDS R14, [R6] ;  /* 0x00000000060e7984 */ /* 0x000fe20000000800 */
[----:B-1----:R-:W-:-:S03]  /*2d30*/  FADD R16, R13, R16 ;  /* 0x000000100d107221 */ /* 0x002fc60000000000 */
[----:B------:R-:W0:Y:S04]  /*2d40*/  SHFL.DOWN PT, R10, R15, 0x8, 0x1f ;  /* 0x09001f000f0a7f89 */ /* 0x000e2800000e0000 */
[----:B------:R-:W1:Y:S01]  /*2d50*/  SHFL.DOWN PT, R7, R16, 0x8, 0x1f ;  /* 0x09001f0010077f89 */ /* 0x000e6200000e0000 */
[----:B0-----:R-:W-:Y:S01]  /*2d60*/  FADD R10, R15, R10 ;  /* 0x0000000a0f0a7221 */ /* 0x001fe20000000000 */
[----:B-1----:R-:W-:-:S04]  /*2d70*/  FADD R7, R16, R7 ;  /* 0x0000000710077221 */ /* 0x002fc80000000000 */
        /* <DEDUP_REMOVED lines=11> */
[----:B-1----:R-:W-:Y:S01]  /*2e30*/  FADD R13, R12, R13 ;  /* 0x0000000d0c0d7221 */ /* 0x002fe20000000000 */
[----:B------:R-:W-:Y:S06]  /*2e40*/  @P2 BRA `(.L_x_30) ;  /* 0x0000000000402947 */ /* 0x000fec0003800000 */
[----:B------:R-:W0:Y:S01]  /*2e50*/  LDCU UR5, c[0x0][0x384] ;  /* 0x00007080ff0577ac */ /* 0x000e220008000800 */
[----:B------:R-:W-:-:S04]  /*2e60*/  IADD3 R11, PT, PT, R0, UR4, RZ ;  /* 0x00000004000b7c10 */ /* 0x000fc8000fffe0ff */
[----:B0-----:R-:W-:-:S13]  /*2e70*/  ISETP.GE.AND P0, PT, R11, UR5, PT ;  /* 0x000000050b007c0c */ /* 0x001fda000bf06270 */
[----:B------:R-:W-:Y:S05]  /*2e80*/  @P0 BRA `(.L_x_30) ;  /* 0x0000000000300947 */ /* 0x000fea0003800000 */
[----:B------:R-:W0:Y:S01]  /*2e90*/  LDCU.64 UR8, c[0x0][0x3a8] ;  /* 0x00007500ff0877ac */ /* 0x000e220008000a00 */
[----:B------:R-:W1:Y:S01]  /*2ea0*/  LDCU.64 UR10, c[0x0][0x3b0] ;  /* 0x00007600ff0a77ac */ /* 0x000e620008000a00 */
[----:B0-----:R-:W-:Y:S02]  /*2eb0*/  ISETP.NE.U32.AND P0, PT, RZ, UR8, PT ;  /* 0x00000008ff007c0c */ /* 0x001fe4000bf05070 */
[----:B-1----:R-:W-:Y:S02]  /*2ec0*/  ISETP.NE.U32.AND P1, PT, RZ, UR10, PT ;  /* 0x0000000aff007c0c */ /* 0x002fe4000bf25070 */
[----:B------:R-:W-:Y:S02]  /*2ed0*/  ISETP.NE.AND.EX P0, PT, RZ, UR9, PT, P0 ;  /* 0x00000009ff007c0c */ /* 0x000fe4000bf05300 */
[----:B------:R-:W-:-:S11]  /*2ee0*/  ISETP.NE.AND.EX P1, PT, RZ, UR11, PT, P1 ;  /* 0x0000000bff007c0c */ /* 0x000fd6000bf25310 */
[----:B------:R-:W0:Y:S08]  /*2ef0*/  @P0 LDC.64 R4, c[0x0][0x3a8] ;  /* 0x0000ea00ff040b82 */ /* 0x000e300000000a00 */
[----:B------:R-:W1:Y:S01]  /*2f00*/  @P1 LDC.64 R6, c[0x0][0x3b0] ;  /* 0x0000ec00ff061b82 */ /* 0x000e620000000a00 */
[----:B0-----:R-:W-:-:S05]  /*2f10*/  @P0 IMAD.WIDE R4, R11, 0x4, R4 ;  /* 0x000000040b040825 */ /* 0x001fca00078e0204 */
[----:B------:R0:W-:Y:S01]  /*2f20*/  @P0 STG.E desc[UR6][R4.64], R9 ;  /* 0x0000000904000986 */ /* 0x0001e2000c101906 */
[----:B-1----:R-:W-:-:S05]  /*2f30*/  @P1 IMAD.WIDE R6, R11, 0x4, R6 ;  /* 0x000000040b061825 */ /* 0x002fca00078e0206 */
[----:B------:R0:W-:Y:S02]  /*2f40*/  @P1 STG.E desc[UR6][R6.64], R13 ;  /* 0x0000000d06001986 */ /* 0x0001e4000c101906 */
.L_x_30:
[----:B------:R-:W-:Y:S05]  /*2f50*/  BSYNC.RECONVERGENT B0 ;  /* 0x0000000000007941 */ /* 0x000fea0003800200 */
.L_x_29:
[----:B0-----:R-:W0:Y:S04]  /*2f60*/  SHFL.DOWN PT, R7, R8, 0x10, 0x1f ;  /* 0x0a001f0008077f89 */ /* 0x001e2800000e0000 */
        /* <DEDUP_REMOVED lines=15> */
[----:B------:R0:W1:Y:S04]  /*3060*/  SHFL.DOWN PT, R6, R11, 0x1, 0x1f ;  /* 0x08201f000b067f89 */ /* 0x00006800000e0000 */
[----:B------:R0:W2:Y:S01]  /*3070*/  SHFL.DOWN PT, R5, R4, 0x1, 0x1f ;  /* 0x08201f0004057f89 */ /* 0x0000a200000e0000 */
[----:B------:R-:W-:Y:S05]  /*3080*/  @P2 EXIT ;  /* 0x000000000000294d */ /* 0x000fea0003800000 */
[----:B------:R-:W3:Y:S01]  /*3090*/  LDCU UR5, c[0x0][0x384] ;  /* 0x00007080ff0577ac */ /* 0x000ee20008000800 */
[----:B------:R-:W-:-:S04]  /*30a0*/  IADD3 R7, PT, PT, R0, UR4, R3 ;  /* 0x0000000400077c10 */ /* 0x000fc8000fffe003 */
[----:B---3--:R-:W-:-:S13]  /*30b0*/  ISETP.GE.AND P0, PT, R7, UR5, PT ;  /* 0x0000000507007c0c */ /* 0x008fda000bf06270 */
[----:B------:R-:W-:Y:S05]  /*30c0*/  @P0 EXIT ;  /* 0x000000000000094d */ /* 0x000fea0003800000 */
[----:B------:R-:W3:Y:S01]  /*30d0*/  LDCU.64 UR4, c[0x0][0x3a8] ;  /* 0x00007500ff0477ac */ /* 0x000ee20008000a00 */
[----:B--2---:R-:W-:Y:S01]  /*30e0*/  FADD R5, R4, R5 ;  /* 0x0000000504057221 */ /* 0x004fe20000000000 */
[----:B---3--:R-:W-:-:S04]  /*30f0*/  ISETP.NE.U32.AND P0, PT, RZ, UR4, PT ;  /* 0x00000004ff007c0c */ /* 0x008fc8000bf05070 */
[----:B------:R-:W-:Y:S01]  /*3100*/  ISETP.NE.AND.EX P0, PT, RZ, UR5, PT, P0 ;  /* 0x00000005ff007c0c */ /* 0x000fe2000bf05300 */
[----:B------:R-:W2:-:S12]  /*3110*/  LDCU.64 UR4, c[0x0][0x3b0] ;  /* 0x00007600ff0477ac */ /* 0x000e980008000a00 */
[----:B------:R-:W3:Y:S01]  /*3120*/  @P0 LDC.64 R2, c[0x0][0x3a8] ;  /* 0x0000ea00ff020b82 */ /* 0x000ee20000000a00 */
[----:B--2---:R-:W-:-:S04]  /*3130*/  ISETP.NE.U32.AND P1, PT, RZ, UR4, PT ;  /* 0x00000004ff007c0c */ /* 0x004fc8000bf25070 */
[----:B------:R-:W-:Y:S01]  /*3140*/  ISETP.NE.AND.EX P1, PT, RZ, UR5, PT, P1 ;  /* 0x00000005ff007c0c */ /* 0x000fe2000bf25310 */
[----:B---3--:R-:W-:-:S05]  /*3150*/  @P0 IMAD.WIDE R2, R7, 0x4, R2 ;  /* 0x0000000407020825 */ /* 0x008fca00078e0202 */
[----:B------:R2:W-:Y:S07]  /*3160*/  @P0 STG.E desc[UR6][R2.64], R5 ;  /* 0x0000000502000986 */ /* 0x0005ee000c101906 */
[----:B------:R-:W-:Y:S05]  /*3170*/  @!P1 EXIT ;  /* 0x000000000000994d */ /* 0x000fea0003800000 */
[----:B--2---:R-:W2:Y:S01]  /*3180*/  LDC.64 R2, c[0x0][0x3b0] ;  /* 0x0000ec00ff027b82 */ /* 0x004ea20000000a00 */
[----:B01----:R-:W-:Y:S01]  /*3190*/  FADD R11, R11, R6 ;  /* 0x000000060b0b7221 */ /* 0x003fe20000000000 */
[----:B--2---:R-:W-:-:S05]  /*31a0*/  IMAD.WIDE R2, R7, 0x4, R2 ;  /* 0x0000000407027825 */ /* 0x004fca00078e0202 */
[----:B------:R-:W-:Y:S01]  /*31b0*/  STG.E desc[UR6][R2.64], R11 ;  /* 0x0000000b02007986 */ /* 0x000fe2000c101906 */
[----:B------:R-:W-:Y:S05]  /*31c0*/  EXIT ;  /* 0x000000000000794d */ /* 0x000fea0003800000 */
        .weak           $__internal_0_$__cuda_sm20_div_u64
        .type           $__internal_0_$__cuda_sm20_div_u64,@function
        .size           $__internal_0_$__cuda_sm20_div_u64,(.L_x_216 - $__internal_0_$__cuda_sm20_div_u64)
$__internal_0_$__cuda_sm20_div_u64:
[----:B------:R-:W-:Y:S01]  /*31d0*/  MOV R20, R7 ;  /* 0x0000000700147202 */ /* 0x000fe20000000f00 */
[----:B------:R-:W-:-:S04]  /*31e0*/  IMAD.MOV.U32 R21, RZ, RZ, R9 ;  /* 0x000000ffff157224 */ /* 0x000fc800078e0009 */
[----:B------:R-:W0:Y:S08]  /*31f0*/  I2F.U64.RP R19, R20 ;  /* 0x0000001400137312 */ /* 0x000e300000309000 */
[----:B0-----:R-:W0:Y:S02]  /*3200*/  MUFU.RCP R19, R19 ;  /* 0x0000001300137308 */ /* 0x001e240000001000 */
[----:B0-----:R-:W-:-:S06]  /*3210*/  IADD3 R14, PT, PT, R19, 0x1ffffffe, RZ ;  /* 0x1ffffffe130e7810 */ /* 0x001fcc0007ffe0ff */
[----:B------:R-:W0:Y:S02]  /*3220*/  F2I.U64.TRUNC R14, R14 ;  /* 0x0000000e000e7311 */ /* 0x000e24000020d800 */
[----:B0-----:R-:W-:-:S04]  /*3230*/  IMAD.WIDE.U32 R16, R14, R7, RZ ;  /* 0x000000070e107225 */ /* 0x001fc800078e00ff */
[----:B------:R-:W-:Y:S01]  /*3240*/  IMAD R17, R14, R9, R17 ;  /* 0x000000090e117224 */ /* 0x000fe200078e0211 */
[----:B------:R-:W-:-:S03]  /*3250*/  IADD3 R23, P0, PT, RZ, -R16, RZ ;  /* 0x80000010ff177210 */ /* 0x000fc60007f1e0ff */
[----:B------:R-:W-:Y:S02]  /*3260*/  IMAD R17, R15, R7, R17 ;  /* 0x000000070f117224 */ /* 0x000fe400078e0211 */
[----:B------:R-:W-:-:S03]  /*3270*/  IMAD.HI.U32 R16, R14, R23, RZ ;  /* 0x000000170e107227 */ /* 0x000fc600078e00ff */
[----:B------:R-:W-:Y:S01]  /*3280*/  IADD3.X R25, PT, PT, RZ, ~R17, RZ, P0, !PT ;  /* 0x80000011ff197210 */ /* 0x000fe200007fe4ff */
[----:B------:R-:W-:-:S04]  /*3290*/  IMAD.MOV.U32 R17, RZ, RZ, R14 ;  /* 0x000000ffff117224 */ /* 0x000fc800078e000e */
[----:B------:R-:W-:-:S04]  /*32a0*/  IMAD.WIDE.U32 R16, P0, R14, R25, R16 ;  /* 0x000000190e107225 */ /* 0x000fc80007800010 */
[C---:B------:R-:W-:Y:S02]  /*32b0*/  IMAD R19, R15.reuse, R25, RZ ;  /* 0x000000190f137224 */ /* 0x040fe400078e02ff */
[----:B------:R-:W-:-:S04]  /*32c0*/  IMAD.HI.U32 R16, P1, R15, R23, R16 ;  /* 0x000000170f107227 */ /* 0x000fc80007820010 */
[----:B------:R-:W-:Y:S01]  /*32d0*/  IMAD.HI.U32 R25, R15, R25, RZ ;  /* 0x000000190f197227 */ /* 0x000fe200078e00ff */
[----:B------:R-:W-:-:S04]  /*32e0*/  IADD3 R17, P2, PT, R19, R16, RZ ;  /* 0x0000001013117210 */ /* 0x000fc80007f5e0ff */
[----:B------:R-:W-:Y:S01]  /*32f0*/  IADD3.X R16, PT, PT, R25, R15, RZ, P0, !PT ;  /* 0x0000000f19107210 */ /* 0x000fe200007fe4ff */
[----:B------:R-:W-:-:S03]  /*3300*/  IMAD.WIDE.U32 R14, R17, R7, RZ ;  /* 0x00000007110e7225 */ /* 0x000fc600078e00ff */
[----:B------:R-:W-:Y:S01]  /*3310*/  IADD3.X R19, PT, PT, RZ, RZ, R16, P2, P1 ;  /* 0x000000ffff137210 */ /* 0x000fe200017e2410 */
[----:B------:R-:W-:Y:S01]  /*3320*/  IMAD R16, R17, R9, R15 ;  /* 0x0000000911107224 */ /* 0x000fe200078e020f */
[----:B------:R-:W-:-:S03]  /*3330*/  IADD3 R15, P0, PT, RZ, -R14, RZ ;  /* 0x8000000eff0f7210 */ /* 0x000fc60007f1e0ff */
[----:B------:R-:W-:Y:S02]  /*3340*/  IMAD R14, R19, R7, R16 ;  /* 0x00000007130e7224 */ /* 0x000fe400078e0210 */
[----:B------:R-:W-:-:S03]  /*3350*/  IMAD.HI.U32 R16, R17, R15, RZ ;  /* 0x0000000f11107227 */ /* 0x000fc600078e00ff */
[----:B------:R-:W-:-:S05]  /*3360*/  IADD3.X R14, PT, PT, RZ, ~R14, RZ, P0, !PT ;  /* 0x8000000eff0e7210 */ /* 0x000fca00007fe4ff */
[----:B------:R-:W-:-:S04]  /*3370*/  IMAD.WIDE.U32 R16, P0, R17, R14, R16 ;  /* 0x0000000e11107225 */ /* 0x000fc80007800010 */
[C---:B------:R-:W-:Y:S02]  /*3380*/  IMAD R20, R19.reuse, R14, RZ ;  /* 0x0000000e13147224 */ /* 0x040fe400078e02ff */
[----:B------:R-:W-:-:S04]  /*3390*/  IMAD.HI.U32 R17, P1, R19, R15, R16 ;  /* 0x0000000f13117227 */ /* 0x000fc80007820010 */
[----:B------:R-:W-:Y:S02]  /*33a0*/  HFMA2 R15, -RZ, RZ, 0, 0 ;  /* 0x00000000ff0f7431 */ /* 0x000fe400000001ff */
[----:B------:R-:W-:Y:S01]  /*33b0*/  IMAD.HI.U32 R14, R19, R14, RZ ;  /* 0x0000000e130e7227 */ /* 0x000fe200078e00ff */
[----:B------:R-:W-:-:S03]  /*33c0*/  IADD3 R17, P2, PT, R20, R17, RZ ;  /* 0x0000001114117210 */ /* 0x000fc60007f5e0ff */
[----:B------:R-:W-:Y:S02]  /*33d0*/  IMAD.X R19, R14, 0x1, R19, P0 ;  /* 0x000000010e137824 */ /* 0x000fe400000e0613 */
[----:B------:R-:W-:-:S03]  /*33e0*/  IMAD.HI.U32 R14, R17, R6, RZ ;  /* 0x00000006110e7227 */ /* 0x000fc600078e00ff */
[----:B------:R-:W-:Y:S01]  /*33f0*/  IADD3.X R19, PT, PT, RZ, RZ, R19, P2, P1 ;  /* 0x000000ffff137210 */ /* 0x000fe200017e2413 */
[----:B------:R-:W-:-:S04]  /*3400*/  IMAD.WIDE.U32 R14, R17, R4, R14 ;  /* 0x00000004110e7225 */ /* 0x000fc800078e000e */
[C---:B------:R-:W-:Y:S02]  /*3410*/  IMAD R17, R19.reuse, R4, RZ ;  /* 0x0000000413117224 */ /* 0x040fe400078e02ff */
[----:B------:R-:W-:-:S04]  /*3420*/  IMAD.HI.U32 R14, P0, R19, R6, R14 ;  /* 0x00000006130e7227 */ /* 0x000fc8000780000e */
[----:B------:R-:W-:Y:S01]  /*3430*/  IMAD.HI.U32 R16, R19, R4, RZ ;  /* 0x0000000413107227 */ /* 0x000fe200078e00ff */
[----:B------:R-:W-:-:S04]  /*3440*/  IADD3 R20, P1, PT, R17, R14, RZ ;  /* 0x0000000e11147210 */ /* 0x000fc80007f3e0ff */
[----:B------:R-:W-:Y:S01]  /*3450*/  IADD3.X R16, PT, PT, R16, RZ, RZ, P0, !PT ;  /* 0x000000ff10107210 */ /* 0x000fe200007fe4ff */
[C---:B------:R-:W-:Y:S01]  /*3460*/  IMAD.WIDE.U32 R14, R20.reuse, R7, RZ ;  /* 0x00000007140e7225 */ /* 0x040fe200078e00ff */
[----:B------:R-:W-:-:S03]  /*3470*/  IADD3 R17, P2, PT, R20, 0x1, RZ ;  /* 0x0000000114117810 */ /* 0x000fc60007f5e0ff */
[----:B------:R-:W-:Y:S01]  /*3480*/  IMAD.X R16, RZ, RZ, R16, P1 ;  /* 0x000000ffff107224 */ /* 0x000fe200008e0610 */
[----:B------:R-:W-:Y:S01]  /*3490*/  IADD3 R14, P1, PT, -R14, R6, RZ ;  /* 0x000000060e0e7210 */ /* 0x000fe20007f3e1ff */
[----:B------:R-:W-:-:S03]  /*34a0*/  IMAD R15, R20, R9, R15 ;  /* 0x00000009140f7224 */ /* 0x000fc600078e020f */
[-C--:B------:R-:W-:Y:S01]  /*34b0*/  ISETP.GE.U32.AND P0, PT, R14, R7.reuse, PT ;  /* 0x000000070e00720c */ /* 0x080fe20003f06070 */
[----:B------:R-:W-:-:S05]  /*34c0*/  IMAD R15, R16, R7, R15 ;  /* 0x00000007100f7224 */ /* 0x000fca00078e020f */
[----:B------:R-:W-:Y:S01]  /*34d0*/  IADD3.X R24, PT, PT, ~R15, R4, RZ, P1, !PT ;  /* 0x000000040f187210 */ /* 0x000fe20000ffe5ff */
[----:B------:R-:W-:Y:S01]  /*34e0*/  IMAD.X R15, RZ, RZ, R16, P2 ;  /* 0x000000ffff0f7224 */ /* 0x000fe200010e0610 */
[----:B------:R-:W-:Y:S02]  /*34f0*/  IADD3 R4, P1, PT, -R7, R14, RZ ;  /* 0x0000000e07047210 */ /* 0x000fe40007f3e1ff */
[----:B------:R-:W-:Y:S02]  /*3500*/  ISETP.GE.U32.AND.EX P0, PT, R24, R9, PT, P0 ;  /* 0x000000091800720c */ /* 0x000fe40003f06100 */
[----:B------:R-:W-:Y:S02]  /*3510*/  IADD3.X R6, PT, PT, ~R9, R24, RZ, P1, !PT ;  /* 0x0000001809067210 */ /* 0x000fe40000ffe5ff */
[----:B------:R-:W-:Y:S02]  /*3520*/  SEL R4, R4, R14, P0 ;  /* 0x0000000e04047207 */ /* 0x000fe40000000000 */
[----:B------:R-:W-:-:S02]  /*3530*/  SEL R17, R17, R20, P0 ;  /* 0x0000001411117207 */ /* 0x000fc40000000000 */
[----:B------:R-:W-:Y:S02]  /*3540*/  SEL R6, R6, R24, P0 ;  /* 0x0000001806067207 */ /* 0x000fe40000000000 */
[----:B------:R-:W-:Y:S02]  /*3550*/  SEL R16, R15, R16, P0 ;  /* 0x000000100f107207 */ /* 0x000fe40000000000 */
[----:B------:R-:W-:Y:S02]  /*3560*/  ISETP.GE.U32.AND P0, PT, R4, R7, PT ;  /* 0x000000070400720c */ /* 0x000fe40003f06070 */
[----:B------:R-:W-:Y:S02]  /*3570*/  IADD3 R4, P2, PT, R17, 0x1, RZ ;  /* 0x0000000111047810 */ /* 0x000fe40007f5e0ff */
[----:B------:R-:W-:Y:S02]  /*3580*/  ISETP.NE.U32.AND P1, PT, R7, RZ, PT ;  /* 0x000000ff0700720c */ /* 0x000fe40003f25070 */
[----:B------:R-:W-:-:S02]  /*3590*/  ISETP.GE.U32.AND.EX P0, PT, R6, R9, PT, P0 ;  /* 0x000000090600720c */ /* 0x000fc40003f06100 */
[-C--:B------:R-:W-:Y:S02]  /*35a0*/  IADD3.X R15, PT, PT, RZ, R16.reuse, RZ, P2, !PT ;  /* 0x00000010ff0f7210 */ /* 0x080fe400017fe4ff */
[----:B------:R-:W-:Y:S02]  /*35b0*/  ISETP.NE.AND.EX P1, PT, R9, RZ, PT, P1 ;  /* 0x000000ff0900720c */ /* 0x000fe40003f25310 */
[----:B------:R-:W-:Y:S02]  /*35c0*/  MOV R9, 0x0 ;  /* 0x0000000000097802 */ /* 0x000fe40000000f00 */
[----:B------:R-:W-:Y:S02]  /*35d0*/  SEL R4, R4, R17, P0 ;  /* 0x0000001104047207 */ /* 0x000fe40000000000 */
[----:B------:R-:W-:Y:S02]  /*35e0*/  SEL R15, R15, R16, P0 ;  /* 0x000000100f0f7207 */ /* 0x000fe40000000000 */
[----:B------:R-:W-:-:S02]  /*35f0*/  SEL R4, R4, 0xffffffff, P1 ;  /* 0xffffffff04047807 */ /* 0x000fc40000800000 */
[----:B------:R-:W-:Y:S01]  /*3600*/  SEL R15, R15, 0xffffffff, P1 ;  /* 0xffffffff0f0f7807 */ /* 0x000fe20000800000 */
[----:B------:R-:W-:Y:S06]  /*3610*/  RET.REL.NODEC R8 `(GammaBetaBackwardCUDAKernel) ;  /* 0xffffffc808787950 */ /* 0x000fec0003c3ffff */
.L_x_31:
[----:B------:R-:W-:-:S00]  /*3620*/  BRA `(.L_x_31) ;  /* 0xfffffffc00fc7947 */ /* 0x000fc0000383ffff */
[----:B------:R-:W-:-:S00]  /*3630*/  NOP ;  /* 0x0000000000007918 */ /* 0x000fc00000000000 */
        /* <DEDUP_REMOVED lines=12> */
.L_x_216:


//--------------------- .text.GammaBetaBackwardSimpleCUDAKernel --------------------------
	.section	.text.GammaBetaBackwardSimpleCUDAKernel,"ax",@progbits
	.align	128
        .global         GammaBetaBackwardSimpleCUDAKernel
        .type           GammaBetaBackwardSimpleCUDAKernel,@function
        .size           GammaBetaBackwardSimpleCUDAKernel,(.L_x_222 - GammaBetaBackwardSimpleCUDAKernel)
        .other          GammaBetaBackwardSimpleCUDAKernel,@"STO_CUDA_ENTRY STV_DEFAULT"
GammaBetaBackwardSimpleCUDAKernel:
.text.GammaBetaBackwardSimpleCUDAKernel:
[----:B------:R-:W-:Y:S01]  /*0000*/  LDC R1, c[0x0][0x37c] ;  /* 0x0000df00ff017b82 */ /* 0x000fe20000000800 */
[----:B------:R-:W0:Y:S07]  /*0010*/  S2R R11, SR_TID.X ;  /* 0x00000000000b7919 */ /* 0x000e2e0000002100 */
[----:B------:R-:W0:Y:S08]  /*0020*/  S2UR UR4, SR_CTAID.X ;  /* 0x00000000000479c3 */ /* 0x000e300000002500 */
[----:B------:R-:W0:Y:S08]  /*0030*/  LDC R10, c[0x0][0x360] ;  /* 0x0000d800ff0a7b82 */ /* 0x000e300000000800 */
[----:B------:R-:W1:Y:S01]  /*0040*/  LDC R0, c[0x0][0x384] ;  /* 0x0000e100ff007b82 */ /* 0x000e620000000800 */
[----:B0-----:R-:W-:-:S05]  /*0050*/  IMAD R10, R10, UR4, R11 ;  /* 0x000000040a0a7c24 */ /* 0x001fca000f8e020b */
[----:B-1----:R-:W-:-:S13]  /*0060*/  ISETP.GE.AND P0, PT, R10, R0, PT ;  /* 0x000000000a00720c */ /* 0x002fda0003f06270 */
[----:B------:R-:W-:Y:S05]  /*0070*/  @P0 EXIT ;  /* 0x000000000000094d */ /* 0x000fea0003800000 */
[----:B------:R-:W0:Y:S01]  /*0080*/  LDC R2, c[0x0][0x380] ;  /* 0x0000e000ff027b82 */ /* 0x000e220000000800 */
[----:B------:R-:W1:Y:S01]  /*0090*/  LDCU.64 UR8, c[0x0][0x358] ;  /* 0x00006b00ff0877ac */ /* 0x000e620008000a00 */
[----:B------:R-:W-:Y:S02]  /*00a0*/  IMAD.MOV.U32 R21, RZ, RZ, RZ ;  /* 0x000000ffff157224 */ /* 0x000fe400078e00ff */
[----:B------:R-:W-:Y:S01]  /*00b0*/  IMAD.MOV.U32 R6, RZ, RZ, RZ ;  /* 0x000000ffff067224 */ /* 0x000fe200078e00ff */
[----:B0-----:R-:W-:-:S13]  /*00c0*/  ISETP.GE.AND P0, PT, R2, 0x1, PT ;  /* 0x000000010200780c */ /* 0x001fda0003f06270 */
[----:B-1----:R-:W-:Y:S05]  /*00d0*/  @!P0 BRA `(.L_x_32) ;  /* 0x0000002800ec8947 */ /* 0x002fea0003800000 */
[----:B------:R-:W0:Y:S01]  /*00e0*/  LDCU.64 UR4, c[0x0][0x3a8] ;  /* 0x00007500ff0477ac */ /* 0x000e220008000a00 */
[----:B------:R-:W-:Y:S02]  /*00f0*/  SHF.R.S32.HI R5, RZ, 0x1f, R0 ;  /* 0x0000001fff057819 */ /* 0x000fe40000011400 */
[----:B------:R-:W-:Y:S01]  /*0100*/  SHF.R.S32.HI R11, RZ, 0x1f, R10 ;  /* 0x0000001fff0b7819 */ /* 0x000fe2000001140a */
[----:B0-----:R-:W-:-:S04]  /*0110*/  UISETP.NE.U32.AND UP0, UPT, UR4, URZ, UPT ;  /* 0x000000ff0400728c */ /* 0x001fc8000bf05070 */
[----:B------:R-:W-:-:S09]  /*0120*/  UISETP.NE.AND.EX UP0, UPT, UR5, URZ, UPT, UP0 ;  /* 0x000000ff0500728c */ /* 0x000fd2000bf05300 */
[----:B------:R-:W-:Y:S05]  /*0130*/  BRA.U UP0, `(.L_x_33) ;  /* 0x0000000500e47547 */ /* 0x000fea000b800000 */
[----:B------:R-:W0:Y:S02]  /*0140*/  LDCU.64 UR4, c[0x0][0x3b0] ;  /* 0x00007600ff0477ac */ /* 0x000e240008000a00 */
[----:B0-----:R-:W-:-:S04]  /*0150*/  UISETP.NE.U32.AND UP0, UPT, UR4, URZ, UPT ;  /* 0x000000ff0400728c */ /* 0x001fc8000bf05070 */
[----:B------:R-:W-:-:S09]  /*0160*/  UISETP.NE.AND.EX UP0, UPT, UR5, URZ, UPT, UP0 ;  /* 0x000000ff0500728c */ /* 0x000fd2000bf05300 */
[----:B------:R-:W-:Y:S05]  /*0170*/  BRA.U !UP0, `(.L_x_32) ;  /* 0x0000002908c47547 */ /* 0x000fea000b800000 */
[C---:B------:R-:W-:Y:S02]  /*0180*/  ISETP.GE.U32.AND P0, PT, R2.reuse, 0x8, PT ;  /* 0x000000080200780c */ /* 0x040fe40003f06070 */
[----:B------:R-:W-:Y:S02]  /*0190*/  CS2R R6, SRZ ;  /* 0x0000000000067805 */ /* 0x000fe4000001ff00 */
[----:B------:R-:W-:Y:S01]  /*01a0*/  LOP3.LUT P1, RZ, R2, 0x7, RZ, 0xc0, !PT ;  /* 0x0000000702ff7812 */ /* 0x000fe2000782c0ff */
[----:B------:R-:W-:-:S08]  /*01b0*/  IMAD.MOV.U32 R3, RZ, RZ, RZ ;  /* 0x000000ffff037224 */ /* 0x000fd000078e00ff */
[----:B------:R-:W-:Y:S05]  /*01c0*/  @!P0 BRA `(.L_x_34) ;  /* 0x0000000000bc8947 */ /* 0x000fea0003800000 */
[----:B------:R-:W0:Y:S01]  /*01d0*/  LDCU.64 UR4, c[0x0][0x388] ;  /* 0x00007100ff0477ac */ /* 0x000e220008000a00 */
[----:B------:R-:W-:Y:S02]  /*01e0*/  LOP3.LUT R3, R2, 0x7ffffff8, RZ, 0xc0, !PT ;  /* 0x7ffffff802037812 */ /* 0x000fe400078ec0ff */
[----:B------:R-:W-:Y:S02]  /*01f0*/  CS2R R6, SRZ ;  /* 0x0000000000067805 */ /* 0x000fe4000001ff00 */
[C-C-:B------:R-:W-:Y:S01]  /*0200*/  SHF.L.U64.HI R4, R0.reuse, 0x5, R5.reuse ;  /* 0x0000000500047819 */ /* 0x140fe20000010205 */
[----:B------:R-:W-:Y:S01]  /*0210*/  IMAD.MOV.U32 R20, RZ, RZ, RZ ;  /* 0x000000ffff147224 */ /* 0x000fe200078e00ff */
[C---:B------:R-:W-:Y:S01]  /*0220*/  SHF.L.U64.HI R8, R0.reuse, 0x2, R5 ;  /* 0x0000000200087819 */ /* 0x040fe20000010205 */
[----:B------:R-:W-:Y:S01]  /*0230*/  IMAD.MOV.U32 R26, RZ, RZ, R3 ;  /* 0x000000ffff1a7224 */ /* 0x000fe200078e0003 */
[----:B------:R-:W-:Y:S02]  /*0240*/  SHF.L.U32 R9, R0, 0x2, RZ ;  /* 0x0000000200097819 */ /* 0x000fe400000006ff */
[----:B0-----:R-:W-:-:S04]  /*0250*/  LEA R28, P0, R10, UR4, 0x2 ;  /* 0x000000040a1c7c11 */ /* 0x001fc8000f8010ff */
[----:B------:R-:W-:-:S09]  /*0260*/  LEA.HI.X R29, R10, UR5, R11, 0x2, P0 ;  /* 0x000000050a1d7c11 */ /* 0x000fd200080f140b */
.L_x_35:
[-C--:B------:R-:W-:Y:S01]  /*0270*/  IADD3 R12, P0, PT, R28, R9.reuse, RZ ;  /* 0x000000091c0c7210 */ /* 0x080fe20007f1e0ff */
[----:B------:R-:W2:Y:S04]  /*0280*/  LDG.E R27, desc[UR8][R28.64] ;  /* 0x000000081c1b7981 */ /* 0x000ea8000c1e1900 */
[----:B------:R-:W-:Y:S01]  /*0290*/  IMAD.X R13, R29, 0x1, R8, P0 ;  /* 0x000000011d0d7824 */ /* 0x000fe200000e0608 */
[----:B------:R-:W-:-:S04]  /*02a0*/  IADD3 R14, P0, PT, R12, R9, RZ ;  /* 0x000000090c0e7210 */ /* 0x000fc80007f1e0ff */
[----:B------:R-:W-:Y:S01]  /*02b0*/  IADD3.X R15, PT, PT, R13, R8, RZ, P0, !PT ;  /* 0x000000080d0f7210 */ /* 0x000fe200007fe4ff */
[----:B------:R-:W3:Y:S01]  /*02c0*/  LDG.E R12, desc[UR8][R12.64] ;  /* 0x000000080c0c7981 */ /* 0x000ee2000c1e1900 */
[----:B------:R-:W-:-:S05]  /*02d0*/  IADD3 R16, P0, PT, R14, R9, RZ ;  /* 0x000000090e107210 */ /* 0x000fca0007f1e0ff */
[--C-:B------:R-:W-:Y:S01]  /*02e0*/  IMAD.X R17, R15, 0x1, R8.reuse, P0 ;  /* 0x000000010f117824 */ /* 0x100fe200000e0608 */
[-C--:B------:R-:W-:Y:S01]  /*02f0*/  IADD3 R18, P0, PT, R16, R9.reuse, RZ ;  /* 0x0000000910127210 */ /* 0x080fe20007f1e0ff */
[----:B------:R0:W4:Y:S04]  /*0300*/  LDG.E R13, desc[UR8][R14.64] ;  /* 0x000000080e0d7981 */ /* 0x000128000c1e1900 */
[--C-:B------:R-:W-:Y:S01]  /*0310*/  IMAD.X R19, R17, 0x1, R8.reuse, P0 ;  /* 0x0000000111137824 */ /* 0x100fe200000e0608 */
[-C--:B------:R-:W-:Y:S01]  /*0320*/  IADD3 R22, P0, PT, R18, R9.reuse, RZ ;  /* 0x0000000912167210 */ /* 0x080fe20007f1e0ff */
[----:B------:R-:W5:Y:S04]  /*0330*/  LDG.E R16, desc[UR8][R16.64] ;  /* 0x0000000810107981 */ /* 0x000f68000c1e1900 */
[----:B------:R-:W-:Y:S01]  /*0340*/  IMAD.X R23, R19, 0x1, R8, P0 ;  /* 0x0000000113177824 */ /* 0x000fe200000e0608 */
[-C--:B------:R-:W-:Y:S01]  /*0350*/  IADD3 R24, P0, PT, R22, R9.reuse, RZ ;  /* 0x0000000916187210 */ /* 0x080fe20007f1e0ff */
[----:B------:R-:W5:Y:S03]  /*0360*/  LDG.E R18, desc[UR8][R18.64] ;  /* 0x0000000812127981 */ /* 0x000f66000c1e1900 */
[----:B------:R-:W-:Y:S01]  /*0370*/  IADD3.X R25, PT, PT, R23, R8, RZ, P0, !PT ;  /* 0x0000000817197210 */ /* 0x000fe200007fe4ff */
[----:B------:R-:W5:Y:S01]  /*0380*/  LDG.E R22, desc[UR8][R22.64] ;  /* 0x0000000816167981 */ /* 0x000f62000c1e1900 */
[----:B0-----:R-:W-:-:S03]  /*0390*/  IADD3 R14, P0, PT, R24, R9, RZ ;  /* 0x00000009180e7210 */ /* 0x001fc60007f1e0ff */
[----:B------:R-:W5:Y:S02]  /*03a0*/  LDG.E R24, desc[UR8][R24.64] ;  /* 0x0000000818187981 */ /* 0x000f64000c1e1900 */
[----:B------:R-:W-:-:S05]  /*03b0*/  IMAD.X R15, R25, 0x1, R8, P0 ;  /* 0x00000001190f7824 */ /* 0x000fca00000e0608 */
[----:B------:R-:W5:Y:S01]  /*03c0*/  LDG.E R14, desc[UR8][R14.64] ;  /* 0x000000080e0e7981 */ /* 0x000f62000c1e1900 */
[----:B------:R-:W-:-:S04]  /*03d0*/  IADD3 R26, P0, PT, R26, -0x8, RZ ;  /* 0xfffffff81a1a7810 */ /* 0x000fc80007f1e0ff */
[----:B------:R-:W-:Y:S02]  /*03e0*/  IADD3.X R20, PT, PT, R20, -0x1, RZ, P0, !PT ;  /* 0xffffffff14147810 */ /* 0x000fe400007fe4ff */
[----:B------:R-:W-:-:S04]  /*03f0*/  ISETP.NE.U32.AND P0, PT, R26, RZ, PT ;  /* 0x000000ff1a00720c */ /* 0x000fc80003f05070 */
[----:B------:R-:W-:Y:S02]  /*0400*/  ISETP.NE.AND.EX P0, PT, R20, RZ, PT, P0 ;  /* 0x000000ff1400720c */ /* 0x000fe40003f05300 */
[----:B------:R-:W-:-:S05]  /*0410*/  LEA R28, P2, R0, R28, 0x5 ;  /* 0x0000001c001c7211 */ /* 0x000fca00078428ff */
[----:B------:R-:W-:Y:S02]  /*0420*/  IMAD.X R29, R29, 0x1, R4, P2 ;  /* 0x000000011d1d7824 */ /* 0x000fe400010e0604 */
[----:B--2---:R-:W-:-:S04]  /*0430*/  FADD R27, R27, R6 ;  /* 0x000000061b1b7221 */ /* 0x004fc80000000000 */
[----:B---3--:R-:W-:-:S04]  /*0440*/  FADD R12, R27, R12 ;  /* 0x0000000c1b0c7221 */ /* 0x008fc80000000000 */
[----:B----4-:R-:W-:-:S04]  /*0450*/  FADD R13, R12, R13 ;  /* 0x0000000d0c0d7221 */ /* 0x010fc80000000000 */
[----:B-----5:R-:W-:-:S04]  /*0460*/  FADD R13, R13, R16 ;  /* 0x000000100d0d7221 */ /* 0x020fc80000000000 */
[----:B------:R-:W-:-:S04]  /*0470*/  FADD R13, R13, R18 ;  /* 0x000000120d0d7221 */ /* 0x000fc80000000000 */
[----:B------:R-:W-:-:S04]  /*0480*/  FADD R13, R13, R22 ;  /* 0x000000160d0d7221 */ /* 0x000fc80000000000 */
[----:B------:R-:W-:-:S04]  /*0490*/  FADD R13, R13, R24 ;  /* 0x000000180d0d7221 */ /* 0x000fc80000000000 */
[----:B------:R-:W-:Y:S01]  /*04a0*/  FADD R6, R13, R14 ;  /* 0x0000000e0d067221 */ /* 0x000fe20000000000 */
[----:B------:R-:W-:Y:S06]  /*04b0*/  @P0 BRA `(.L_x_35) ;  /* 0xfffffffc006c0947 */ /* 0x000fec000383ffff */
.L_x_34:
[----:B------:R-:W-:Y:S05]  /*04c0*/  @!P1 BRA `(.L_x_32) ;  /* 0x0000002400f09947 */ /* 0x000fea0003800000 */
[----:B------:R-:W-:-:S04]  /*04d0*/  LOP3.LUT R4, R2, 0x7, RZ, 0xc0, !PT ;  /* 0x0000000702047812 */ /* 0x000fc800078ec0ff */
[----:B------:R-:W-:-:S04]  /*04e0*/  IADD3 R4, P1, PT, R4, -0x1, RZ ;  /* 0xffffffff04047810 */ /* 0x000fc80007f3e0ff */
[----:B------:R-:W-:Y:S01]  /*04f0*/  ISETP.GE.U32.AND P0, PT, R4, 0x3, PT ;  /* 0x000000030400780c */ /* 0x000fe20003f06070 */
[----:B------:R-:W-:Y:S01]  /*0500*/  IMAD.X R4, RZ, RZ, -0x1, P1 ;  /* 0xffffffffff047424 */ /* 0x000fe200008e06ff */
[----:B------:R-:W-:-:S04]  /*0510*/  LOP3.LUT P1, R18, R2, 0x3, RZ, 0xc0, !PT ;  /* 0x0000000302127812 */ /* 0x000fc8000782c0ff */
[----:B------:R-:W-:-:S13]  /*0520*/  ISETP.GE.U32.AND.EX P0, PT, R4, RZ, PT, P0 ;  /* 0x000000ff0400720c */ /* 0x000fda0003f06100 */
[----:B------:R-:W-:Y:S05]  /*0530*/  @!P0 BRA `(.L_x_36) ;  /* 0x0000000000648947 */ /* 0x000fea0003800000 */
[----:B------:R-:W0:Y:S01]  /*0540*/  LDCU.64 UR4, c[0x0][0x388] ;  /* 0x00007100ff0477ac */ /* 0x000e220008000a00 */
[-C--:B------:R-:W-:Y:S01]  /*0550*/  IMAD R4, R7, R0.reuse, RZ ;  /* 0x0000000007047224 */ /* 0x080fe200078e02ff */
[C---:B------:R-:W-:Y:S01]  /*0560*/  SHF.L.U32 R19, R0.reuse, 0x2, RZ ;  /* 0x0000000200137819 */ /* 0x040fe200000006ff */
[----:B------:R-:W-:Y:S01]  /*0570*/  IMAD.WIDE.U32 R12, R3, R0, R10 ;  /* 0x00000000030c7225 */ /* 0x000fe200078e000a */
[----:B------:R-:W-:-:S03]  /*0580*/  SHF.L.U64.HI R15, R0, 0x2, R5 ;  /* 0x00000002000f7819 */ /* 0x000fc60000010205 */
[----:B------:R-:W-:-:S04]  /*0590*/  IMAD R9, R5, R3, R4 ;  /* 0x0000000305097224 */ /* 0x000fc800078e0204 */
[----:B------:R-:W-:Y:S01]  /*05a0*/  IMAD.IADD R9, R13, 0x1, R9 ;  /* 0x000000010d097824 */ /* 0x000fe200078e0209 */
[----:B0-----:R-:W-:-:S04]  /*05b0*/  LEA R16, P0, R12, UR4, 0x2 ;  /* 0x000000040c107c11 */ /* 0x001fc8000f8010ff */
[-C--:B------:R-:W-:Y:S02]  /*05c0*/  IADD3 R8, P2, PT, R16, R19.reuse, RZ ;  /* 0x0000001310087210 */ /* 0x080fe40007f5e0ff */
[----:B------:R-:W-:Y:S02]  /*05d0*/  LEA.HI.X R17, R12, UR5, R9, 0x2, P0 ;  /* 0x000000050c117c11 */ /* 0x000fe400080f1409 */
[----:B------:R-:W-:-:S03]  /*05e0*/  IADD3 R12, P0, PT, R8, R19, RZ ;  /* 0x00000013080c7210 */ /* 0x000fc60007f1e0ff */
[--C-:B------:R-:W-:Y:S02]  /*05f0*/  IMAD.X R9, R17, 0x1, R15.reuse, P2 ;  /* 0x0000000111097824 */ /* 0x100fe400010e060f */
[----:B------:R-:W2:Y:S01]  /*0600*/  LDG.E R17, desc[UR8][R16.64] ;  /* 0x0000000810117981 */ /* 0x000ea2000c1e1900 */
[----:B------:R-:W-:Y:S01]  /*0610*/  IADD3 R14, P2, PT, R12, R19, RZ ;  /* 0x000000130c0e7210 */ /* 0x000fe20007f5e0ff */
[----:B------:R-:W-:Y:S02]  /*0620*/  IMAD.X R13, R9, 0x1, R15, P0 ;  /* 0x00000001090d7824 */ /* 0x000fe400000e060f */
[----:B------:R-:W3:Y:S03]  /*0630*/  LDG.E R9, desc[UR8][R8.64] ;  /* 0x0000000808097981 */ /* 0x000ee6000c1e1900 */
[----:B------:R-:W-:Y:S02]  /*0640*/  IADD3.X R15, PT, PT, R13, R15, RZ, P2, !PT ;  /* 0x0000000f0d0f7210 */ /* 0x000fe400017fe4ff */
[----:B------:R-:W4:Y:S04]  /*0650*/  LDG.E R13, desc[UR8][R12.64] ;  /* 0x000000080c0d7981 */ /* 0x000f28000c1e1900 */
[----:B------:R-:W5:Y:S01]  /*0660*/  LDG.E R15, desc[UR8][R14.64] ;  /* 0x000000080e0f7981 */ /* 0x000f62000c1e1900 */
[----:B------:R-:W-:-:S05]  /*0670*/  IADD3 R3, P0, PT, R3, 0x4, RZ ;  /* 0x0000000403037810 */ /* 0x000fca0007f1e0ff */
[----:B------:R-:W-:Y:S02]  /*0680*/  IMAD.X R7, RZ, RZ, R7, P0 ;  /* 0x000000ffff077224 */ /* 0x000fe400000e0607 */
[----:B--2---:R-:W-:-:S04]  /*0690*/  FADD R6, R6, R17 ;  /* 0x0000001106067221 */ /* 0x004fc80000000000 */
[----:B---3--:R-:W-:-:S04]  /*06a0*/  FADD R6, R6, R9 ;  /* 0x0000000906067221 */ /* 0x008fc80000000000 */
[----:B----4-:R-:W-:-:S04]  /*06b0*/  FADD R6, R6, R13 ;  /* 0x0000000d06067221 */ /* 0x010fc80000000000 */
[----:B-----5:R-:W-:-:S07]  /*06c0*/  FADD R6, R6, R15 ;  /* 0x0000000f06067221 */ /* 0x020fce0000000000 */
.L_x_36:
[----:B------:R-:W-:Y:S05]  /*06d0*/  @!P1 BRA `(.L_x_32) ;  /* 0x00000024006c9947 */ /* 0x000fea0003800000 */
[----:B------:R-:W-:-:S13]  /*06e0*/  ISETP.NE.AND P0, PT, R18, 0x1, PT ;  /* 0x000000011200780c */ /* 0x000fda0003f05270 */
[----:B------:R-:W0:Y:S01]  /*06f0*/  @P0 LDC.64 R8, c[0x0][0x388] ;  /* 0x0000e200ff080b82 */ /* 0x000e220000000a00 */
[-C--:B------:R-:W-:Y:S02]  /*0700*/  @P0 IMAD R4, R7, R0.reuse, RZ ;  /* 0x0000000007040224 */ /* 0x080fe400078e02ff */
[----:B------:R-:W-:-:S04]  /*0710*/  @P0 IMAD.WIDE.U32 R12, R3, R0, R10 ;  /* 0x00000000030c0225 */ /* 0x000fc800078e000a */
[----:B------:R-:W-:-:S04]  /*0720*/  @P0 IMAD R15, R5, R3, R4 ;  /* 0x00000003050f0224 */ /* 0x000fc800078e0204 */
[----:B------:R-:W-:Y:S01]  /*0730*/  @P0 IMAD.IADD R15, R13, 0x1, R15 ;  /* 0x000000010d0f0824 */ /* 0x000fe200078e020f */
[----:B0-----:R-:W-:-:S04]  /*0740*/  @P0 LEA R14, P1, R12, R8, 0x2 ;  /* 0x000000080c0e0211 */ /* 0x001fc800078210ff */
[----:B------:R-:W-:Y:S02]  /*0750*/  @P0 LEA.HI.X R15, R12, R9, R15, 0x2, P1 ;  /* 0x000000090c0f0211 */ /* 0x000fe400008f140f */
[----:B------:R-:W-:-:S04]  /*0760*/  @P0 LEA R8, P1, R0, R14, 0x2 ;  /* 0x0000000e00080211 */ /* 0x000fc800078210ff */
[----:B------:R-:W-:Y:S02]  /*0770*/  @P0 LEA.HI.X R9, R0, R15, R5, 0x2, P1 ;  /* 0x0000000f00090211 */ /* 0x000fe400008f1405 */
[----:B------:R-:W2:Y:S04]  /*0780*/  @P0 LDG.E R15, desc[UR8][R14.64] ;  /* 0x000000080e0f0981 */ /* 0x000ea8000c1e1900 */
[----:B------:R-:W3:Y:S01]  /*0790*/  @P0 LDG.E R8, desc[UR8][R8.64] ;  /* 0x0000000808080981 */ /* 0x000ee2000c1e1900 */
[----:B------:R-:W-:Y:S02]  /*07a0*/  LOP3.LUT R2, R2, 0x1, RZ, 0xc0, !PT ;  /* 0x0000000102027812 */ /* 0x000fe400078ec0ff */
[----:B------:R-:W-:Y:S02]  /*07b0*/  @P0 IADD3 R3, P2, PT, R3, 0x2, RZ ;  /* 0x0000000203030810 */ /* 0x000fe40007f5e0ff */
[----:B------:R-:W-:-:S03]  /*07c0*/  ISETP.NE.U32.AND P1, PT, R2, 0x1, PT ;  /* 0x000000010200780c */ /* 0x000fc60003f25070 */
[----:B------:R-:W-:Y:S02]  /*07d0*/  @P0 IMAD.X R7, RZ, RZ, R7, P2 ;  /* 0x000000ffff070224 */ /* 0x000fe400010e0607 */
[----:B--2---:R-:W-:-:S04]  /*07e0*/  @P0 FADD R13, R6, R15 ;  /* 0x0000000f060d0221 */ /* 0x004fc80000000000 */
[----:B---3--:R-:W-:-:S04]  /*07f0*/  @P0 FADD R6, R13, R8 ;  /* 0x000000080d060221 */ /* 0x008fc80000000000 */
[----:B------:R-:W-:Y:S05]  /*0800*/  @P1 BRA `(.L_x_32) ;  /* 0x0000002400201947 */ /* 0x000fea0003800000 */
[----:B------:R-:W0:Y:S01]  /*0810*/  LDCU.64 UR4, c[0x0][0x388] ;  /* 0x00007100ff0477ac */ /* 0x000e220008000a00 */
[----:B------:R-:W-:Y:S01]  /*0820*/  MOV R8, R10 ;  /* 0x0000000a00087202 */ /* 0x000fe20000000f00 */
[----:B------:R-:W-:Y:S02]  /*0830*/  IMAD.MOV.U32 R9, RZ, RZ, R11 ;  /* 0x000000ffff097224 */ /* 0x000fe400078e000b */
[-C--:B------:R-:W-:Y:S02]  /*0840*/  IMAD R2, R7, R0.reuse, RZ ;  /* 0x0000000007027224 */ /* 0x080fe400078e02ff */
[----:B------:R-:W-:-:S04]  /*0850*/  IMAD.WIDE.U32 R8, R3, R0, R8 ;  /* 0x0000000003087225 */ /* 0x000fc800078e0008 */
[----:B------:R-:W-:-:S04]  /*0860*/  IMAD R3, R5, R3, R2 ;  /* 0x0000000305037224 */ /* 0x000fc800078e0202 */
[----:B------:R-:W-:Y:S01]  /*0870*/  IMAD.IADD R3, R9, 0x1, R3 ;  /* 0x0000000109037824 */ /* 0x000fe200078e0203 */
[----:B0-----:R-:W-:-:S04]  /*0880*/  LEA R2, P0, R8, UR4, 0x2 ;  /* 0x0000000408027c11 */ /* 0x001fc8000f8010ff */
[----:B------:R-:W-:-:S06]  /*0890*/  LEA.HI.X R3, R8, UR5, R3, 0x2, P0 ;  /* 0x0000000508037c11 */ /* 0x000fcc00080f1403 */
[----:B------:R-:W2:Y:S02]  /*08a0*/  LDG.E R3, desc[UR8][R2.64] ;  /* 0x0000000802037981 */ /* 0x000ea4000c1e1900 */
[----:B--2---:R-:W-:Y:S01]  /*08b0*/  FADD R6, R6, R3 ;  /* 0x0000000306067221 */ /* 0x004fe20000000000 */
[----:B------:R-:W-:Y:S06]  /*08c0*/  BRA `(.L_x_32) ;  /* 0x0000002000f07947 */ /* 0x000fec0003800000 */
.L_x_33:
[----:B------:R-:W0:Y:S02]  /*08d0*/  LDCU.64 UR4, c[0x0][0x3b0] ;  /* 0x00007600ff0477ac */ /* 0x000e240008000a00 */
[----:B0-----:R-:W-:-:S04]  /*08e0*/  UISETP.NE.U32.AND UP0, UPT, UR4, URZ, UPT ;  /* 0x000000ff0400728c */ /* 0x001fc8000bf05070 */
[----:B------:R-:W-:-:S09]  /*08f0*/  UISETP.NE.AND.EX UP0, UPT, UR5, URZ, UPT, UP0 ;  /* 0x000000ff0500728c */ /* 0x000fd2000bf05300 */
[----:B------:R-:W-:Y:S05]  /*0900*/  BRA.U UP0, `(.L_x_37) ;  /* 0x0000001100507547 */ /* 0x000fea000b800000 */
[C---:B------:R-:W-:Y:S01]  /*0910*/  ISETP.GE.U32.AND P0, PT, R2.reuse, 0x8, PT ;  /* 0x000000080200780c */ /* 0x040fe20003f06070 */
[----:B------:R-:W-:Y:S01]  /*0920*/  HFMA2 R4, -RZ, RZ, 0, 0 ;  /* 0x00000000ff047431 */ /* 0x000fe200000001ff */
[----:B------:R-:W-:Y:S01]  /*0930*/  LOP3.LUT P1, RZ, R2, 0x7, RZ, 0xc0, !PT ;  /* 0x0000000702ff7812 */ /* 0x000fe2000782c0ff */
[----:B------:R-:W-:Y:S02]  /*0940*/  IMAD.MOV.U32 R21, RZ, RZ, RZ ;  /* 0x000000ffff157224 */ /* 0x000fe400078e00ff */
[----:B------:R-:W-:-:S08]  /*0950*/  IMAD.MOV.U32 R7, RZ, RZ, RZ ;  /* 0x000000ffff077224 */ /* 0x000fd000078e00ff */
[----:B------:R-:W-:Y:S05]  /*0960*/  @!P0 BRA `(.L_x_38) ;  /* 0x0000000400dc8947 */ /* 0x000fea0003800000 */
[----:B------:R-:W0:Y:S01]  /*0970*/  LDCU.64 UR6, c[0x0][0x398] ;  /* 0x00007300ff0677ac */ /* 0x000e220008000a00 */
[----:B------:R-:W-:Y:S01]  /*0980*/  LOP3.LUT R4, R2, 0x7ffffff8, RZ, 0xc0, !PT ;  /* 0x7ffffff802047812 */ /* 0x000fe200078ec0ff */
[C---:B------:R-:W-:Y:S01]  /*0990*/  IMAD.SHL.U32 R9, R10.reuse, 0x4, RZ ;  /* 0x000000040a097824 */ /* 0x040fe200078e00ff */
[----:B------:R-:W-:Y:S01]  /*09a0*/  SHF.L.U64.HI R3, R10, 0x2, R11 ;  /* 0x000000020a037819 */ /* 0x000fe2000001020b */
[----:B------:R-:W1:Y:S01]  /*09b0*/  LDCU.64 UR4, c[0x0][0x3a0] ;  /* 0x00007400ff0477ac */ /* 0x000e620008000a00 */
[----:B------:R-:W-:Y:S01]  /*09c0*/  IMAD.MOV.U32 R7, RZ, RZ, RZ ;  /* 0x000000ffff077224 */ /* 0x000fe200078e00ff */
[----:B------:R-:W-:Y:S02]  /*09d0*/  CS2R R20, SRZ ;  /* 0x0000000000147805 */ /* 0x000fe4000001ff00 */
[----:B------:R-:W-:Y:S01]  /*09e0*/  MOV R24, R4 ;  /* 0x0000000400187202 */ /* 0x000fe20000000f00 */
[----:B------:R-:W2:Y:S01]  /*09f0*/  LDCU.64 UR12, c[0x0][0x388] ;  /* 0x00007100ff0c77ac */ /* 0x000ea20008000a00 */
[----:B------:R-:W3:Y:S01]  /*0a00*/  LDCU.64 UR10, c[0x0][0x390] ;  /* 0x00007200ff0a77ac */ /* 0x000ee20008000a00 */
[----:B0-----:R-:W-:-:S02]  /*0a10*/  UIADD3 UR6, UP0, UPT, UR6, 0x10, URZ ;  /* 0x0000001006067890 */ /* 0x001fc4000ff1e0ff */
[----:B-1----:R-:W-:Y:S02]  /*0a20*/  UIADD3 UR4, UP1, UPT, UR4, 0x10, URZ ;  /* 0x0000001004047890 */ /* 0x002fe4000ff3e0ff */
[----:B------:R-:W-:Y:S02]  /*0a30*/  UIADD3.X UR7, UPT, UPT, URZ, UR7, URZ, UP0, !UPT ;  /* 0x00000007ff077290 */ /* 0x000fe400087fe4ff */
[----:B------:R-:W-:Y:S01]  /*0a40*/  IMAD.U32 R12, RZ, RZ, UR6 ;  /* 0x00000006ff0c7e24 */ /* 0x000fe2000f8e00ff */
[----:B------:R-:W-:Y:S01]  /*0a50*/  UIADD3.X UR5, UPT, UPT, URZ, UR5, URZ, UP1, !UPT ;  /* 0x00000005ff057290 */ /* 0x000fe20008ffe4ff */
[----:B------:R-:W-:Y:S02]  /*0a60*/  IMAD.U32 R16, RZ, RZ, UR4 ;  /* 0x00000004ff107e24 */ /* 0x000fe4000f8e00ff */
[----:B------:R-:W-:-:S03]  /*0a70*/  IMAD.U32 R13, RZ, RZ, UR7 ;  /* 0x00000007ff0d7e24 */ /* 0x000fc6000f8e00ff */
[----:B--23--:R-:W-:-:S07]  /*0a80*/  MOV R17, UR5 ;  /* 0x0000000500117c02 */ /* 0x00cfce0008000f00 */
.L_x_39:
[----:B------:R-:W-:Y:S01]  /*0a90*/  IADD3 R18, P0, PT, R9, UR10, RZ ;  /* 0x0000000a09127c10 */ /* 0x000fe2000ff1e0ff */
[----:B------:R-:W2:Y:S03]  /*0aa0*/  LDG.E R23, desc[UR8][R12.64+-0x10] ;  /* 0xfffff0080c177981 */ /* 0x000ea6000c1e1900 */
[----:B------:R-:W-:Y:S01]  /*0ab0*/  IADD3.X R19, PT, PT, R3, UR11, RZ, P0, !PT ;  /* 0x0000000b03137c10 */ /* 0x000fe200087fe4ff */
[C---:B------:R-:W-:Y:S01]  /*0ac0*/  IMAD.SHL.U32 R8, R0.reuse, 0x4, RZ ;  /* 0x0000000400087824 */ /* 0x040fe200078e00ff */
[----:B------:R-:W-:Y:S01]  /*0ad0*/  SHF.L.U64.HI R25, R0, 0x2, R5 ;  /* 0x0000000200197819 */ /* 0x000fe20000010205 */
[----:B------:R-:W3:Y:S04]  /*0ae0*/  LDG.E R26, desc[UR8][R16.64+-0x10] ;  /* 0xfffff008101a7981 */ /* 0x000ee8000c1e1900 */
[----:B------:R-:W2:Y:S01]  /*0af0*/  LDG.E R28, desc[UR8][R18.64] ;  /* 0x00000008121c7981 */ /* 0x000ea2000c1e1900 */
[----:B------:R-:W-:-:S04]  /*0b00*/  IADD3 R14, P0, PT, R9, UR12, RZ ;  /* 0x0000000c090e7c10 */ /* 0x000fc8000ff1e0ff */
[----:B------:R-:W-:Y:S02]  /*0b10*/  IADD3.X R15, PT, PT, R3, UR13, RZ, P0, !PT ;  /* 0x0000000d030f7c10 */ /* 0x000fe400087fe4ff */
[----:B------:R-:W-:-:S03]  /*0b20*/  IADD3 R22, P0, PT, R18, R8, RZ ;  /* 0x0000000812167210 */ /* 0x000fc60007f1e0ff */
[----:B------:R0:W4:Y:S01]  /*0b30*/  LDG.E R27, desc[UR8][R14.64] ;  /* 0x000000080e1b7981 */ /* 0x000122000c1e1900 */
[----:B--2---:R-:W-:Y:S01]  /*0b40*/  FADD R28, R28, -R23 ;  /* 0x800000171c1c7221 */ /* 0x004fe20000000000 */
[----:B------:R-:W-:Y:S02]  /*0b50*/  IMAD.X R23, R19, 0x1, R25, P0 ;  /* 0x0000000113177824 */ /* 0x000fe400000e0619 */
[----:B------:R-:W2:Y:S04]  /*0b60*/  LDG.E R19, desc[UR8][R12.64+-0xc] ;  /* 0xfffff4080c137981 */ /* 0x000ea8000c1e1900 */
[----:B------:R-:W2:Y:S01]  /*0b70*/  LDG.E R18, desc[UR8][R22.64] ;  /* 0x0000000816127981 */ /* 0x000ea2000c1e1900 */
[----:B0-----:R-:W-:-:S05]  /*0b80*/  IADD3 R14, P0, PT, R14, R8, RZ ;  /* 0x000000080e0e7210 */ /* 0x001fca0007f1e0ff */
[----:B------:R-:W-:Y:S02]  /*0b90*/  IMAD.X R15, R15, 0x1, R25, P0 ;  /* 0x000000010f0f7824 */ /* 0x000fe400000e0619 */
[----:B----4-:R-:W-:-:S03]  /*0ba0*/  FMUL R28, R27, R28 ;  /* 0x0000001c1b1c7220 */ /* 0x010fc60000400000 */
[----:B------:R-:W4:Y:S01]  /*0bb0*/  LDG.E R27, desc[UR8][R14.64] ;  /* 0x000000080e1b7981 */ /* 0x000f22000c1e1900 */
[----:B---3--:R-:W-:-:S03]  /*0bc0*/  FFMA R26, R28, R26, R21 ;  /* 0x0000001a1c1a7223 */ /* 0x008fc60000000015 */
[----:B------:R-:W3:Y:S01]  /*0bd0*/  LDG.E R21, desc[UR8][R16.64+-0xc] ;  /* 0xfffff40810157981 */ /* 0x000ee2000c1e1900 */
[----:B--2---:R-:W-:Y:S01]  /*0be0*/  FADD R28, R18, -R19 ;  /* 0x80000013121c7221 */ /* 0x004fe20000000000 */
[----:B------:R-:W-:-:S04]  /*0bf0*/  IADD3 R18, P0, PT, R22, R8, RZ ;  /* 0x0000000816127210 */ /* 0x000fc80007f1e0ff */
[----:B------:R-:W-:Y:S02]  /*0c00*/  IADD3.X R19, PT, PT, R23, R25, RZ, P0, !PT ;  /* 0x0000001917137210 */ /* 0x000fe400007fe4ff */
[----:B------:R-:W2:Y:S04]  /*0c10*/  LDG.E R23, desc[UR8][R12.64+-0x8] ;  /* 0xfffff8080c177981 */ /* 0x000ea8000c1e1900 */
[----:B------:R-:W2:Y:S01]  /*0c20*/  LDG.E R22, desc[UR8][R18.64] ;  /* 0x0000000812167981 */ /* 0x000ea2000c1e1900 */
[----:B----4-:R-:W-:-:S04]  /*0c30*/  FMUL R27, R27, R28 ;  /* 0x0000001c1b1b7220 */ /* 0x010fc80000400000 */
[----:B---3--:R-:W-:Y:S01]  /*0c40*/  FFMA R21, R27, R21, R26 ;  /* 0x000000151b157223 */ /* 0x008fe2000000001a */
[----:B------:R-:W-:-:S05]  /*0c50*/  IADD3 R26, P0, PT, R14, R8, RZ ;  /* 0x000000080e1a7210 */ /* 0x000fca0007f1e0ff */
[----:B------:R-:W-:Y:S01]  /*0c60*/  IMAD.X R27, R15, 0x1, R25, P0 ;  /* 0x000000010f1b7824 */ /* 0x000fe200000e0619 */
[----:B------:R-:W-:-:S05]  /*0c70*/  IADD3 R14, P0, PT, R18, R8, RZ ;  /* 0x00000008120e7210 */ /* 0x000fca0007f1e0ff */
[----:B------:R-:W-:Y:S02]  /*0c80*/  IMAD.X R15, R19, 0x1, R25, P0 ;  /* 0x00000001130f7824 */ /* 0x000fe400000e0619 */
[----:B------:R-:W3:Y:S04]  /*0c90*/  LDG.E R19, desc[UR8][R12.64+-0x4] ;  /* 0xfffffc080c137981 */ /* 0x000ee8000c1e1900 */
[----:B------:R-:W3:Y:S01]  /*0ca0*/  LDG.E R18, desc[UR8][R14.64] ;  /* 0x000000080e127981 */ /* 0x000ee2000c1e1900 */
[----:B--2---:R-:W-:-:S03]  /*0cb0*/  FADD R28, R22, -R23 ;  /* 0x80000017161c7221 */ /* 0x004fc60000000000 */
[----:B------:R-:W2:Y:S04]  /*0cc0*/  LDG.E R23, desc[UR8][R26.64] ;  /* 0x000000081a177981 */ /* 0x000ea8000c1e1900 */
[----:B------:R-:W4:Y:S01]  /*0cd0*/  LDG.E R22, desc[UR8][R16.64+-0x8] ;  /* 0xfffff80810167981 */ /* 0x000f22000c1e1900 */
[----:B--2---:R-:W-:-:S04]  /*0ce0*/  FMUL R28, R23, R28 ;  /* 0x0000001c171c7220 */ /* 0x004fc80000400000 */
[----:B----4-:R-:W-:Y:S01]  /*0cf0*/  FFMA R21, R28, R22, R21 ;  /* 0x000000161c157223 */ /* 0x010fe20000000015 */
[----:B------:R-:W-:Y:S02]  /*0d00*/  IADD3 R22, P0, PT, R26, R8, RZ ;  /* 0x000000081a167210 */ /* 0x000fe40007f1e0ff */
[----:B------:R-:W2:Y:S03]  /*0d10*/  LDG.E R26, desc[UR8][R16.64+-0x4] ;  /* 0xfffffc08101a7981 */ /* 0x000ea6000c1e1900 */
[----:B------:R-:W-:-:S05]  /*0d20*/  IMAD.X R23, R27, 0x1, R25, P0 ;  /* 0x000000011b177824 */ /* 0x000fca00000e0619 */
[----:B------:R-:W4:Y:S01]  /*0d30*/  LDG.E R27, desc[UR8][R22.64] ;  /* 0x00000008161b7981 */ /* 0x000f22000c1e1900 */
[----:B---3--:R-:W-:Y:S01]  /*0d40*/  FADD R28, R18, -R19 ;  /* 0x80000013121c7221 */ /* 0x008fe20000000000 */
[----:B------:R-:W-:-:S04]  /*0d50*/  IADD3 R18, P0, PT, R14, R8, RZ ;  /* 0x000000080e127210 */ /* 0x000fc80007f1e0ff */
[----:B------:R-:W-:Y:S02]  /*0d60*/  IADD3.X R19, PT, PT, R15, R25, RZ, P0, !PT ;  /* 0x000000190f137210 */ /* 0x000fe400007fe4ff */
[----:B------:R-:W3:Y:S04]  /*0d70*/  LDG.E R15, desc[UR8][R12.64] ;  /* 0x000000080c0f7981 */ /* 0x000ee8000c1e1900 */
[----:B------:R-:W3:Y:S01]  /*0d80*/  LDG.E R14, desc[UR8][R18.64] ;  /* 0x00000008120e7981 */ /* 0x000ee2000c1e1900 */
[----:B----4-:R-:W-:-:S04]  /*0d90*/  FMUL R28, R27, R28 ;  /* 0x0000001c1b1c7220 */ /* 0x010fc80000400000 */
[----:B--2---:R-:W-:Y:S01]  /*0da0*/  FFMA R21, R28, R26, R21 ;  /* 0x0000001a1c157223 */ /* 0x004fe20000000015 */
[----:B------:R-:W-:Y:S02]  /*0db0*/  IADD3 R26, P0, PT, R22, R8, RZ ;  /* 0x00000008161a7210 */ /* 0x000fe40007f1e0ff */
[----:B------:R-:W2:Y:S03]  /*0dc0*/  LDG.E R22, desc[UR8][R16.64] ;  /* 0x0000000810167981 */ /* 0x000ea6000c1e1900 */
[----:B------:R-:W-:-:S05]  /*0dd0*/  IMAD.X R27, R23, 0x1, R25, P0 ;  /* 0x00000001171b7824 */ /* 0x000fca00000e0619 */
[----:B------:R-:W4:Y:S01]  /*0de0*/  LDG.E R23, desc[UR8][R26.64] ;  /* 0x000000081a177981 */ /* 0x000f22000c1e1900 */
[----:B---3--:R-:W-:Y:S01]  /*0df0*/  FADD R28, R14, -R15 ;  /* 0x8000000f0e1c7221 */ /* 0x008fe20000000000 */
[----:B------:R-:W-:-:S05]  /*0e00*/  IADD3 R14, P0, PT, R18, R8, RZ ;  /* 0x00000008120e7210 */ /* 0x000fca0007f1e0ff */
[----:B------:R-:W-:Y:S02]  /*0e10*/  IMAD.X R15, R19, 0x1, R25, P0 ;  /* 0x00000001130f7824 */ /* 0x000fe400000e0619 */
        /* <DEDUP_REMOVED lines=15> */
[-C--:B------:R-:W-:Y:S02]  /*0f10*/  IADD3 R26, P0, PT, R22, R8.reuse, RZ ;  /* 0x00000008161a7210 */ /* 0x080fe40007f1e0ff */
[-C--:B------:R-:W-:Y:S02]  /*0f20*/  IADD3 R28, P2, PT, R18, R8.reuse, RZ ;  /* 0x00000008121c7210 */ /* 0x080fe40007f5e0ff */
[----:B------:R-:W2:Y:S01]  /*0f30*/  LDG.E R18, desc[UR8][R16.64+0x8] ;  /* 0x0000080810127981 */ /* 0x000ea2000c1e1900 */
[--C-:B------:R-:W-:Y:S01]  /*0f40*/  IMAD.X R27, R23, 0x1, R25.reuse, P0 ;  /* 0x00000001171b7824 */ /* 0x100fe200000e0619 */
[----:B------:R-:W-:Y:S01]  /*0f50*/  IADD3 R22, P0, PT, R26, R8, RZ ;  /* 0x000000081a167210 */ /* 0x000fe20007f1e0ff */
[----:B------:R-:W-:Y:S02]  /*0f60*/  IMAD.X R29, R19, 0x1, R25, P2 ;  /* 0x00000001131d7824 */ /* 0x000fe400010e0619 */
[----:B---3--:R-:W-:Y:S01]  /*0f70*/  FADD R14, R14, -R15 ;  /* 0x8000000f0e0e7221 */ /* 0x008fe20000000000 */
[----:B------:R-:W3:Y:S01]  /*0f80*/  LDG.E R19, desc[UR8][R12.64+0xc] ;  /* 0x00000c080c137981 */ /* 0x000ee2000c1e1900 */
[----:B------:R-:W-:-:S03]  /*0f90*/  IMAD.X R23, R27, 0x1, R25, P0 ;  /* 0x000000011b177824 */ /* 0x000fc600000e0619 */
[----:B------:R-:W4:Y:S04]  /*0fa0*/  LDG.E R15, desc[UR8][R26.64] ;  /* 0x000000081a0f7981 */ /* 0x000f28000c1e1900 */
[----:B------:R-:W3:Y:S04]  /*0fb0*/  LDG.E R28, desc[UR8][R28.64] ;  /* 0x000000081c1c7981 */ /* 0x000ee8000c1e1900 */
[----:B------:R-:W5:Y:S04]  /*0fc0*/  LDG.E R22, desc[UR8][R22.64] ;  /* 0x0000000816167981 */ /* 0x000f68000c1e1900 */
[----:B------:R0:W5:Y:S01]  /*0fd0*/  LDG.E R8, desc[UR8][R16.64+0xc] ;  /* 0x00000c0810087981 */ /* 0x000162000c1e1900 */
[----:B------:R-:W-:-:S04]  /*0fe0*/  IADD3 R24, P0, PT, R24, -0x8, RZ ;  /* 0xfffffff818187810 */ /* 0x000fc80007f1e0ff */
[----:B------:R-:W-:Y:S02]  /*0ff0*/  IADD3.X R20, PT, PT, R20, -0x1, RZ, P0, !PT ;  /* 0xffffffff14147810 */ /* 0x000fe400007fe4ff */
[----:B------:R-:W-:-:S04]  /*1000*/  ISETP.NE.U32.AND P0, PT, R24, RZ, PT ;  /* 0x000000ff1800720c */ /* 0x000fc80003f05070 */
[----:B------:R-:W-:Y:S02]  /*1010*/  ISETP.NE.AND.EX P0, PT, R20, RZ, PT, P0 ;  /* 0x000000ff1400720c */ /* 0x000fe40003f05300 */
[----:B0-----:R-:W-:Y:S02]  /*1020*/  IADD3 R16, P4, PT, R16, 0x20, RZ ;  /* 0x0000002010107810 */ /* 0x001fe40007f9e0ff */
[----:B------:R-:W-:Y:S02]  /*1030*/  LEA R9, P2, R0, R9, 0x5 ;  /* 0x0000000900097211 */ /* 0x000fe400078428ff */
[----:B------:R-:W-:Y:S01]  /*1040*/  IADD3 R12, P3, PT, R12, 0x20, RZ ;  /* 0x000000200c0c7810 */ /* 0x000fe20007f7e0ff */
[----:B------:R-:W-:Y:S01]  /*1050*/  IMAD.X R17, RZ, RZ, R17, P4 ;  /* 0x000000ffff117224 */ /* 0x000fe200020e0611 */
[----:B------:R-:W-:Y:S02]  /*1060*/  LEA.HI.X R3, R0, R3, R5, 0x5, P2 ;  /* 0x0000000300037211 */ /* 0x000fe400010f2c05 */
[----:B------:R-:W-:Y:S01]  /*1070*/  IADD3.X R13, PT, PT, RZ, R13, RZ, P3, !PT ;  /* 0x0000000dff0d7210 */ /* 0x000fe20001ffe4ff */
[----:B----4-:R-:W-:Y:S01]  /*1080*/  FMUL R14, R15, R14 ;  /* 0x0000000e0f0e7220 */ /* 0x010fe20000400000 */
[----:B---3--:R-:W-:-:S03]  /*1090*/  FADD R19, R28, -R19 ;  /* 0x800000131c137221 */ /* 0x008fc60000000000 */
[----:B--2---:R-:W-:Y:S01]  /*10a0*/  FFMA R21, R14, R18, R21 ;  /* 0x000000120e157223 */ /* 0x004fe20000000015 */
[----:B-----5:R-:W-:-:S04]  /*10b0*/  FMUL R22, R22, R19 ;  /* 0x0000001316167220 */ /* 0x020fc80000400000 */
[----:B------:R-:W-:Y:S01]  /*10c0*/  FFMA R21, R22, R8, R21 ;  /* 0x0000000816157223 */ /* 0x000fe20000000015 */
[----:B------:R-:W-:Y:S06]  /*10d0*/  @P0 BRA `(.L_x_39) ;  /* 0xfffffff8006c0947 */ /* 0x000fec000383ffff */
.L_x_38:
[----:B------:R-:W-:Y:S05]  /*10e0*/  @!P1 BRA `(.L_x_32) ;  /* 0x0000001800e89947 */ /* 0x000fea0003800000 */
[----:B------:R-:W-:-:S04]  /*10f0*/  LOP3.LUT R3, R2, 0x7, RZ, 0xc0, !PT ;  /* 0x0000000702037812 */ /* 0x000fc800078ec0ff */
[----:B------:R-:W-:-:S04]  /*1100*/  IADD3 R3, P1, PT, R3, -0x1, RZ ;  /* 0xffffffff03037810 */ /* 0x000fc80007f3e0ff */
[----:B------:R-:W-:Y:S01]  /*1110*/  ISETP.GE.U32.AND P0, PT, R3, 0x3, PT ;  /* 0x000000030300780c */ /* 0x000fe20003f06070 */
[----:B------:R-:W-:-:S05]  /*1120*/  IMAD.X R3, RZ, RZ, -0x1, P1 ;  /* 0xffffffffff037424 */ /* 0x000fca00008e06ff */
[----:B------:R-:W-:-:S13]  /*1130*/  ISETP.GE.U32.AND.EX P0, PT, R3, RZ, PT, P0 ;  /* 0x000000ff0300720c */ /* 0x000fda0003f06100 */
[----:B------:R-:W-:Y:S05]  /*1140*/  @!P0 BRA `(.L_x_40) ;  /* 0x0000000400048947 */ /* 0x000fea0003800000 */
[----:B------:R-:W0:Y:S01]  /*1150*/  LDCU.128 UR12, c[0x0][0x390] ;  /* 0x00007200ff0c77ac */ /* 0x000e220008000c00 */
[----:B------:R-:W-:Y:S01]  /*1160*/  MOV R9, R11 ;  /* 0x0000000b00097202 */ /* 0x000fe20000000f00 */
[----:B------:R-:W-:Y:S02]  /*1170*/  IMAD R3, R7, R0, RZ ;  /* 0x0000000007037224 */ /* 0x000fe400078e02ff */
[----:B------:R-:W-:Y:S01]  /*1180*/  IMAD.MOV.U32 R8, RZ, RZ, R10 ;  /* 0x000000ffff087224 */ /* 0x000fe200078e000a */
[----:B------:R-:W1:Y:S01]  /*1190*/  LDCU.64 UR4, c[0x0][0x388] ;  /* 0x00007100ff0477ac */ /* 0x000e620008000a00 */
[----:B------:R-:W-:Y:S02]  /*11a0*/  IMAD R3, R5, R4, R3 ;  /* 0x0000000405037224 */ /* 0x000fe400078e0203 */
[----:B------:R-:W-:Y:S01]  /*11b0*/  IMAD.WIDE.U32 R8, R4, R0, R8 ;  /* 0x0000000004087225 */ /* 0x000fe200078e0008 */
[----:B------:R-:W2:Y:S03]  /*11c0*/  LDCU.64 UR6, c[0x0][0x3a0] ;  /* 0x00007400ff0677ac */ /* 0x000ea60008000a00 */
[----:B------:R-:W-:-:S02]  /*11d0*/  IMAD.IADD R3, R9, 0x1, R3 ;  /* 0x0000000109037824 */ /* 0x000fc400078e0203 */
[----:B------:R-:W-:Y:S02]  /*11e0*/  IMAD.SHL.U32 R12, R8, 0x4, RZ ;  /* 0x00000004080c7824 */ /* 0x000fe400078e00ff */
[----:B------:R-:W-:Y:S01]  /*11f0*/  IMAD.SHL.U32 R28, R4, 0x4, RZ ;  /* 0x00000004041c7824 */ /* 0x000fe200078e00ff */
[----:B------:R-:W-:Y:S02]  /*1200*/  SHF.L.U64.HI R8, R8, 0x2, R3 ;  /* 0x0000000208087819 */ /* 0x000fe40000010203 */
[----:B0-----:R-:W-:Y:S02]  /*1210*/  IADD3 R14, P0, PT, R12, UR12, RZ ;  /* 0x0000000c0c0e7c10 */ /* 0x001fe4000ff1e0ff */
[----:B------:R-:W-:Y:S02]  /*1220*/  SHF.L.U64.HI R3, R4, 0x2, R7 ;  /* 0x0000000204037819 */ /* 0x000fe40000010207 */
[----:B------:R-:W-:Y:S02]  /*1230*/  IADD3 R26, P1, PT, R28, UR14, RZ ;  /* 0x0000000e1c1a7c10 */ /* 0x000fe4000ff3e0ff */
[----:B------:R-:W-:-:S02]  /*1240*/  IADD3.X R15, PT, PT, R8, UR13, RZ, P0, !PT ;  /* 0x0000000d080f7c10 */ /* 0x000fc400087fe4ff */
[----:B-1----:R-:W-:Y:S02]  /*1250*/  IADD3 R12, P0, PT, R12, UR4, RZ ;  /* 0x000000040c0c7c10 */ /* 0x002fe4000ff1e0ff */
[C---:B------:R-:W-:Y:S01]  /*1260*/  IADD3.X R27, PT, PT, R3.reuse, UR15, RZ, P1, !PT ;  /* 0x0000000f031b7c10 */ /* 0x040fe20008ffe4ff */
[----:B------:R0:W3:Y:S01]  /*1270*/  LDG.E R17, desc[UR8][R14.64] ;  /* 0x000000080e117981 */ /* 0x0000e2000c1e1900 */
[----:B------:R-:W-:Y:S02]  /*1280*/  IADD3.X R13, PT, PT, R8, UR5, RZ, P0, !PT ;  /* 0x00000005080d7c10 */ /* 0x000fe400087fe4ff */
[----:B--2---:R-:W-:Y:S01]  /*1290*/  IADD3 R28, P0, PT, R28, UR6, RZ ;  /* 0x000000061c1c7c10 */ /* 0x004fe2000ff1e0ff */
[----:B------:R-:W3:Y:S03]  /*12a0*/  LDG.E R20, desc[UR8][R26.64] ;  /* 0x000000081a147981 */ /* 0x000ee6000c1e1900 */
[----:B------:R-:W-:Y:S01]  /*12b0*/  IADD3.X R29, PT, PT, R3, UR7, RZ, P0, !PT ;  /* 0x00000007031d7c10 */ /* 0x000fe200087fe4ff */
[----:B------:R1:W2:Y:S04]  /*12c0*/  LDG.E R19, desc[UR8][R12.64] ;  /* 0x000000080c137981 */ /* 0x0002a8000c1e1900 */
[----:B------:R-:W4:Y:S01]  /*12d0*/  LDG.E R18, desc[UR8][R28.64] ;  /* 0x000000081c127981 */ /* 0x000f22000c1e1900 */
[----:B------:R-:W-:-:S02]  /*12e0*/  SHF.L.U32 R22, R0, 0x2, RZ ;  /* 0x0000000200167819 */ /* 0x000fc400000006ff */
[----:B------:R-:W-:Y:S01]  /*12f0*/  SHF.L.U64.HI R23, R0, 0x2, R5 ;  /* 0x0000000200177819 */ /* 0x000fe20000010205 */
[----:B------:R-:W5:Y:S01]  /*1300*/  LDG.E R8, desc[UR8][R26.64+0x4] ;  /* 0x000004081a087981 */ /* 0x000f62000c1e1900 */
[-C--:B------:R-:W-:Y:S02]  /*1310*/  IADD3 R16, P1, PT, R14, R22.reuse, RZ ;  /* 0x000000160e107210 */ /* 0x080fe40007f3e0ff */
[-C--:B0-----:R-:W-:Y:S01]  /*1320*/  IADD3 R14, P0, PT, R12, R22.reuse, RZ ;  /* 0x000000160c0e7210 */ /* 0x081fe20007f1e0ff */
[----:B------:R-:W5:Y:S04]  /*1330*/  LDG.E R25, desc[UR8][R26.64+0x8] ;  /* 0x000008081a197981 */ /* 0x000f68000c1e1900 */
[----:B------:R-:W5:Y:S04]  /*1340*/  LDG.E R9, desc[UR8][R26.64+0xc] ;  /* 0x00000c081a097981 */ /* 0x000f68000c1e1900 */
[----:B------:R-:W5:Y:S04]  /*1350*/  LDG.E R24, desc[UR8][R28.64+0x8] ;  /* 0x000008081c187981 */ /* 0x000f68000c1e1900 */
[----:B------:R-:W5:Y:S04]  /*1360*/  LDG.E R3, desc[UR8][R28.64+0xc] ;  /* 0x00000c081c037981 */ /* 0x000f68000c1e1900 */
[----:B------:R4:W5:Y:S01]  /*1370*/  LDG.E R26, desc[UR8][R28.64+0x4] ;  /* 0x000004081c1a7981 */ /* 0x000962000c1e1900 */
[----:B---3--:R-:W-:Y:S01]  /*1380*/  FADD R20, R17, -R20 ;  /* 0x8000001411147221 */ /* 0x008fe20000000000 */
[----:B------:R-:W-:Y:S01]  /*1390*/  IMAD.X R17, R15, 0x1, R23, P1 ;  /* 0x000000010f117824 */ /* 0x000fe200008e0617 */
[----:B-1----:R-:W-:-:S02]  /*13a0*/  IADD3 R12, P1, PT, R16, R22, RZ ;  /* 0x00000016100c7210 */ /* 0x002fc40007f3e0ff */
[----:B--2---:R-:W-:Y:S01]  /*13b0*/  FMUL R20, R19, R20 ;  /* 0x0000001413147220 */ /* 0x004fe20000400000 */
[--C-:B------:R-:W-:Y:S01]  /*13c0*/  IMAD.X R15, R13, 0x1, R23.reuse, P0 ;  /* 0x000000010d0f7824 */ /* 0x100fe200000e0617 */
[----:B------:R-:W5:Y:S01]  /*13d0*/  LDG.E R27, desc[UR8][R16.64] ;  /* 0x00000008101b7981 */ /* 0x000f62000c1e1900 */
[----:B------:R-:W-:Y:S02]  /*13e0*/  IMAD.X R13, R17, 0x1, R23, P1 ;  /* 0x00000001110d7824 */ /* 0x000fe400008e0617 */
[----:B----4-:R-:W-:Y:S01]  /*13f0*/  FFMA R29, R20, R18, R21 ;  /* 0x00000012141d7223 */ /* 0x010fe20000000015 */
[-C--:B------:R-:W-:Y:S02]  /*1400*/  IADD3 R18, P0, PT, R14, R22.reuse, RZ ;  /* 0x000000160e127210 */ /* 0x080fe40007f1e0ff */
[----:B------:R-:W-:Y:S01]  /*1410*/  IADD3 R20, P1, PT, R12, R22, RZ ;  /* 0x000000160c147210 */ /* 0x000fe20007f3e0ff */
[----:B------:R-:W2:Y:S01]  /*1420*/  LDG.E R14, desc[UR8][R14.64] ;  /* 0x000000080e0e7981 */ /* 0x000ea2000c1e1900 */
[----:B------:R-:W-:-:S02]  /*1430*/  IADD3.X R19, PT, PT, R15, R23, RZ, P0, !PT ;  /* 0x000000170f137210 */ /* 0x000fc400007fe4ff */
[----:B------:R-:W-:Y:S01]  /*1440*/  IADD3 R22, P0, PT, R18, R22, RZ ;  /* 0x0000001612167210 */ /* 0x000fe20007f1e0ff */
[--C-:B------:R-:W-:Y:S01]  /*1450*/  IMAD.X R21, R13, 0x1, R23.reuse, P1 ;  /* 0x000000010d157824 */ /* 0x100fe200008e0617 */
[----:B------:R-:W3:Y:S03]  /*1460*/  LDG.E R12, desc[UR8][R12.64] ;  /* 0x000000080c0c7981 */ /* 0x000ee6000c1e1900 */
[----:B------:R-:W-:Y:S01]  /*1470*/  IMAD.X R23, R19, 0x1, R23, P0 ;  /* 0x0000000113177824 */ /* 0x000fe200000e0617 */
[----:B------:R-:W4:Y:S04]  /*1480*/  LDG.E R18, desc[UR8][R18.64] ;  /* 0x0000000812127981 */ /* 0x000f28000c1e1900 */
[----:B------:R-:W4:Y:S04]  /*1490*/  LDG.E R20, desc[UR8][R20.64] ;  /* 0x0000000814147981 */ /* 0x000f28000c1e1900 */
[----:B------:R-:W4:Y:S01]  /*14a0*/  LDG.E R22, desc[UR8][R22.64] ;  /* 0x0000000816167981 */ /* 0x000f22000c1e1900 */
[----:B------:R-:W-:-:S05]  /*14b0*/  IADD3 R4, P0, PT, R4, 0x4, RZ ;  /* 0x0000000404047810 */ /* 0x000fca0007f1e0ff */
[----:B------:R-:W-:Y:S02]  /*14c0*/  IMAD.X R7, RZ, RZ, R7, P0 ;  /* 0x000000ffff077224 */ /* 0x000fe400000e0607 */
[----:B-----5:R-:W-:-:S04]  /*14d0*/  FADD R27, R27, -R8 ;  /* 0x800000081b1b7221 */ /* 0x020fc80000000000 */
[----:B--2---:R-:W-:Y:S01]  /*14e0*/  FMUL R14, R14, R27 ;  /* 0x0000001b0e0e7220 */ /* 0x004fe20000400000 */
[----:B---3--:R-:W-:-:S03]  /*14f0*/  FADD R25, R12, -R25 ;  /* 0x800000190c197221 */ /* 0x008fc60000000000 */
[----:B------:R-:W-:Y:S01]  /*1500*/  FFMA R29, R14, R26, R29 ;  /* 0x0000001a0e1d7223 */ /* 0x000fe2000000001d */
[----:B----4-:R-:W-:Y:S01]  /*1510*/  FMUL R8, R18, R25 ;  /* 0x0000001912087220 */ /* 0x010fe20000400000 */
[----:B------:R-:W-:-:S03]  /*1520*/  FADD R9, R20, -R9 ;  /* 0x8000000914097221 */ /* 0x000fc60000000000 */
[----:B------:R-:W-:Y:S01]  /*1530*/  FFMA R8, R8, R24, R29 ;  /* 0x0000001808087223 */ /* 0x000fe2000000001d */
[----:B------:R-:W-:-:S04]  /*1540*/  FMUL R9, R22, R9 ;  /* 0x0000000916097220 */ /* 0x000fc80000400000 */
[----:B------:R-:W-:-:S07]  /*1550*/  FFMA R21, R9, R3, R8 ;  /* 0x0000000309157223 */ /* 0x000fce0000000008 */
.L_x_40:
[----:B------:R-:W-:-:S13]  /*1560*/  LOP3.LUT P0, R3, R2, 0x3, RZ, 0xc0, !PT ;  /* 0x0000000302037812 */ /* 0x000fda000780c0ff */
[----:B------:R-:W-:Y:S05]  /*1570*/  @!P0 BRA `(.L_x_32) ;  /* 0x0000001400c48947 */ /* 0x000fea0003800000 */
[----:B------:R-:W-:Y:S02]  /*1580*/  ISETP.NE.AND P1, PT, R3, 0x1, PT ;  /* 0x000000010300780c */ /* 0x000fe40003f25270 */
[----:B------:R-:W-:-:S04]  /*1590*/  LOP3.LUT R2, R2, 0x1, RZ, 0xc0, !PT ;  /* 0x0000000102027812 */ /* 0x000fc800078ec0ff */
[----:B------:R-:W-:-:S07]  /*15a0*/  ISETP.NE.U32.AND P0, PT, R2, 0x1, PT ;  /* 0x000000010200780c */ /* 0x000fce0003f05070 */
[----:B------:R-:W-:Y:S06]  /*15b0*/  @!P1 BRA `(.L_x_41) ;  /* 0x0000000000ac9947 */ /* 0x000fec0003800000 */
[----:B------:R-:W0:Y:S01]  /*15c0*/  LDCU.128 UR12, c[0x0][0x390] ;  /* 0x00007200ff0c77ac */ /* 0x000e220008000c00 */
[----:B------:R-:W-:Y:S01]  /*15d0*/  MOV R2, R10 ;  /* 0x0000000a00027202 */ /* 0x000fe20000000f00 */
[----:B------:R-:W-:Y:S01]  /*15e0*/  IMAD R8, R7, R0, RZ ;  /* 0x0000000007087224 */ /* 0x000fe200078e02ff */
[----:B------:R-:W-:Y:S01]  /*15f0*/  SHF.L.U64.HI R23, R4, 0x2, R7 ;  /* 0x0000000204177819 */ /* 0x000fe20000010207 */
[----:B------:R-:W-:Y:S01]  /*1600*/  IMAD.MOV.U32 R3, RZ, RZ, R11 ;  /* 0x000000ffff037224 */ /* 0x000fe200078e000b */
[----:B------:R-:W1:Y:S01]  /*1610*/  LDCU.64 UR4, c[0x0][0x388] ;  /* 0x00007100ff0477ac */ /* 0x000e620008000a00 */
[----:B------:R-:W-:Y:S01]  /*1620*/  IMAD R9, R5, R4, R8 ;  /* 0x0000000405097224 */ /* 0x000fe200078e0208 */
[----:B------:R-:W-:Y:S01]  /*1630*/  SHF.L.U64.HI R15, R0, 0x2, R5 ;  /* 0x00000002000f7819 */ /* 0x000fe20000010205 */
[----:B------:R-:W-:Y:S01]  /*1640*/  IMAD.WIDE.U32 R2, R4, R0, R2 ;  /* 0x0000000004027225 */ /* 0x000fe200078e0002 */
[----:B------:R-:W2:Y:S03]  /*1650*/  LDCU.64 UR6, c[0x0][0x3a0] ;  /* 0x00007400ff0677ac */ /* 0x000ea60008000a00 */
[----:B------:R-:W-:Y:S01]  /*1660*/  IMAD.IADD R9, R3, 0x1, R9 ;  /* 0x0000000103097824 */ /* 0x000fe200078e0209 */
[----:B------:R-:W-:Y:S01]  /*1670*/  SHF.L.U32 R3, R2, 0x2, RZ ;  /* 0x0000000202037819 */ /* 0x000fe200000006ff */
[----:B------:R-:W-:-:S02]  /*1680*/  IMAD.SHL.U32 R18, R4, 0x4, RZ ;  /* 0x0000000404127824 */ /* 0x000fc400078e00ff */
[----:B------:R-:W-:Y:S01]  /*1690*/  IMAD.SHL.U32 R19, R0, 0x4, RZ ;  /* 0x0000000400137824 */ /* 0x000fe200078e00ff */
[----:B------:R-:W-:Y:S02]  /*16a0*/  SHF.L.U64.HI R9, R2, 0x2, R9 ;  /* 0x0000000202097819 */ /* 0x000fe40000010209 */
[----:B0-----:R-:W-:Y:S02]  /*16b0*/  IADD3 R12, P1, PT, R3, UR12, RZ ;  /* 0x0000000c030c7c10 */ /* 0x001fe4000ff3e0ff */
[----:B------:R-:W-:Y:S02]  /*16c0*/  IADD3 R16, P2, PT, R18, UR14, RZ ;  /* 0x0000000e12107c10 */ /* 0x000fe4000ff5e0ff */
[----:B------:R-:W-:Y:S02]  /*16d0*/  IADD3.X R13, PT, PT, R9, UR13, RZ, P1, !PT ;  /* 0x0000000d090d7c10 */ /* 0x000fe40008ffe4ff */
[----:B-1----:R-:W-:Y:S02]  /*16e0*/  IADD3 R2, P1, PT, R3, UR4, RZ ;  /* 0x0000000403027c10 */ /* 0x002fe4000ff3e0ff */
[----:B------:R-:W-:-:S02]  /*16f0*/  IADD3 R8, P3, PT, R12, R19, RZ ;  /* 0x000000130c087210 */ /* 0x000fc40007f7e0ff */
[----:B------:R-:W-:Y:S02]  /*1700*/  IADD3.X R17, PT, PT, R23, UR15, RZ, P2, !PT ;  /* 0x0000000f17117c10 */ /* 0x000fe400097fe4ff */
[----:B------:R-:W-:Y:S01]  /*1710*/  IADD3.X R3, PT, PT, R9, UR5, RZ, P1, !PT ;  /* 0x0000000509037c10 */ /* 0x000fe20008ffe4ff */
[----:B------:R-:W-:Y:S01]  /*1720*/  IMAD.X R9, R13, 0x1, R15, P3 ;  /* 0x000000010d097824 */ /* 0x000fe200018e060f */
[----:B------:R-:W-:Y:S01]  /*1730*/  IADD3 R14, P2, PT, R2, R19, RZ ;  /* 0x00000013020e7210 */ /* 0x000fe20007f5e0ff */
[----:B------:R-:W3:Y:S01]  /*1740*/  LDG.E R20, desc[UR8][R16.64] ;  /* 0x0000000810147981 */ /* 0x000ee2000c1e1900 */
[----:B--2---:R-:W-:-:S03]  /*1750*/  IADD3 R18, P1, PT, R18, UR6, RZ ;  /* 0x0000000612127c10 */ /* 0x004fc6000ff3e0ff */
[----:B------:R-:W3:Y:S01]  /*1760*/  LDG.E R13, desc[UR8][R12.64] ;  /* 0x000000080c0d7981 */ /* 0x000ee2000c1e1900 */
[----:B------:R-:W-:Y:S01]  /*1770*/  IMAD.X R15, R3, 0x1, R15, P2 ;  /* 0x00000001030f7824 */ /* 0x000fe200010e060f */
[----:B------:R-:W-:Y:S02]  /*1780*/  IADD3.X R19, PT, PT, R23, UR7, RZ, P1, !PT ;  /* 0x0000000717137c10 */ /* 0x000fe40008ffe4ff */
[----:B------:R3:W2:Y:S04]  /*1790*/  LDG.E R22, desc[UR8][R16.64+0x4] ;  /* 0x0000040810167981 */ /* 0x0006a8000c1e1900 */
[----:B------:R-:W2:Y:S04]  /*17a0*/  LDG.E R9, desc[UR8][R8.64] ;  /* 0x0000000808097981 */ /* 0x000ea8000c1e1900 */
[----:B------:R-:W4:Y:S04]  /*17b0*/  LDG.E R2, desc[UR8][R2.64] ;  /* 0x0000000802027981 */ /* 0x000f28000c1e1900 */
[----:B------:R-:W5:Y:S04]  /*17c0*/  LDG.E R14, desc[UR8][R14.64] ;  /* 0x000000080e0e7981 */ /* 0x000f68000c1e1900 */
[----:B------:R-:W5:Y:S04]  /*17d0*/  LDG.E R16, desc[UR8][R18.64] ;  /* 0x0000000812107981 */ /* 0x000f68000c1e1900 */
[----:B------:R-:W5:Y:S01]  /*17e0*/  LDG.E R24, desc[UR8][R18.64+0x4] ;  /* 0x0000040812187981 */ /* 0x000f62000c1e1900 */
[----:B------:R-:W-:-:S04]  /*17f0*/  IADD3 R4, P1, PT, R4, 0x2, RZ ;  /* 0x0000000204047810 */ /* 0x000fc80007f3e0ff */
[----:B------:R-:W-:Y:S01]  /*1800*/  IADD3.X R7, PT, PT, RZ, R7, RZ, P1, !PT ;  /* 0x00000007ff077210 */ /* 0x000fe20000ffe4ff */
[----:B---3--:R-:W-:Y:S01]  /*1810*/  FADD R17, R13, -R20 ;  /* 0x800000140d117221 */ /* 0x008fe20000000000 */
[----:B--2---:R-:W-:-:S03]  /*1820*/  FADD R23, R9, -R22 ;  /* 0x8000001609177221 */ /* 0x004fc60000000000 */
[----:B----4-:R-:W-:Y:S01]  /*1830*/  FMUL R12, R2, R17 ;  /* 0x00000011020c7220 */ /* 0x010fe20000400000 */
[----:B-----5:R-:W-:-:S03]  /*1840*/  FMUL R23, R14, R23 ;  /* 0x000000170e177220 */ /* 0x020fc60000400000 */
[----:B------:R-:W-:-:S04]  /*1850*/  FFMA R12, R12, R16, R21 ;  /* 0x000000100c0c7223 */ /* 0x000fc80000000015 */
[----:B------:R-:W-:-:S07]  /*1860*/  FFMA R21, R23, R24, R12 ;  /* 0x0000001817157223 */ /* 0x000fce000000000c */
.L_x_41:
[----:B------:R-:W-:Y:S05]  /*1870*/  @P0 BRA `(.L_x_32) ;  /* 0x0000001400040947 */ /* 0x000fea0003800000 */
[----:B------:R-:W0:Y:S01]  /*1880*/  LDCU.128 UR12, c[0x0][0x390] ;  /* 0x00007200ff0c77ac */ /* 0x000e220008000c00 */
[----:B------:R-:W-:Y:S01]  /*1890*/  IMAD R2, R7, R0, RZ ;  /* 0x0000000007027224 */ /* 0x000fe200078e02ff */
[C---:B------:R-:W-:Y:S01]  /*18a0*/  SHF.L.U64.HI R7, R4.reuse, 0x2, R7 ;  /* 0x0000000204077819 */ /* 0x040fe20000010207 */
[----:B------:R-:W-:Y:S01]  /*18b0*/  IMAD.MOV.U32 R3, RZ, RZ, R11 ;  /* 0x000000ffff037224 */ /* 0x000fe200078e000b */
[----:B------:R-:W1:Y:S01]  /*18c0*/  LDCU.64 UR4, c[0x0][0x388] ;  /* 0x00007100ff0477ac */ /* 0x000e620008000a00 */
[----:B------:R-:W-:Y:S02]  /*18d0*/  IMAD R5, R5, R4, R2 ;  /* 0x0000000405057224 */ /* 0x000fe400078e0202 */
[----:B------:R-:W-:Y:S01]  /*18e0*/  IMAD.MOV.U32 R2, RZ, RZ, R10 ;  /* 0x000000ffff027224 */ /* 0x000fe200078e000a */
[----:B------:R-:W2:Y:S01]  /*18f0*/  LDCU.64 UR6, c[0x0][0x3a0] ;  /* 0x00007400ff0677ac */ /* 0x000ea20008000a00 */
[C---:B------:R-:W-:Y:S02]  /*1900*/  IMAD.SHL.U32 R12, R4.reuse, 0x4, RZ ;  /* 0x00000004040c7824 */ /* 0x040fe400078e00ff */
[----:B------:R-:W-:-:S05]  /*1910*/  IMAD.WIDE.U32 R2, R4, R0, R2 ;  /* 0x0000000004027225 */ /* 0x000fca00078e0002 */
[----:B------:R-:W-:Y:S01]  /*1920*/  IADD3 R5, PT, PT, R3, R5, RZ ;  /* 0x0000000503057210 */ /* 0x000fe20007ffe0ff */
[----:B------:R-:W-:Y:S01]  /*1930*/  IMAD.SHL.U32 R3, R2, 0x4, RZ ;  /* 0x0000000402037824 */ /* 0x000fe200078e00ff */
[----:B0-----:R-:W-:Y:S02]  /*1940*/  IADD3 R8, P0, PT, R12, UR14, RZ ;  /* 0x0000000e0c087c10 */ /* 0x001fe4000ff1e0ff */
[----:B------:R-:W-:Y:S02]  /*1950*/  SHF.L.U64.HI R0, R2, 0x2, R5 ;  /* 0x0000000202007819 */ /* 0x000fe40000010205 */
[----:B------:R-:W-:Y:S02]  /*1960*/  IADD3 R4, P1, PT, R3, UR12, RZ ;  /* 0x0000000c03047c10 */ /* 0x000fe4000ff3e0ff */
[----:B------:R-:W-:Y:S02]  /*1970*/  IADD3.X R9, PT, PT, R7, UR15, RZ, P0, !PT ;  /* 0x0000000f07097c10 */ /* 0x000fe400087fe4ff */
[----:B-1----:R-:W-:-:S02]  /*1980*/  IADD3 R2, P0, PT, R3, UR4, RZ ;  /* 0x0000000403027c10 */ /* 0x002fc4000ff1e0ff */
[C---:B------:R-:W-:Y:S02]  /*1990*/  IADD3.X R5, PT, PT, R0.reuse, UR13, RZ, P1, !PT ;  /* 0x0000000d00057c10 */ /* 0x040fe40008ffe4ff */
[----:B------:R-:W-:Y:S01]  /*19a0*/  IADD3.X R3, PT, PT, R0, UR5, RZ, P0, !PT ;  /* 0x0000000500037c10 */ /* 0x000fe200087fe4ff */
[----:B------:R-:W3:Y:S01]  /*19b0*/  LDG.E R9, desc[UR8][R8.64] ;  /* 0x0000000808097981 */ /* 0x000ee2000c1e1900 */
[----:B--2---:R-:W-:-:S03]  /*19c0*/  IADD3 R12, P0, PT, R12, UR6, RZ ;  /* 0x000000060c0c7c10 */ /* 0x004fc6000ff1e0ff */
[----:B------:R-:W3:Y:S01]  /*19d0*/  LDG.E R4, desc[UR8][R4.64] ;  /* 0x0000000804047981 */ /* 0x000ee2000c1e1900 */
[----:B------:R-:W-:-:S03]  /*19e0*/  IADD3.X R13, PT, PT, R7, UR7, RZ, P0, !PT ;  /* 0x00000007070d7c10 */ /* 0x000fc600087fe4ff */
[----:B------:R-:W2:Y:S04]  /*19f0*/  LDG.E R2, desc[UR8][R2.64] ;  /* 0x0000000802027981 */ /* 0x000ea8000c1e1900 */
[----:B------:R-:W4:Y:S01]  /*1a00*/  LDG.E R12, desc[UR8][R12.64] ;  /* 0x000000080c0c7981 */ /* 0x000f22000c1e1900 */
[----:B---3--:R-:W-:-:S04]  /*1a10*/  FADD R7, R4, -R9 ;  /* 0x8000000904077221 */ /* 0x008fc80000000000 */
[----:B--2---:R-:W-:-:S04]  /*1a20*/  FMUL R0, R2, R7 ;  /* 0x0000000702007220 */ /* 0x004fc80000400000 */
[----:B----4-:R-:W-:Y:S01]  /*1a30*/  FFMA R21, R0, R12, R21 ;  /* 0x0000000c00157223 */ /* 0x010fe20000000015 */
[----:B------:R-:W-:Y:S06]  /*1a40*/  BRA `(.L_x_32) ;  /* 0x0000001000907947 */ /* 0x000fec0003800000 */
.L_x_37:
[C---:B------:R-:W-:Y:S01]  /*1a50*/  ISETP.GE.U32.AND P0, PT, R2.reuse, 0x8, PT ;  /* 0x000000080200780c */ /* 0x040fe20003f06070 */
[----:B------:R-:W-:Y:S01]  /*1a60*/  HFMA2 R3, -RZ, RZ, 0, 0 ;  /* 0x00000000ff037431 */ /* 0x000fe200000001ff */
[----:B------:R-:W-:Y:S01]  /*1a70*/  LOP3.LUT P1, RZ, R2, 0x7, RZ, 0xc0, !PT ;  /* 0x0000000702ff7812 */ /* 0x000fe2000782c0ff */
[----:B------:R-:W-:Y:S02]  /*1a80*/  IMAD.MOV.U32 R6, RZ, RZ, RZ ;  /* 0x000000ffff067224 */ /* 0x000fe400078e00ff */
[----:B------:R-:W-:Y:S02]  /*1a90*/  IMAD.MOV.U32 R4, RZ, RZ, RZ ;  /* 0x000000ffff047224 */ /* 0x000fe400078e00ff */
[----:B------:R-:W-:-:S06]  /*1aa0*/  IMAD.MOV.U32 R21, RZ, RZ, RZ ;  /* 0x000000ffff157224 */ /* 0x000fcc00078e00ff */
[----:B------:R-:W-:Y:S05]  /*1ab0*/  @!P0 BRA `(.L_x_42) ;  /* 0x0000000800008947 */ /* 0x000fea0003800000 */
[----:B------:R-:W0:Y:S01]  /*1ac0*/  LDCU.64 UR4, c[0x0][0x398] ;  /* 0x00007300ff0477ac */ /* 0x000e220008000a00 */
[----:B------:R-:W-:Y:S01]  /*1ad0*/  LOP3.LUT R4, R2, 0x7ffffff8, RZ, 0xc0, !PT ;  /* 0x7ffffff802047812 */ /* 0x000fe200078ec0ff */
[C---:B------:R-:W-:Y:S01]  /*1ae0*/  IMAD.SHL.U32 R9, R10.reuse, 0x4, RZ ;  /* 0x000000040a097824 */ /* 0x040fe200078e00ff */
[----:B------:R-:W-:Y:S01]  /*1af0*/  SHF.L.U64.HI R7, R10, 0x2, R11 ;  /* 0x000000020a077819 */ /* 0x000fe2000001020b */
[----:B------:R-:W1:Y:S01]  /*1b00*/  LDCU.64 UR6, c[0x0][0x3a0] ;  /* 0x00007400ff0677ac */ /* 0x000e620008000a00 */
[----:B------:R-:W-:Y:S01]  /*1b10*/  MOV R3, RZ ;  /* 0x000000ff00037202 */ /* 0x000fe20000000f00 */
[----:B------:R-:W-:Y:S01]  /*1b20*/  IMAD.MOV.U32 R6, RZ, RZ, RZ ;  /* 0x000000ffff067224 */ /* 0x000fe200078e00ff */
[----:B------:R-:W-:Y:S01]  /*1b30*/  MOV R22, R4 ;  /* 0x0000000400167202 */ /* 0x000fe20000000f00 */
[----:B------:R-:W-:Y:S01]  /*1b40*/  IMAD.MOV.U32 R8, RZ, RZ, RZ ;  /* 0x000000ffff087224 */ /* 0x000fe200078e00ff */
        /* <DEDUP_REMOVED lines=8> */
[----:B------:R-:W-:-:S03]  /*1bd0*/  MOV R15, UR5 ;  /* 0x00000005000f7c02 */ /* 0x000fc60008000f00 */
[----:B--23--:R-:W-:-:S07]  /*1be0*/  IMAD.U32 R13, RZ, RZ, UR7 ;  /* 0x00000007ff0d7e24 */ /* 0x00cfce000f8e00ff */
.L_x_43:
[C---:B------:R-:W-:Y:S01]  /*1bf0*/  IADD3 R16, P2, PT, R9.reuse, UR12, RZ ;  /* 0x0000000c09107c10 */ /* 0x040fe2000ff5e0ff */
[----:B------:R-:W2:Y:S01]  /*1c00*/  LDG.E R19, desc[UR8][R14.64+-0x10] ;  /* 0xfffff0080e137981 */ /* 0x000ea2000c1e1900 */
[----:B------:R-:W-:Y:S02]  /*1c10*/  IADD3 R24, P0, PT, R9, UR10, RZ ;  /* 0x0000000a09187c10 */ /* 0x000fe4000ff1e0ff */
[C---:B------:R-:W-:Y:S01]  /*1c20*/  IADD3.X R17, PT, PT, R7.reuse, UR13, RZ, P2, !PT ;  /* 0x0000000d07117c10 */ /* 0x040fe200097fe4ff */
[----:B------:R-:W3:Y:S01]  /*1c30*/  LDG.E R20, desc[UR8][R12.64+-0x10] ;  /* 0xfffff0080c147981 */ /* 0x000ee2000c1e1900 */
[----:B------:R-:W-:-:S03]  /*1c40*/  IADD3.X R25, PT, PT, R7, UR11, RZ, P0, !PT ;  /* 0x0000000b07197c10 */ /* 0x000fc600087fe4ff */
[----:B------:R-:W2:Y:S04]  /*1c50*/  LDG.E R18, desc[UR8][R16.64] ;  /* 0x0000000810127981 */ /* 0x000ea8000c1e1900 */
[----:B------:R-:W4:Y:S01]  /*1c60*/  LDG.E R23, desc[UR8][R24.64] ;  /* 0x0000000818177981 */ /* 0x000f22000c1e1900 */
[----:B--2---:R-:W-:Y:S01]  /*1c70*/  FADD R18, R18, -R19 ;  /* 0x8000001312127221 */ /* 0x004fe20000000000 */
[----:B------:R-:W-:-:S03]  /*1c80*/  IMAD.SHL.U32 R19, R0, 0x4, RZ ;  /* 0x0000000400137824 */ /* 0x000fc600078e00ff */
[C---:B----4-:R-:W-:Y:S02]  /*1c90*/  FMUL R18, R23.reuse, R18 ;  /* 0x0000001217127220 */ /* 0x050fe40000400000 */
[-C--:B------:R-:W-:Y:S02]  /*1ca0*/  IADD3 R26, P2, PT, R16, R19.reuse, RZ ;  /* 0x00000013101a7210 */ /* 0x080fe40007f5e0ff */
[----:B---3--:R-:W-:Y:S01]  /*1cb0*/  FFMA R18, R18, R20, R21 ;  /* 0x0000001412127223 */ /* 0x008fe20000000015 */
[----:B------:R-:W-:Y:S01]  /*1cc0*/  SHF.L.U64.HI R21, R0, 0x2, R5 ;  /* 0x0000000200157819 */ /* 0x000fe20000010205 */
[----:B------:R-:W-:Y:S01]  /*1cd0*/  FADD R6, R23, R6 ;  /* 0x0000000617067221 */ /* 0x000fe20000000000 */
[----:B------:R-:W-:Y:S01]  /*1ce0*/  IADD3 R28, P0, PT, R24, R19, RZ ;  /* 0x00000013181c7210 */ /* 0x000fe20007f1e0ff */
[----:B------:R-:W2:Y:S01]  /*1cf0*/  LDG.E R23, desc[UR8][R14.64+-0xc] ;  /* 0xfffff4080e177981 */ /* 0x000ea2000c1e1900 */
[----:B------:R-:W-:-:S03]  /*1d00*/  IADD3.X R27, PT, PT, R17, R21, RZ, P2, !PT ;  /* 0x00000015111b7210 */ /* 0x000fc600017fe4ff */
[----:B------:R-:W-:Y:S01]  /*1d10*/  IMAD.X R29, R25, 0x1, R21, P0 ;  /* 0x00000001191d7824 */ /* 0x000fe200000e0615 */
[----:B------:R-:W3:Y:S04]  /*1d20*/  LDG.E R20, desc[UR8][R12.64+-0xc] ;  /* 0xfffff4080c147981 */ /* 0x000ee8000c1e1900 */
[----:B------:R0:W2:Y:S04]  /*1d30*/  LDG.E R16, desc[UR8][R26.64] ;  /* 0x000000081a107981 */ /* 0x0000a8000c1e1900 */
[----:B------:R-:W4:Y:S01]  /*1d40*/  LDG.E R17, desc[UR8][R28.64] ;  /* 0x000000081c117981 */ /* 0x000f22000c1e1900 */
[----:B------:R-:W-:-:S02]  /*1d50*/  IADD3 R24, P2, PT, R26, R19, RZ ;  /* 0x000000131a187210 */ /* 0x000fc40007f5e0ff */
[----:B0-----:R-:W-:-:S03]  /*1d60*/  IADD3 R26, P0, PT, R28, R19, RZ ;  /* 0x000000131c1a7210 */ /* 0x001fc60007f1e0ff */
[----:B------:R-:W-:Y:S01]  /*1d70*/  IMAD.X R25, R27, 0x1, R21, P2 ;  /* 0x000000011b197824 */ /* 0x000fe200010e0615 */
[----:B------:R-:W-:Y:S01]  /*1d80*/  IADD3.X R27, PT, PT, R29, R21, RZ, P0, !PT ;  /* 0x000000151d1b7210 */ /* 0x000fe200007fe4ff */
[----:B--2---:R-:W-:-:S04]  /*1d90*/  FADD R16, R16, -R23 ;  /* 0x8000001710107221 */ /* 0x004fc80000000000 */
[----:B----4-:R-:W-:Y:S02]  /*1da0*/  FMUL R23, R17, R16 ;  /* 0x0000001011177220 */ /* 0x010fe40000400000 */
[----:B------:R-:W2:Y:S02]  /*1db0*/  LDG.E R16, desc[UR8][R24.64] ;  /* 0x0000000818107981 */ /* 0x000ea4000c1e1900 */
[----:B---3--:R-:W-:Y:S02]  /*1dc0*/  FFMA R18, R23, R20, R18 ;  /* 0x0000001417127223 */ /* 0x008fe40000000012 */
[----:B------:R-:W2:Y:S01]  /*1dd0*/  LDG.E R23, desc[UR8][R14.64+-0x8] ;  /* 0xfffff8080e177981 */ /* 0x000ea2000c1e1900 */
[----:B------:R-:W-:-:S03]  /*1de0*/  FADD R6, R6, R17 ;  /* 0x0000001106067221 */ /* 0x000fc60000000000 */
[----:B------:R-:W3:Y:S04]  /*1df0*/  LDG.E R17, desc[UR8][R26.64] ;  /* 0x000000081a117981 */ /* 0x000ee8000c1e1900 */
[----:B------:R-:W4:Y:S01]  /*1e00*/  LDG.E R20, desc[UR8][R12.64+-0x8] ;  /* 0xfffff8080c147981 */ /* 0x000f22000c1e1900 */
[----:B------:R-:W-:-:S03]  /*1e10*/  IADD3 R28, P2, PT, R24, R19, RZ ;  /* 0x00000013181c7210 */ /* 0x000fc60007f5e0ff */
[----:B------:R-:W5:Y:S02]  /*1e20*/  LDG.E R24, desc[UR8][R12.64+-0x4] ;  /* 0xfffffc080c187981 */ /* 0x000f64000c1e1900 */
[----:B------:R-:W-:Y:S02]  /*1e30*/  IMAD.X R29, R25, 0x1, R21, P2 ;  /* 0x00000001191d7824 */ /* 0x000fe400010e0615 */
[----:B------:R-:W5:Y:S01]  /*1e40*/  LDG.E R25, desc[UR8][R14.64+-0x4] ;  /* 0xfffffc080e197981 */ /* 0x000f62000c1e1900 */
[----:B--2---:R-:W-:-:S04]  /*1e50*/  FADD R16, R16, -R23 ;  /* 0x8000001710107221 */ /* 0x004fc80000000000 */
[----:B---3--:R-:W-:Y:S01]  /*1e60*/  FMUL R23, R17, R16 ;  /* 0x0000001011177220 */ /* 0x008fe20000400000 */
[-C--:B------:R-:W-:Y:S01]  /*1e70*/  IADD3 R16, P0, PT, R26, R19.reuse, RZ ;  /* 0x000000131a107210 */ /* 0x080fe20007f1e0ff */
[----:B------:R-:W-:Y:S02]  /*1e80*/  FADD R6, R6, R17 ;  /* 0x0000001106067221 */ /* 0x000fe40000000000 */
[----:B----4-:R-:W-:Y:S02]  /*1e90*/  FFMA R18, R23, R20, R18 ;  /* 0x0000001417127223 */ /* 0x010fe40000000012 */
[----:B------:R-:W-:Y:S01]  /*1ea0*/  IMAD.X R17, R27, 0x1, R21, P0 ;  /* 0x000000011b117824 */ /* 0x000fe200000e0615 */
[----:B------:R-:W5:Y:S04]  /*1eb0*/  LDG.E R20, desc[UR8][R28.64] ;  /* 0x000000081c147981 */ /* 0x000f68000c1e1900 */
[----:B------:R-:W2:Y:S01]  /*1ec0*/  LDG.E R23, desc[UR8][R16.64] ;  /* 0x0000000810177981 */ /* 0x000ea2000c1e1900 */
[----:B------:R-:W-:-:S04]  /*1ed0*/  IADD3 R26, P2, PT, R28, R19, RZ ;  /* 0x000000131c1a7210 */ /* 0x000fc80007f5e0ff */
[----:B------:R-:W-:Y:S01]  /*1ee0*/  IADD3.X R27, PT, PT, R29, R21, RZ, P2, !PT ;  /* 0x000000151d1b7210 */ /* 0x000fe200017fe4ff */
[----:B-----5:R-:W-:-:S04]  /*1ef0*/  FADD R20, R20, -R25 ;  /* 0x8000001914147221 */ /* 0x020fc80000000000 */
[----:B--2---:R-:W-:Y:S02]  /*1f00*/  FMUL R25, R23, R20 ;  /* 0x0000001417197220 */ /* 0x004fe40000400000 */
[----:B------:R-:W2:Y:S02]  /*1f10*/  LDG.E R20, desc[UR8][R26.64] ;  /* 0x000000081a147981 */ /* 0x000ea4000c1e1900 */
[----:B------:R-:W-:Y:S01]  /*1f20*/  FFMA R18, R25, R24, R18 ;  /* 0x0000001819127223 */ /* 0x000fe20000000012 */
[----:B------:R-:W-:Y:S01]  /*1f30*/  IADD3 R24, P0, PT, R16, R19, RZ ;  /* 0x0000001310187210 */ /* 0x000fe20007f1e0ff */
[----:B------:R-:W-:Y:S01]  /*1f40*/  FADD R6, R6, R23 ;  /* 0x0000001706067221 */ /* 0x000fe20000000000 */
[----:B------:R-:W3:Y:S03]  /*1f50*/  LDG.E R16, desc[UR8][R12.64] ;  /* 0x000000080c107981 */ /* 0x000ee6000c1e1900 */
[----:B------:R-:W-:-:S02]  /*1f60*/  IMAD.X R25, R17, 0x1, R21, P0 ;  /* 0x0000000111197824 */ /* 0x000fc400000e0615 */
[----:B------:R-:W2:Y:S04]  /*1f70*/  LDG.E R17, desc[UR8][R14.64] ;  /* 0x000000080e117981 */ /* 0x000ea8000c1e1900 */
[----:B------:R-:W4:Y:S01]  /*1f80*/  LDG.E R23, desc[UR8][R24.64] ;  /* 0x0000000818177981 */ /* 0x000f22000c1e1900 */
[----:B--2---:R-:W-:-:S04]  /*1f90*/  FADD R20, R20, -R17 ;  /* 0x8000001114147221 */ /* 0x004fc80000000000 */
[----:B----4-:R-:W-:-:S04]  /*1fa0*/  FMUL R17, R23, R20 ;  /* 0x0000001417117220 */ /* 0x010fc80000400000 */
[----:B---3--:R-:W-:Y:S01]  /*1fb0*/  FFMA R18, R17, R16, R18 ;  /* 0x0000001011127223 */ /* 0x008fe20000000012 */
[-C--:B------:R-:W-:Y:S02]  /*1fc0*/  IADD3 R16, P0, PT, R26, R19.reuse, RZ ;  /* 0x000000131a107210 */ /* 0x080fe40007f1e0ff */
[----:B------:R-:W2:Y:S03]  /*1fd0*/  LDG.E R26, desc[UR8][R14.64+0x4] ;  /* 0x000004080e1a7981 */ /* 0x000ea6000c1e1900 */
[----:B------:R-:W-:Y:S01]  /*1fe0*/  IMAD.X R17, R27, 0x1, R21, P0 ;  /* 0x000000011b117824 */ /* 0x000fe200000e0615 */
[----:B------:R-:W-:-:S04]  /*1ff0*/  IADD3 R28, P0, PT, R24, R19, RZ ;  /* 0x00000013181c7210 */ /* 0x000fc80007f1e0ff */
[----:B------:R-:W2:Y:S01]  /*2000*/  LDG.E R24, desc[UR8][R16.64] ;  /* 0x0000000810187981 */ /* 0x000ea2000c1e1900 */
[----:B------:R-:W-:Y:S01]  /*2010*/  IADD3.X R29, PT, PT, R25, R21, RZ, P0, !PT ;  /* 0x00000015191d7210 */ /* 0x000fe200007fe4ff */
[----:B------:R-:W-:Y:S02]  /*2020*/  FADD R27, R6, R23 ;  /* 0x00000017061b7221 */ /* 0x000fe40000000000 */
[----:B------:R-:W3:Y:S04]  /*2030*/  LDG.E R23, desc[UR8][R12.64+0x4] ;  /* 0x000004080c177981 */ /* 0x000ee8000c1e1900 */
[----:B------:R-:W4:Y:S01]  /*2040*/  LDG.E R20, desc[UR8][R28.64] ;  /* 0x000000081c147981 */ /* 0x000f22000c1e1900 */
[----:B--2---:R-:W-:Y:S01]  /*2050*/  FADD R26, R24, -R26 ;  /* 0x8000001a181a7221 */ /* 0x004fe20000000000 */
[----:B------:R-:W-:-:S05]  /*2060*/  IADD3 R24, P0, PT, R16, R19, RZ ;  /* 0x0000001310187210 */ /* 0x000fca0007f1e0ff */
[--C-:B------:R-:W-:Y:S02]  /*2070*/  IMAD.X R25, R17, 0x1, R21.reuse, P0 ;  /* 0x0000000111197824 */ /* 0x100fe400000e0615 */
[----:B----4-:R-:W-:Y:S01]  /*2080*/  FMUL R6, R20, R26 ;  /* 0x0000001a14067220 */ /* 0x010fe20000400000 */
[----:B------:R-:W-:Y:S01]  /*2090*/  IADD3 R16, P0, PT, R28, R19, RZ ;  /* 0x000000131c107210 */ /* 0x000fe20007f1e0ff */
[----:B------:R-:W-:Y:S01]  /*20a0*/  FADD R27, R27, R20 ;  /* 0x000000141b1b7221 */ /* 0x000fe20000000000 */
[----:B------:R-:W2:Y:S01]  /*20b0*/  LDG.E R26, desc[UR8][R14.64+0x8] ;  /* 0x000008080e1a7981 */ /* 0x000ea2000c1e1900 */
[----:B---3--:R-:W-:Y:S01]  /*20c0*/  FFMA R6, R6, R23, R18 ;  /* 0x0000001706067223 */ /* 0x008fe20000000012 */
[-C--:B------:R-:W-:Y:S01]  /*20d0*/  IADD3 R18, P2, PT, R24, R19.reuse, RZ ;  /* 0x0000001318127210 */ /* 0x080fe20007f5e0ff */
[----:B------:R-:W-:Y:S01]  /*20e0*/  IMAD.X R17, R29, 0x1, R21, P0 ;  /* 0x000000011d117824 */ /* 0x000fe200000e0615 */
[----:B------:R-:W-:Y:S01]  /*20f0*/  IADD3 R20, P0, PT, R16, R19, RZ ;  /* 0x0000001310147210 */ /* 0x000fe20007f1e0ff */
[----:B------:R-:W2:Y:S01]  /*2100*/  LDG.E R23, desc[UR8][R24.64] ;  /* 0x0000000818177981 */ /* 0x000ea2000c1e1900 */
[----:B------:R-:W-:-:S03]  /*2110*/  IADD3.X R19, PT, PT, R25, R21, RZ, P2, !PT ;  /* 0x0000001519137210 */ /* 0x000fc600017fe4ff */
[----:B------:R-:W-:Y:S01]  /*2120*/  IMAD.X R21, R17, 0x1, R21, P0 ;  /* 0x0000000111157824 */ /* 0x000fe200000e0615 */
[----:B------:R-:W3:Y:S04]  /*2130*/  LDG.E R16, desc[UR8][R16.64] ;  /* 0x0000000810107981 */ /* 0x000ee8000c1e1900 */
[----:B------:R-:W4:Y:S04]  /*2140*/  LDG.E R18, desc[UR8][R18.64] ;  /* 0x0000000812127981 */ /* 0x000f28000c1e1900 */
[----:B------:R0:W4:Y:S04]  /*2150*/  LDG.E R29, desc[UR8][R14.64+0xc] ;  /* 0x00000c080e1d7981 */ /* 0x000128000c1e1900 */
[----:B------:R-:W5:Y:S04]  /*2160*/  LDG.E R25, desc[UR8][R12.64+0x8] ;  /* 0x000008080c197981 */ /* 0x000f68000c1e1900 */
        /* <DEDUP_REMOVED lines=8> */
[----:B-1----:R-:W-:Y:S01]  /*21f0*/  IADD3 R12, P4, PT, R12, 0x20, RZ ;  /* 0x000000200c0c7810 */ /* 0x002fe20007f9e0ff */
[----:B------:R-:W-:Y:S01]  /*2200*/  IMAD.X R15, RZ, RZ, R15, P3 ;  /* 0x000000ffff0f7224 */ /* 0x000fe200018e060f */
[----:B------:R-:W-:Y:S02]  /*2210*/  LEA.HI.X R7, R0, R7, R5, 0x5, P2 ;  /* 0x0000000700077211 */ /* 0x000fe400010f2c05 */
[----:B------:R-:W-:Y:S01]  /*2220*/  IADD3.X R13, PT, PT, RZ, R13, RZ, P4, !PT ;  /* 0x0000000dff0d7210 */ /* 0x000fe200027fe4ff */
[----:B--2---:R-:W-:-:S04]  /*2230*/  FADD R23, R23, -R26 ;  /* 0x8000001a17177221 */ /* 0x004fc80000000000 */
[----:B---3--:R-:W-:Y:S01]  /*2240*/  FMUL R23, R16, R23 ;  /* 0x0000001710177220 */ /* 0x008fe20000400000 */
[----:B------:R-:W-:Y:S01]  /*2250*/  FADD R27, R27, R16 ;  /* 0x000000101b1b7221 */ /* 0x000fe20000000000 */
[----:B----4-:R-:W-:Y:S02]  /*2260*/  FADD R29, R18, -R29 ;  /* 0x8000001d121d7221 */ /* 0x010fe40000000000 */
[----:B-----5:R-:W-:Y:S02]  /*2270*/  FFMA R23, R23, R25, R6 ;  /* 0x0000001917177223 */ /* 0x020fe40000000006 */
[----:B------:R-:W-:Y:S01]  /*2280*/  FMUL R16, R20, R29 ;  /* 0x0000001d14107220 */ /* 0x000fe20000400000 */
[----:B------:R-:W-:-:S03]  /*2290*/  FADD R6, R27, R20 ;  /* 0x000000141b067221 */ /* 0x000fc60000000000 */
[----:B------:R-:W-:Y:S01]  /*22a0*/  FFMA R21, R16, R24, R23 ;  /* 0x0000001810157223 */ /* 0x000fe20000000017 */
[----:B------:R-:W-:Y:S06]  /*22b0*/  @P0 BRA `(.L_x_43) ;  /* 0xfffffff8004c0947 */ /* 0x000fec000383ffff */
.L_x_42:
        /* <DEDUP_REMOVED lines=9> */
[----:B------:R-:W-:Y:S01]  /*2350*/  IMAD R7, R3, R0, RZ ;  /* 0x0000000003077224 */ /* 0x000fe200078e02ff */
[C---:B------:R-:W-:Y:S01]  /*2360*/  SHF.L.U32 R28, R4.reuse, 0x2, RZ ;  /* 0x00000002041c7819 */ /* 0x040fe200000006ff */
[----:B------:R-:W-:Y:S01]  /*2370*/  IMAD.MOV.U32 R8, RZ, RZ, R10 ;  /* 0x000000ffff087224 */ /* 0x000fe200078e000a */
[----:B------:R-:W1:Y:S01]  /*2380*/  LDCU.64 UR4, c[0x0][0x388] ;  /* 0x00007100ff0477ac */ /* 0x000e620008000a00 */
[----:B------:R-:W-:Y:S02]  /*2390*/  IMAD R7, R5, R4, R7 ;  /* 0x0000000405077224 */ /* 0x000fe400078e0207 */
[----:B------:R-:W-:Y:S01]  /*23a0*/  IMAD.WIDE.U32 R8, R4, R0, R8 ;  /* 0x0000000004087225 */ /* 0x000fe200078e0008 */
[----:B------:R-:W2:Y:S03]  /*23b0*/  LDCU.64 UR6, c[0x0][0x3a0] ;  /* 0x00007400ff0677ac */ /* 0x000ea60008000a00 */
[----:B------:R-:W-:-:S02]  /*23c0*/  IMAD.IADD R7, R9, 0x1, R7 ;  /* 0x0000000109077824 */ /* 0x000fc400078e0207 */
[----:B------:R-:W-:-:S03]  /*23d0*/  IMAD.SHL.U32 R22, R8, 0x4, RZ ;  /* 0x0000000408167824 */ /* 0x000fc600078e00ff */
[----:B------:R-:W-:Y:S02]  /*23e0*/  SHF.L.U64.HI R8, R8, 0x2, R7 ;  /* 0x0000000208087819 */ /* 0x000fe40000010207 */
[----:B0-----:R-:W-:Y:S02]  /*23f0*/  IADD3 R14, P0, PT, R22, UR12, RZ ;  /* 0x0000000c160e7c10 */ /* 0x001fe4000ff1e0ff */
[----:B------:R-:W-:Y:S02]  /*2400*/  SHF.L.U64.HI R7, R4, 0x2, R3 ;  /* 0x0000000204077819 */ /* 0x000fe40000010203 */
[----:B------:R-:W-:Y:S01]  /*2410*/  IADD3 R26, P1, PT, R28, UR14, RZ ;  /* 0x0000000e1c1a7c10 */ /* 0x000fe2000ff3e0ff */
[----:B------:R-:W-:Y:S01]  /*2420*/  IMAD.SHL.U32 R19, R0, 0x4, RZ ;  /* 0x0000000400137824 */ /* 0x000fe200078e00ff */
[----:B------:R-:W-:Y:S02]  /*2430*/  IADD3.X R15, PT, PT, R8, UR13, RZ, P0, !PT ;  /* 0x0000000d080f7c10 */ /* 0x000fe400087fe4ff */
[----:B------:R-:W-:-:S02]  /*2440*/  IADD3.X R27, PT, PT, R7, UR15, RZ, P1, !PT ;  /* 0x0000000f071b7c10 */ /* 0x000fc40008ffe4ff */
[----:B-1----:R-:W-:Y:S01]  /*2450*/  IADD3 R22, P0, PT, R22, UR4, RZ ;  /* 0x0000000416167c10 */ /* 0x002fe2000ff1e0ff */
[----:B------:R-:W3:Y:S01]  /*2460*/  LDG.E R9, desc[UR8][R14.64] ;  /* 0x000000080e097981 */ /* 0x000ee2000c1e1900 */
[----:B--2---:R-:W-:Y:S02]  /*2470*/  IADD3 R28, P1, PT, R28, UR6, RZ ;  /* 0x000000061c1c7c10 */ /* 0x004fe4000ff3e0ff */
[----:B------:R-:W-:Y:S01]  /*2480*/  IADD3.X R23, PT, PT, R8, UR5, RZ, P0, !PT ;  /* 0x0000000508177c10 */ /* 0x000fe200087fe4ff */
[----:B------:R-:W3:Y:S01]  /*2490*/  LDG.E R20, desc[UR8][R26.64] ;  /* 0x000000081a147981 */ /* 0x000ee2000c1e1900 */
[----:B------:R-:W-:Y:S02]  /*24a0*/  SHF.L.U64.HI R8, R0, 0x2, R5 ;  /* 0x0000000200087819 */ /* 0x000fe40000010205 */
[----:B------:R-:W-:Y:S01]  /*24b0*/  IADD3 R12, P0, PT, R14, R19, RZ ;  /* 0x000000130e0c7210 */ /* 0x000fe20007f1e0ff */
[----:B------:R-:W2:Y:S01]  /*24c0*/  LDG.E R16, desc[UR8][R26.64+0x4] ;  /* 0x000004081a107981 */ /* 0x000ea2000c1e1900 */
[----:B------:R-:W-:-:S03]  /*24d0*/  IADD3.X R29, PT, PT, R7, UR7, RZ, P1, !PT ;  /* 0x00000007071d7c10 */ /* 0x000fc60008ffe4ff */
[----:B------:R0:W4:Y:S01]  /*24e0*/  LDG.E R7, desc[UR8][R22.64] ;  /* 0x0000000816077981 */ /* 0x000122000c1e1900 */
[----:B------:R-:W-:-:S03]  /*24f0*/  IMAD.X R13, R15, 0x1, R8, P0 ;  /* 0x000000010f0d7824 */ /* 0x000fc600000e0608 */
[----:B------:R-:W5:Y:S04]  /*2500*/  LDG.E R18, desc[UR8][R28.64] ;  /* 0x000000081c127981 */ /* 0x000f68000c1e1900 */
[----:B------:R1:W2:Y:S01]  /*2510*/  LDG.E R15, desc[UR8][R12.64] ;  /* 0x000000080c0f7981 */ /* 0x0002a2000c1e1900 */
[----:B0-----:R-:W-:-:S03]  /*2520*/  IADD3 R22, P0, PT, R22, R19, RZ ;  /* 0x0000001316167210 */ /* 0x001fc60007f1e0ff */
[----:B------:R-:W2:Y:S01]  /*2530*/  LDG.E R24, desc[UR8][R28.64+0x4] ;  /* 0x000004081c187981 */ /* 0x000ea2000c1e1900 */
[----:B------:R-:W-:-:S03]  /*2540*/  IADD3.X R23, PT, PT, R23, R8, RZ, P0, !PT ;  /* 0x0000000817177210 */ /* 0x000fc600007fe4ff */
[----:B------:R-:W2:Y:S01]  /*2550*/  LDG.E R25, desc[UR8][R28.64+0x8] ;  /* 0x000008081c197981 */ /* 0x000ea2000c1e1900 */
[----:B-1----:R-:W-:-:S05]  /*2560*/  IADD3 R12, P1, PT, R12, R19, RZ ;  /* 0x000000130c0c7210 */ /* 0x002fca0007f3e0ff */
[----:B------:R-:W-:Y:S02]  /*2570*/  IMAD.X R13, R13, 0x1, R8, P1 ;  /* 0x000000010d0d7824 */ /* 0x000fe400008e0608 */
[----:B---3--:R-:W-:Y:S02]  /*2580*/  FADD R14, R9, -R20 ;  /* 0x80000014090e7221 */ /* 0x008fe40000000000 */
[----:B------:R-:W3:Y:S04]  /*2590*/  LDG.E R9, desc[UR8][R26.64+0x8] ;  /* 0x000008081a097981 */ /* 0x000ee8000c1e1900 */
[----:B------:R2:W3:Y:S01]  /*25a0*/  LDG.E R20, desc[UR8][R26.64+0xc] ;  /* 0x00000c081a147981 */ /* 0x0004e2000c1e1900 */
[----:B----4-:R-:W-:-:S04]  /*25b0*/  FMUL R14, R7, R14 ;  /* 0x0000000e070e7220 */ /* 0x010fc80000400000 */
[----:B-----5:R-:W-:Y:S01]  /*25c0*/  FFMA R21, R14, R18, R21 ;  /* 0x000000120e157223 */ /* 0x020fe20000000015 */
[-C--:B------:R-:W-:Y:S02]  /*25d0*/  IADD3 R14, P0, PT, R22, R19.reuse, RZ ;  /* 0x00000013160e7210 */ /* 0x080fe40007f1e0ff */
[----:B------:R-:W4:Y:S01]  /*25e0*/  LDG.E R22, desc[UR8][R22.64] ;  /* 0x0000000816167981 */ /* 0x000f22000c1e1900 */
[----:B--2---:R-:W-:Y:S01]  /*25f0*/  FADD R27, R15, -R16 ;  /* 0x800000100f1b7221 */ /* 0x004fe20000000000 */
[-C--:B------:R-:W-:Y:S01]  /*2600*/  IADD3 R16, P1, PT, R12, R19.reuse, RZ ;  /* 0x000000130c107210 */ /* 0x080fe20007f3e0ff */
[----:B------:R-:W-:Y:S01]  /*2610*/  IMAD.X R15, R23, 0x1, R8, P0 ;  /* 0x00000001170f7824 */ /* 0x000fe200000e0608 */
[----:B------:R-:W-:Y:S01]  /*2620*/  IADD3 R18, P0, PT, R14, R19, RZ ;  /* 0x000000130e127210 */ /* 0x000fe20007f1e0ff */
[----:B------:R-:W3:Y:S01]  /*2630*/  LDG.E R12, desc[UR8][R12.64] ;  /* 0x000000080c0c7981 */ /* 0x000ee2000c1e1900 */
[----:B------:R-:W-:-:S03]  /*2640*/  IADD3.X R17, PT, PT, R13, R8, RZ, P1, !PT ;  /* 0x000000080d117210 */ /* 0x000fc60000ffe4ff */
[----:B------:R-:W-:Y:S01]  /*2650*/  IMAD.X R19, R15, 0x1, R8, P0 ;  /* 0x000000010f137824 */ /* 0x000fe200000e0608 */
[----:B------:R-:W2:Y:S04]  /*2660*/  LDG.E R14, desc[UR8][R14.64] ;  /* 0x000000080e0e7981 */ /* 0x000ea8000c1e1900 */
[----:B------:R-:W5:Y:S04]  /*2670*/  LDG.E R17, desc[UR8][R16.64] ;  /* 0x0000000810117981 */ /* 0x000f68000c1e1900 */
[----:B------:R-:W5:Y:S04]  /*2680*/  LDG.E R18, desc[UR8][R18.64] ;  /* 0x0000000812127981 */ /* 0x000f68000c1e1900 */
[----:B------:R-:W5:Y:S01]  /*2690*/  LDG.E R26, desc[UR8][R28.64+0xc] ;  /* 0x00000c081c1a7981 */ /* 0x000f62000c1e1900 */
[----:B------:R-:W-:Y:S01]  /*26a0*/  FADD R7, R6, R7 ;  /* 0x0000000706077221 */ /* 0x000fe20000000000 */
[----:B------:R-:W-:-:S05]  /*26b0*/  IADD3 R4, P0, PT, R4, 0x4, RZ ;  /* 0x0000000404047810 */ /* 0x000fca0007f1e0ff */
[----:B------:R-:W-:Y:S02]  /*26c0*/  IMAD.X R3, RZ, RZ, R3, P0 ;  /* 0x000000ffff037224 */ /* 0x000fe400000e0603 */
[----:B----4-:R-:W-:Y:S01]  /*26d0*/  FMUL R6, R22, R27 ;  /* 0x0000001b16067220 */ /* 0x010fe20000400000 */
[----:B------:R-:W-:Y:S01]  /*26e0*/  FADD R7, R7, R22 ;  /* 0x0000001607077221 */ /* 0x000fe20000000000 */
[----:B---3--:R-:W-:Y:S02]  /*26f0*/  FADD R9, R12, -R9 ;  /* 0x800000090c097221 */ /* 0x008fe40000000000 */
[----:B------:R-:W-:Y:S02]  /*2700*/  FFMA R6, R6, R24, R21 ;  /* 0x0000001806067223 */ /* 0x000fe40000000015 */
[----:B--2---:R-:W-:Y:S01]  /*2710*/  FMUL R9, R14, R9 ;  /* 0x000000090e097220 */ /* 0x004fe20000400000 */
[----:B-----5:R-:W-:Y:S01]  /*2720*/  FADD R13, R17, -R20 ;  /* 0x80000014110d7221 */ /* 0x020fe20000000000 */
[----:B------:R-:W-:-:S02]  /*2730*/  FADD R7, R7, R14 ;  /* 0x0000000e07077221 */ /* 0x000fc40000000000 */
[----:B------:R-:W-:Y:S01]  /*2740*/  FFMA R9, R9, R25, R6 ;  /* 0x0000001909097223 */ /* 0x000fe20000000006 */
[----:B------:R-:W-:Y:S01]  /*2750*/  FMUL R8, R18, R13 ;  /* 0x0000000d12087220 */ /* 0x000fe20000400000 */
[----:B------:R-:W-:-:S03]  /*2760*/  FADD R6, R7, R18 ;  /* 0x0000001207067221 */ /* 0x000fc60000000000 */
[----:B------:R-:W-:-:S07]  /*2770*/  FFMA R21, R8, R26, R9 ;  /* 0x0000001a08157223 */ /* 0x000fce0000000009 */
.L_x_44:
[----:B------:R-:W-:-:S13]  /*2780*/  LOP3.LUT P0, R7, R2, 0x3, RZ, 0xc0, !PT ;  /* 0x0000000302077812 */ /* 0x000fda000780c0ff */
[----:B------:R-:W-:Y:S05]  /*2790*/  @!P0 BRA `(.L_x_32) ;  /* 0x00000004003c8947 */ /* 0x000fea0003800000 */
[----:B------:R-:W-:Y:S02]  /*27a0*/  ISETP.NE.AND P1, PT, R7, 0x1, PT ;  /* 0x000000010700780c */ /* 0x000fe40003f25270 */
[----:B------:R-:W-:-:S04]  /*27b0*/  LOP3.LUT R2, R2, 0x1, RZ, 0xc0, !PT ;  /* 0x0000000102027812 */ /* 0x000fc800078ec0ff */
[----:B------:R-:W-:-:S07]  /*27c0*/  ISETP.NE.U32.AND P0, PT, R2, 0x1, PT ;  /* 0x000000010200780c */ /* 0x000fce0003f05070 */
[----:B------:R-:W-:Y:S06]  /*27d0*/  @!P1 BRA `(.L_x_45) ;  /* 0x0000000000b49947 */ /* 0x000fec0003800000 */
[----:B------:R-:W0:Y:S01]  /*27e0*/  LDCU.128 UR12, c[0x0][0x390] ;  /* 0x00007200ff0c77ac */ /* 0x000e220008000c00 */
[----:B------:R-:W-:Y:S01]  /*27f0*/  IMAD R2, R3, R0, RZ ;  /* 0x0000000003027224 */ /* 0x000fe200078e02ff */
[C---:B------:R-:W-:Y:S01]  /*2800*/  SHF.L.U32 R16, R4.reuse, 0x2, RZ ;  /* 0x0000000204107819 */ /* 0x040fe200000006ff */
[----:B------:R-:W-:Y:S01]  /*2810*/  IMAD.MOV.U32 R8, RZ, RZ, R10 ;  /* 0x000000ffff087224 */ /* 0x000fe200078e000a */
[----:B------:R-:W1:Y:S01]  /*2820*/  LDCU.64 UR4, c[0x0][0x388] ;  /* 0x00007100ff0477ac */ /* 0x000e620008000a00 */
[----:B------:R-:W-:Y:S01]  /*2830*/  IMAD.MOV.U32 R9, RZ, RZ, R11 ;  /* 0x000000ffff097224 */ /* 0x000fe200078e000b */
[C---:B------:R-:W-:Y:S01]  /*2840*/  SHF.L.U64.HI R17, R4.reuse, 0x2, R3 ;  /* 0x0000000204117819 */ /* 0x040fe20000010203 */
[----:B------:R-:W-:Y:S01]  /*2850*/  IMAD R7, R5, R4, R2 ;  /* 0x0000000405077224 */ /* 0x000fe200078e0202 */
[----:B------:R-:W2:Y:S01]  /*2860*/  LDCU.64 UR6, c[0x0][0x3a0] ;  /* 0x00007400ff0677ac */ /* 0x000ea20008000a00 */
[----:B------:R-:W-:-:S04]  /*2870*/  IMAD.WIDE.U32 R8, R4, R0, R8 ;  /* 0x0000000004087225 */ /* 0x000fc800078e0008 */
[----:B------:R-:W-:Y:S01]  /*2880*/  IMAD.SHL.U32 R2, R8, 0x4, RZ ;  /* 0x0000000408027824 */ /* 0x000fe200078e00ff */
[----:B------:R-:W-:Y:S01]  /*2890*/  IADD3 R7, PT, PT, R9, R7, RZ ;  /* 0x0000000709077210 */ /* 0x000fe20007ffe0ff */
[----:B------:R-:W-:Y:S01]  /*28a0*/  IMAD.SHL.U32 R23, R0, 0x4, RZ ;  /* 0x0000000400177824 */ /* 0x000fe200078e00ff */
[----:B0-----:R-:W-:Y:S02]  /*28b0*/  IADD3 R14, P1, PT, R16, UR14, RZ ;  /* 0x0000000e100e7c10 */ /* 0x001fe4000ff3e0ff */
[----:B------:R-:W-:Y:S02]  /*28c0*/  SHF.L.U64.HI R9, R8, 0x2, R7 ;  /* 0x0000000208097819 */ /* 0x000fe40000010207 */
[C---:B------:R-:W-:Y:S02]  /*28d0*/  IADD3 R12, P2, PT, R2.reuse, UR12, RZ ;  /* 0x0000000c020c7c10 */ /* 0x040fe4000ff5e0ff */
[----:B------:R-:W-:Y:S02]  /*28e0*/  IADD3.X R15, PT, PT, R17, UR15, RZ, P1, !PT ;  /* 0x0000000f110f7c10 */ /* 0x000fe40008ffe4ff */
[----:B-1----:R-:W-:-:S02]  /*28f0*/  IADD3 R8, P1, PT, R2, UR4, RZ ;  /* 0x0000000402087c10 */ /* 0x002fc4000ff3e0ff */
[C---:B------:R-:W-:Y:S01]  /*2900*/  IADD3.X R13, PT, PT, R9.reuse, UR13, RZ, P2, !PT ;  /* 0x0000000d090d7c10 */ /* 0x040fe200097fe4ff */
[----:B------:R-:W3:Y:S01]  /*2910*/  LDG.E R2, desc[UR8][R14.64] ;  /* 0x000000080e027981 */ /* 0x000ee2000c1e1900 */
[----:B------:R-:W-:Y:S02]  /*2920*/  SHF.L.U64.HI R19, R0, 0x2, R5 ;  /* 0x0000000200137819 */ /* 0x000fe40000010205 */
[-C--:B------:R-:W-:Y:S01]  /*2930*/  IADD3 R22, P3, PT, R12, R23.reuse, RZ ;  /* 0x000000170c167210 */ /* 0x080fe20007f7e0ff */
[----:B------:R-:W3:Y:S01]  /*2940*/  LDG.E R25, desc[UR8][R12.64] ;  /* 0x000000080c197981 */ /* 0x000ee2000c1e1900 */
[----:B------:R-:W-:Y:S02]  /*2950*/  IADD3.X R9, PT, PT, R9, UR5, RZ, P1, !PT ;  /* 0x0000000509097c10 */ /* 0x000fe40008ffe4ff */
[----:B------:R-:W-:Y:S01]  /*2960*/  IADD3 R18, P2, PT, R8, R23, RZ ;  /* 0x0000001708127210 */ /* 0x000fe20007f5e0ff */
[----:B------:R-:W4:Y:S01]  /*2970*/  LDG.E R7, desc[UR8][R14.64+0x4] ;  /* 0x000004080e077981 */ /* 0x000f22000c1e1900 */
[----:B--2---:R-:W-:-:S02]  /*2980*/  IADD3 R16, P1, PT, R16, UR6, RZ ;  /* 0x0000000610107c10 */ /* 0x004fc4000ff3e0ff */
[----:B------:R-:W-:Y:S01]  /*2990*/  IADD3.X R23, PT, PT, R13, R19, RZ, P3, !PT ;  /* 0x000000130d177210 */ /* 0x000fe20001ffe4ff */
[----:B------:R-:W-:Y:S01]  /*29a0*/  IMAD.X R19, R9, 0x1, R19, P2 ;  /* 0x0000000109137824 */ /* 0x000fe200010e0613 */
[----:B------:R-:W-:Y:S01]  /*29b0*/  IADD3.X R17, PT, PT, R17, UR7, RZ, P1, !PT ;  /* 0x0000000711117c10 */ /* 0x000fe20008ffe4ff */
[----:B------:R-:W2:Y:S04]  /*29c0*/  LDG.E R9, desc[UR8][R8.64] ;  /* 0x0000000808097981 */ /* 0x000ea8000c1e1900 */
[----:B------:R-:W4:Y:S04]  /*29d0*/  LDG.E R22, desc[UR8][R22.64] ;  /* 0x0000000816167981 */ /* 0x000f28000c1e1900 */
[----:B------:R-:W5:Y:S04]  /*29e0*/  LDG.E R14, desc[UR8][R16.64] ;  /* 0x00000008100e7981 */ /* 0x000f68000c1e1900 */
[----:B------:R-:W5:Y:S04]  /*29f0*/  LDG.E R19, desc[UR8][R18.64] ;  /* 0x0000000812137981 */ /* 0x000f68000c1e1900 */
[----:B------:R-:W5:Y:S01]  /*2a00*/  LDG.E R15, desc[UR8][R16.64+0x4] ;  /* 0x00000408100f7981 */ /* 0x000f62000c1e1900 */
[----:B------:R-:W-:-:S05]  /*2a10*/  IADD3 R4, P1, PT, R4, 0x2, RZ ;  /* 0x0000000204047810 */ /* 0x000fca0007f3e0ff */
[----:B------:R-:W-:Y:S02]  /*2a20*/  IMAD.X R3, RZ, RZ, R3, P1 ;  /* 0x000000ffff037224 */ /* 0x000fe400008e0603 */
[----:B---3--:R-:W-:-:S04]  /*2a30*/  FADD R2, R25, -R2 ;  /* 0x8000000219027221 */ /* 0x008fc80000000000 */
[----:B--2---:R-:W-:Y:S01]  /*2a40*/  FMUL R2, R9, R2 ;  /* 0x0000000209027220 */ /* 0x004fe20000400000 */
[----:B----4-:R-:W-:Y:S01]  /*2a50*/  FADD R12, R22, -R7 ;  /* 0x80000007160c7221 */ /* 0x010fe20000000000 */
[----:B------:R-:W-:Y:S02]  /*2a60*/  FADD R6, R6, R9 ;  /* 0x0000000906067221 */ /* 0x000fe40000000000 */
[----:B-----5:R-:W-:Y:S01]  /*2a70*/  FFMA R2, R2, R14, R21 ;  /* 0x0000000e02027223 */ /* 0x020fe20000000015 */
[----:B------:R-:W-:Y:S01]  /*2a80*/  FMUL R21, R19, R12 ;  /* 0x0000000c13157220 */ /* 0x000fe20000400000 */
[----:B------:R-:W-:-:S03]  /*2a90*/  FADD R6, R6, R19 ;  /* 0x0000001306067221 */ /* 0x000fc60000000000 */
[----:B------:R-:W-:-:S07]  /*2aa0*/  FFMA R21, R21, R15, R2 ;  /* 0x0000000f15157223 */ /* 0x000fce0000000002 */
.L_x_45:
[----:B------:R-:W-:Y:S05]  /*2ab0*/  @P0 BRA `(.L_x_32) ;  /* 0x0000000000740947 */ /* 0x000fea0003800000 */
[----:B------:R-:W0:Y:S01]  /*2ac0*/  LDCU.128 UR12, c[0x0][0x390] ;  /* 0x00007200ff0c77ac */ /* 0x000e220008000c00 */
[----:B------:R-:W-:Y:S01]  /*2ad0*/  MOV R8, R10 ;  /* 0x0000000a00087202 */ /* 0x000fe20000000f00 */
[----:B------:R-:W-:Y:S01]  /*2ae0*/  IMAD R2, R3, R0, RZ ;  /* 0x0000000003027224 */ /* 0x000fe200078e02ff */
[C---:B------:R-:W-:Y:S01]  /*2af0*/  SHF.L.U64.HI R7, R4.reuse, 0x2, R3 ;  /* 0x0000000204077819 */ /* 0x040fe20000010203 */
[----:B------:R-:W1:Y:S01]  /*2b00*/  LDCU.64 UR4, c[0x0][0x388] ;  /* 0x00007100ff0477ac */ /* 0x000e620008000a00 */
[----:B------:R-:W-:Y:S02]  /*2b10*/  IMAD.MOV.U32 R9, RZ, RZ, R11 ;  /* 0x000000ffff097224 */ /* 0x000fe400078e000b */
[----:B------:R-:W-:Y:S01]  /*2b20*/  IMAD R5, R5, R4, R2 ;  /* 0x0000000405057224 */ /* 0x000fe200078e0202 */
[----:B------:R-:W2:Y:S01]  /*2b30*/  LDCU.64 UR6, c[0x0][0x3a0] ;  /* 0x00007400ff0677ac */ /* 0x000ea20008000a00 */
[----:B------:R-:W-:-:S04]  /*2b40*/  IMAD.WIDE.U32 R8, R4, R0, R8 ;  /* 0x0000000004087225 */ /* 0x000fc800078e0008 */
[----:B------:R-:W-:Y:S01]  /*2b50*/  IMAD.SHL.U32 R0, R4, 0x4, RZ ;  /* 0x0000000404007824 */ /* 0x000fe200078e00ff */
[----:B------:R-:W-:Y:S01]  /*2b60*/  IADD3 R3, PT, PT, R9, R5, RZ ;  /* 0x0000000509037210 */ /* 0x000fe20007ffe0ff */
[----:B------:R-:W-:-:S03]  /*2b70*/  IMAD.SHL.U32 R2, R8, 0x4, RZ ;  /* 0x0000000408027824 */ /* 0x000fc600078e00ff */
[----:B0-----:R-:W-:Y:S02]  /*2b80*/  IADD3 R12, P0, PT, R0, UR14, RZ ;  /* 0x0000000e000c7c10 */ /* 0x001fe4000ff1e0ff */
[----:B------:R-:W-:Y:S02]  /*2b90*/  SHF.L.U64.HI R8, R8, 0x2, R3 ;  /* 0x0000000208087819 */ /* 0x000fe40000010203 */
[C---:B------:R-:W-:Y:S02]  /*2ba0*/  IADD3 R4, P1, PT, R2.reuse, UR12, RZ ;  /* 0x0000000c02047c10 */ /* 0x040fe4000ff3e0ff */
[----:B------:R-:W-:Y:S02]  /*2bb0*/  IADD3.X R13, PT, PT, R7, UR15, RZ, P0, !PT ;  /* 0x0000000f070d7c10 */ /* 0x000fe400087fe4ff */
[----:B-1----:R-:W-:Y:S02]  /*2bc0*/  IADD3 R2, P0, PT, R2, UR4, RZ ;  /* 0x0000000402027c10 */ /* 0x002fe4000ff1e0ff */
[----:B------:R-:W-:-:S02]  /*2bd0*/  IADD3.X R5, PT, PT, R8, UR13, RZ, P1, !PT ;  /* 0x0000000d08057c10 */ /* 0x000fc40008ffe4ff */
        /* <DEDUP_REMOVED lines=8> */
[----:B--2---:R-:W-:Y:S01]  /*2c60*/  FMUL R0, R3, R0 ;  /* 0x0000000003007220 */ /* 0x004fe20000400000 */
[----:B------:R-:W-:-:S03]  /*2c70*/  FADD R6, R6, R3 ;  /* 0x0000000306067221 */ /* 0x000fc60000000000 */
[----:B----4-:R-:W-:-:S07]  /*2c80*/  FFMA R21, R0, R8, R21 ;  /* 0x0000000800157223 */ /* 0x010fce0000000015 */
.L_x_32:
[----:B------:R-:W0:Y:S02]  /*2c90*/  LDCU.64 UR4, c[0x0][0x3a8] ;  /* 0x00007500ff0477ac */ /* 0x000e240008000a00 */
[----:B0-----:R-:W-:-:S04]  /*2ca0*/  ISETP.NE.U32.AND P0, PT, RZ, UR4, PT ;  /* 0x00000004ff007c0c */ /* 0x001fc8000bf05070 */
[----:B------:R-:W-:Y:S01]  /*2cb0*/  ISETP.NE.AND.EX P0, PT, RZ, UR5, PT, P0 ;  /* 0x00000005ff007c0c */ /* 0x000fe2000bf05300 */
[----:B------:R-:W0:-:S12]  /*2cc0*/  LDCU.64 UR4, c[0x0][0x3b0] ;  /* 0x00007600ff0477ac */ /* 0x000e180008000a00 */
[----:B------:R-:W1:Y:S01]  /*2cd0*/  @P0 LDC.64 R2, c[0x0][0x3a8] ;  /* 0x0000ea00ff020b82 */ /* 0x000e620000000a00 */
[----:B0-----:R-:W-:-:S04]  /*2ce0*/  ISETP.NE.U32.AND P1, PT, RZ, UR4, PT ;  /* 0x00000004ff007c0c */ /* 0x001fc8000bf25070 */
[----:B------:R-:W-:Y:S01]  /*2cf0*/  ISETP.NE.AND.EX P1, PT, RZ, UR5, PT, P1 ;  /* 0x00000005ff007c0c */ /* 0x000fe2000bf25310 */
[----:B-1----:R-:W-:-:S05]  /*2d00*/  @P0 IMAD.WIDE R2, R10, 0x4, R2 ;  /* 0x000000040a020825 */ /* 0x002fca00078e0202 */
[----:B------:R0:W-:Y:S07]  /*2d10*/  @P0 STG.E desc[UR8][R2.64], R21 ;  /* 0x0000001502000986 */ /* 0x0001ee000c101908 */
[----:B------:R-:W-:Y:S05]  /*2d20*/  @!P1 EXIT ;  /* 0x000000000000994d */ /* 0x000fea0003800000 */
[----:B0-----:R-:W0:Y:S02]  /*2d30*/  LDC.64 R2, c[0x0][0x3b0] ;  /* 0x0000ec00ff027b82 */ /* 0x001e240000000a00 */
[----:B0-----:R-:W-:-:S05]  /*2d40*/  IMAD.WIDE R10, R10, 0x4, R2 ;  /* 0x000000040a0a7825 */ /* 0x001fca00078e0202 */
[----:B------:R-:W-:Y:S01]  /*2d50*/  STG.E desc[UR8][R10.64], R6 ;  /* 0x000000060a007986 */ /* 0x000fe2000c101908 */
[----:B------:R-:W-:Y:S05]  /*2d60*/  EXIT ;  /* 0x000000000000794d */ /* 0x000fea0003800000 */
.L_x_46:
        /* <DEDUP_REMOVED lines=9> */
.L_x_222:


//--------------------- .text.layer_norm_grad_input_kernel --------------------------
	.section	.text.layer_norm_grad_input_kernel,"ax",@progbits
	.align	128
        .global         layer_norm_grad_input_kernel
        .type           layer_norm_grad_input_kernel,@function
        .size           layer_norm_grad_input_kernel,(.L_x_217 - layer_norm_grad_input_kernel)
        .other          layer_norm_grad_input_kernel,@"STO_CUDA_ENTRY STV_DEFAULT"
layer_norm_grad_input_kernel:
.text.layer_norm_grad_input_kernel:
[----:B------:R-:W-:Y:S08]  /*0000*/  LDC R1, c[0x0][0x37c] ;  /* 0x0000df00ff017b82 */ /* 0x000ff00000000800 */
[----:B------:R-:W0:Y:S01]  /*0010*/  S2UR UR12, SR_CTAID.X ;  /* 0x00000000000c79c3 */ /* 0x000e220000002500 */
[----:B------:R-:W0:Y:S01]  /*0020*/  LDCU.128 UR4, c[0x0][0x390] ;  /* 0x00007200ff0477ac */ /* 0x000e220008000c00 */
[----:B------:R-:W1:Y:S01]  /*0030*/  LDCU.64 UR14, c[0x0][0x358] ;  /* 0x00006b00ff0e77ac */ /* 0x000e620008000a00 */
[----:B------:R-:W2:Y:S01]  /*0040*/  S2R R4, SR_TID.X ;  /* 0x0000000000047919 */ /* 0x000ea20000002100 */
[----:B------:R-:W3:Y:S01]  /*0050*/  LDCU UR16, c[0x0][0x3b0] ;  /* 0x00007600ff1077ac */ /* 0x000ee20008000800 */
[----:B------:R-:W4:Y:S01]  /*0060*/  LDCU.128 UR8, c[0x0][0x380] ;  /* 0x00007000ff0877ac */ /* 0x000f220008000c00 */
[----:B0-----:R-:W-:-:S02]  /*0070*/  UIMAD.WIDE.U32 UR4, UR12, 0x4, UR4 ;  /* 0x000000040c0478a5 */ /* 0x001fc4000f8e0004 */
[----:B------:R-:W-:-:S04]  /*0080*/  UIMAD.WIDE.U32 UR6, UR12, 0x4, UR6 ;  /* 0x000000040c0678a5 */ /* 0x000fc8000f8e0006 */
[----:B------:R-:W-:Y:S02]  /*0090*/  MOV R6, UR4 ;  /* 0x0000000400067c02 */ /* 0x000fe40008000f00 */
[----:B------:R-:W-:Y:S02]  /*00a0*/  MOV R7, UR5 ;  /* 0x0000000500077c02 */ /* 0x000fe40008000f00 */
[----:B------:R-:W-:Y:S02]  /*00b0*/  MOV R8, UR6 ;  /* 0x0000000600087c02 */ /* 0x000fe40008000f00 */
[----:B------:R-:W-:Y:S01]  /*00c0*/  MOV R9, UR7 ;  /* 0x0000000700097c02 */ /* 0x000fe20008000f00 */
[----:B-1----:R0:W5:Y:S04]  /*00d0*/  LDG.E.CONSTANT R2, desc[UR14][R6.64] ;  /* 0x0000000e06027981 */ /* 0x002168000c1e9900 */
[----:B------:R0:W5:Y:S01]  /*00e0*/  LDG.E.CONSTANT R3, desc[UR14][R8.64] ;  /* 0x0000000e08037981 */ /* 0x000162000c1e9900 */
[----:B--2---:R-:W-:Y:S01]  /*00f0*/  SHF.L.U32 R5, R4, 0x2, RZ ;  /* 0x0000000204057819 */ /* 0x004fe200000006ff */
[----:B---3--:R-:W-:Y:S01]  /*0100*/  UIMAD UR12, UR12, UR16, URZ ;  /* 0x000000100c0c72a4 */ /* 0x008fe2000f8e02ff */
[----:B------:R-:W-:Y:S01]  /*0110*/  BSSY.RECONVERGENT B0, `(.L_x_47) ;  /* 0x000005b000007945 */ /* 0x000fe20003800200 */
[----:B------:R-:W-:-:S02]  /*0120*/  MOV R16, RZ ;  /* 0x000000ff00107202 */ /* 0x000fc40000000f00 */
[----:B------:R-:W-:Y:S01]  /*0130*/  IADD3 R0, PT, PT, R5, 0x3, RZ ;  /* 0x0000000305007810 */ /* 0x000fe20007ffe0ff */
[----:B----4-:R-:W-:Y:S02]  /*0140*/  UIMAD.WIDE UR4, UR12, 0x4, UR10 ;  /* 0x000000040c0478a5 */ /* 0x010fe4000f8e020a */
[----:B------:R-:W-:Y:S01]  /*0150*/  UIMAD.WIDE UR6, UR12, 0x4, UR8 ;  /* 0x000000040c0678a5 */ /* 0x000fe2000f8e0208 */
[----:B------:R-:W-:Y:S01]  /*0160*/  ISETP.GE.AND P0, PT, R0, UR16, PT ;  /* 0x0000001000007c0c */ /* 0x000fe2000bf06270 */
[----:B------:R-:W-:Y:S01]  /*0170*/  USHF.R.S32.HI UR13, URZ, 0x1f, UR12 ;  /* 0x0000001fff0d7899 */ /* 0x000fe2000801140c */
[----:B------:R-:W-:-:S11]  /*0180*/  HFMA2 R0, -RZ, RZ, 0, 0 ;  /* 0x00000000ff007431 */ /* 0x000fd600000001ff */
[----:B0-----:R-:W-:Y:S05]  /*0190*/  @P0 BRA `(.L_x_48) ;  /* 0x0000000400480947 */ /* 0x001fea0003800000 */
[----:B------:R-:W0:Y:S01]  /*01a0*/  LDCU.64 UR8, c[0x0][0x3a0] ;  /* 0x00007400ff0877ac */ /* 0x000e220008000a00 */
[----:B------:R-:W1:Y:S01]  /*01b0*/  LDC R12, c[0x0][0x360] ;  /* 0x0000d800ff0c7b82 */ /* 0x000e620000000800 */
[----:B------:R-:W-:Y:S02]  /*01c0*/  MOV R16, RZ ;  /* 0x000000ff00107202 */ /* 0x000fe40000000f00 */
[----:B------:R-:W-:Y:S01]  /*01d0*/  MOV R0, RZ ;  /* 0x000000ff00007202 */ /* 0x000fe20000000f00 */
[----:B0-----:R-:W-:-:S04]  /*01e0*/  UISETP.NE.U32.AND UP0, UPT, UR8, URZ, UPT ;  /* 0x000000ff0800728c */ /* 0x001fc8000bf05070 */
[----:B------:R-:W-:-:S09]  /*01f0*/  UISETP.NE.AND.EX UP0, UPT, UR9, URZ, UPT, UP0 ;  /* 0x000000ff0900728c */ /* 0x000fd2000bf05300 */
[----:B------:R-:W-:Y:S05]  /*0200*/  BRA.U !UP0, `(.L_x_49) ;  /* 0x0000000108ac7547 */ /* 0x000fea000b800000 */
.L_x_50:
[----:B------:R-:W0:Y:S01]  /*0210*/  LDC.64 R8, c[0x0][0x3a0] ;  /* 0x0000e800ff087b82 */ /* 0x000e220000000a00 */
[----:B------:R-:W-:Y:S01]  /*0220*/  HFMA2 R10, -RZ, RZ, 0, 2.384185791015625e-07 ;  /* 0x00000004ff0a7431 */ /* 0x000fe200000001ff */
[----:B------:R-:W-:-:S05]  /*0230*/  MOV R6, 0x4 ;  /* 0x0000000400067802 */ /* 0x000fca0000000f00 */
[----:B------:R-:W-:-:S04]  /*0240*/  IMAD.WIDE R6, R5, R6, UR4 ;  /* 0x0000000405067e25 */ /* 0x000fc8000f8e0206 */
[C---:B------:R-:W-:Y:S01]  /*0250*/  IMAD.WIDE R10, R5.reuse, R10, UR6 ;  /* 0x00000006050a7e25 */ /* 0x040fe2000f8e020a */
[----:B------:R-:W2:Y:S04]  /*0260*/  LDG.E.CONSTANT R23, desc[UR14][R6.64] ;  /* 0x0000000e06177981 */ /* 0x000ea8000c1e9900 */
[----:B------:R-:W3:Y:S04]  /*0270*/  LDG.E.CONSTANT R25, desc[UR14][R10.64] ;  /* 0x0000000e0a197981 */ /* 0x000ee8000c1e9900 */
[----:B------:R-:W4:Y:S01]  /*0280*/  LDG.E.CONSTANT R27, desc[UR14][R10.64+0x4] ;  /* 0x0000040e0a1b7981 */ /* 0x000f22000c1e9900 */
[----:B0-----:R-:W-:-:S03]  /*0290*/  IMAD.WIDE R8, R5, 0x4, R8 ;  /* 0x0000000405087825 */ /* 0x001fc600078e0208 */
[----:B------:R-:W4:Y:S04]  /*02a0*/  LDG.E.CONSTANT R17, desc[UR14][R6.64+0x4] ;  /* 0x0000040e06117981 */ /* 0x000f28000c1e9900 */
[----:B------:R-:W3:Y:S04]  /*02b0*/  LDG.E.CONSTANT R20, desc[UR14][R8.64] ;  /* 0x0000000e08147981 */ /* 0x000ee8000c1e9900 */
[----:B------:R-:W4:Y:S04]  /*02c0*/  LDG.E.CONSTANT R22, desc[UR14][R8.64+0x4] ;  /* 0x0000040e08167981 */ /* 0x000f28000c1e9900 */
[----:B------:R-:W4:Y:S04]  /*02d0*/  LDG.E.CONSTANT R13, desc[UR14][R10.64+0x8] ;  /* 0x0000080e0a0d7981 */ /* 0x000f28000c1e9900 */
[----:B------:R-:W4:Y:S04]  /*02e0*/  LDG.E.CONSTANT R14, desc[UR14][R8.64+0x8] ;  /* 0x0000080e080e7981 */ /* 0x000f28000c1e9900 */
[----:B------:R-:W4:Y:S04]  /*02f0*/  LDG.E.CONSTANT R15, desc[UR14][R6.64+0x8] ;  /* 0x0000080e060f7981 */ /* 0x000f28000c1e9900 */
[----:B------:R-:W4:Y:S04]  /*0300*/  LDG.E.CONSTANT R18, desc[UR14][R10.64+0xc] ;  /* 0x00000c0e0a127981 */ /* 0x000f28000c1e9900 */
[----:B------:R-:W4:Y:S04]  /*0310*/  LDG.E.CONSTANT R19, desc[UR14][R8.64+0xc] ;  /* 0x00000c0e08137981 */ /* 0x000f28000c1e9900 */
[----:B------:R0:W4:Y:S01]  /*0320*/  LDG.E.CONSTANT R21, desc[UR14][R6.64+0xc] ;  /* 0x00000c0e06157981 */ /* 0x000122000c1e9900 */
[----:B-1----:R-:W-:-:S04]  /*0330*/  LEA R5, R12, R5, 0x2 ;  /* 0x000000050c057211 */ /* 0x002fc800078e10ff */
[----:B0-----:R-:W-:-:S04]  /*0340*/  IADD3 R7, PT, PT, R5, 0x3, RZ ;  /* 0x0000000305077810 */ /* 0x001fc80007ffe0ff */
[----:B------:R-:W-:Y:S01]  /*0350*/  ISETP.GE.AND P0, PT, R7, UR16, PT ;  /* 0x0000001007007c0c */ /* 0x000fe2000bf06270 */
[----:B---3--:R-:W-:Y:S01]  /*0360*/  FMUL R25, R20, R25 ;  /* 0x0000001914197220 */ /* 0x008fe20000400000 */
[----:B--2--5:R-:W-:Y:S01]  /*0370*/  FADD R20, -R2, R23 ;  /* 0x0000001702147221 */ /* 0x024fe20000000100 */
[----:B----4-:R-:W-:-:S03]  /*0380*/  FMUL R27, R22, R27 ;  /* 0x0000001b161b7220 */ /* 0x010fc60000400000 */
[C---:B------:R-:W-:Y:S01]  /*0390*/  FMUL R20, R25.reuse, R20 ;  /* 0x0000001419147220 */ /* 0x040fe20000400000 */
[----:B------:R-:W-:Y:S01]  /*03a0*/  FADD R22, -R2, R17 ;  /* 0x0000001102167221 */ /* 0x000fe20000000100 */
[----:B------:R-:W-:Y:S02]  /*03b0*/  FADD R0, R25, R0 ;  /* 0x0000000019007221 */ /* 0x000fe40000000000 */
[----:B------:R-:W-:Y:S01]  /*03c0*/  FFMA R20, R3, R20, R16 ;  /* 0x0000001403147223 */ /* 0x000fe20000000010 */
[----:B------:R-:W-:Y:S01]  /*03d0*/  FMUL R22, R27, R22 ;  /* 0x000000161b167220 */ /* 0x000fe20000400000 */
[----:B------:R-:W-:Y:S01]  /*03e0*/  FMUL R13, R14, R13 ;  /* 0x0000000d0e0d7220 */ /* 0x000fe20000400000 */
[----:B------:R-:W-:Y:S01]  /*03f0*/  FADD R6, -R2, R15 ;  /* 0x0000000f02067221 */ /* 0x000fe20000000100 */
[----:B------:R-:W-:Y:S01]  /*0400*/  FADD R0, R0, R27 ;  /* 0x0000001b00007221 */ /* 0x000fe20000000000 */
[----:B------:R-:W-:Y:S02]  /*0410*/  FFMA R20, R3, R22, R20 ;  /* 0x0000001603147223 */ /* 0x000fe40000000014 */
[----:B------:R-:W-:Y:S01]  /*0420*/  FMUL R6, R13, R6 ;  /* 0x000000060d067220 */ /* 0x000fe20000400000 */
[----:B------:R-:W-:Y:S01]  /*0430*/  FMUL R19, R19, R18 ;  /* 0x0000001213137220 */ /* 0x000fe20000400000 */
[----:B------:R-:W-:Y:S01]  /*0440*/  FADD R8, -R2, R21 ;  /* 0x0000001502087221 */ /* 0x000fe20000000100 */
[----:B------:R-:W-:Y:S01]  /*0450*/  FADD R0, R0, R13 ;  /* 0x0000000d00007221 */ /* 0x000fe20000000000 */
[----:B------:R-:W-:-:S02]  /*0460*/  FFMA R6, R3, R6, R20 ;  /* 0x0000000603067223 */ /* 0x000fc40000000014 */
[----:B------:R-:W-:Y:S01]  /*0470*/  FMUL R7, R19, R8 ;  /* 0x0000000813077220 */ /* 0x000fe20000400000 */
[----:B------:R-:W-:-:S03]  /*0480*/  FADD R0, R0, R19 ;  /* 0x0000001300007221 */ /* 0x000fc60000000000 */
[----:B------:R-:W-:Y:S01]  /*0490*/  FFMA R16, R3, R7, R6 ;  /* 0x0000000703107223 */ /* 0x000fe20000000006 */
[----:B------:R-:W-:Y:S06]  /*04a0*/  @!P0 BRA `(.L_x_50) ;  /* 0xfffffffc00588947 */ /* 0x000fec000383ffff */
[----:B------:R-:W-:Y:S05]  /*04b0*/  BRA `(.L_x_48) ;  /* 0x0000000000807947 */ /* 0x000fea0003800000 */
.L_x_49:
[----:B------:R-:W-:Y:S01]  /*04c0*/  HFMA2 R8, -RZ, RZ, 0, 2.384185791015625e-07 ;  /* 0x00000004ff087431 */ /* 0x000fe200000001ff */
[----:B------:R-:W-:-:S05]  /*04d0*/  MOV R6, 0x4 ;  /* 0x0000000400067802 */ /* 0x000fca0000000f00 */
[----:B------:R-:W-:-:S04]  /*04e0*/  IMAD.WIDE R6, R5, R6, UR6 ;  /* 0x0000000605067e25 */ /* 0x000fc8000f8e0206 */
[----:B------:R-:W-:Y:S01]  /*04f0*/  IMAD.WIDE R8, R5, R8, UR4 ;  /* 0x0000000405087e25 */ /* 0x000fe2000f8e0208 */
[----:B------:R-:W2:Y:S04]  /*0500*/  LDG.E.CONSTANT R15, desc[UR14][R6.64] ;  /* 0x0000000e060f7981 */ /* 0x000ea8000c1e9900 */
[----:B------:R-:W3:Y:S04]  /*0510*/  LDG.E.CONSTANT R13, desc[UR14][R8.64] ;  /* 0x0000000e080d7981 */ /* 0x000ee8000c1e9900 */
[----:B------:R-:W4:Y:S04]  /*0520*/  LDG.E.CONSTANT R19, desc[UR14][R6.64+0x4] ;  /* 0x0000040e06137981 */ /* 0x000f28000c1e9900 */
[----:B------:R-:W4:Y:S04]  /*0530*/  LDG.E.CONSTANT R17, desc[UR14][R8.64+0x4] ;  /* 0x0000040e08117981 */ /* 0x000f28000c1e9900 */
[----:B------:R-:W4:Y:S04]  /*0540*/  LDG.E.CONSTANT R21, desc[UR14][R8.64+0x8] ;  /* 0x0000080e08157981 */ /* 0x000f28000c1e9900 */
[----:B------:R-:W4:Y:S04]  /*0550*/  LDG.E.CONSTANT R10, desc[UR14][R6.64+0x8] ;  /* 0x0000080e060a7981 */ /* 0x000f28000c1e9900 */
[----:B------:R-:W4:Y:S04]  /*0560*/  LDG.E.CONSTANT R23, desc[UR14][R8.64+0xc] ;  /* 0x00000c0e08177981 */ /* 0x000f28000c1e9900 */
[----:B------:R0:W4:Y:S01]  /*0570*/  LDG.E.CONSTANT R11, desc[UR14][R6.64+0xc] ;  /* 0x00000c0e060b7981 */ /* 0x000122000c1e9900 */
[----:B-1----:R-:W-:Y:S01]  /*0580*/  LEA R5, R12, R5, 0x2 ;  /* 0x000000050c057211 */ /* 0x002fe200078e10ff */
[----:B---3-5:R-:W-:Y:S01]  /*0590*/  FADD R14, -R2, R13 ;  /* 0x0000000d020e7221 */ /* 0x028fe20000000100 */
[----:B--2---:R-:W-:-:S03]  /*05a0*/  FADD R0, R15, R0 ;  /* 0x000000000f007221 */ /* 0x004fc60000000000 */
[----:B------:R-:W-:-:S04]  /*05b0*/  FMUL R13, R15, R14 ;  /* 0x0000000e0f0d7220 */ /* 0x000fc80000400000 */
[----:B------:R-:W-:Y:S01]  /*05c0*/  FFMA R16, R3, R13, R16 ;  /* 0x0000000d03107223 */ /* 0x000fe20000000010 */
[----:B----4-:R-:W-:Y:S01]  /*05d0*/  FADD R13, R0, R19 ;  /* 0x00000013000d7221 */ /* 0x010fe20000000000 */
[----:B------:R-:W-:Y:S01]  /*05e0*/  IADD3 R0, PT, PT, R5, 0x3, RZ ;  /* 0x0000000305007810 */ /* 0x000fe20007ffe0ff */
[----:B------:R-:W-:-:S03]  /*05f0*/  FADD R14, -R2, R17 ;  /* 0x00000011020e7221 */ /* 0x000fc60000000100 */
[----:B------:R-:W-:Y:S01]  /*0600*/  ISETP.GE.AND P0, PT, R0, UR16, PT ;  /* 0x0000001000007c0c */ /* 0x000fe2000bf06270 */
[----:B------:R-:W-:Y:S01]  /*0610*/  FMUL R14, R19, R14 ;  /* 0x0000000e130e7220 */ /* 0x000fe20000400000 */
[----:B------:R-:W-:-:S03]  /*0620*/  FADD R21, -R2, R21 ;  /* 0x0000001502157221 */ /* 0x000fc60000000100 */
[----:B------:R-:W-:Y:S01]  /*0630*/  FFMA R14, R3, R14, R16 ;  /* 0x0000000e030e7223 */ /* 0x000fe20000000010 */
[----:B0-----:R-:W-:Y:S01]  /*0640*/  FMUL R6, R10, R21 ;  /* 0x000000150a067220 */ /* 0x001fe20000400000 */
[----:B------:R-:W-:Y:S01]  /*0650*/  FADD R8, -R2, R23 ;  /* 0x0000001702087221 */ /* 0x000fe20000000100 */
[----:B------:R-:W-:Y:S02]  /*0660*/  FADD R0, R13, R10 ;  /* 0x0000000a0d007221 */ /* 0x000fe40000000000 */
[----:B------:R-:W-:Y:S01]  /*0670*/  FFMA R6, R3, R6, R14 ;  /* 0x0000000603067223 */ /* 0x000fe2000000000e */
[----:B------:R-:W-:Y:S01]  /*0680*/  FMUL R7, R11, R8 ;  /* 0x000000080b077220 */ /* 0x000fe20000400000 */
[----:B------:R-:W-:-:S03]  /*0690*/  FADD R0, R0, R11 ;  /* 0x0000000b00007221 */ /* 0x000fc60000000000 */
[----:B------:R-:W-:Y:S01]  /*06a0*/  FFMA R16, R3, R7, R6 ;  /* 0x0000000703107223 */ /* 0x000fe20000000006 */
[----:B------:R-:W-:Y:S06]  /*06b0*/  @!P0 BRA `(.L_x_49) ;  /* 0xfffffffc00808947 */ /* 0x000fec000383ffff */
.L_x_48:
[----:B------:R-:W-:Y:S05]  /*06c0*/  BSYNC.RECONVERGENT B0 ;  /* 0x0000000000007941 */ /* 0x000fea0003800200 */
.L_x_47:
[----:B------:R-:W-:Y:S01]  /*06d0*/  ISETP.GE.AND P0, PT, R5, UR16, PT ;  /* 0x0000001005007c0c */ /* 0x000fe2000bf06270 */
[----:B------:R-:W-:-:S12]  /*06e0*/  BSSY.RECONVERGENT B0, `(.L_x_51) ;  /* 0x000014f000007945 */ /* 0x000fd80003800200 */
[----:B------:R-:W-:Y:S05]  /*06f0*/  @P0 BRA `(.L_x_52) ;  /* 0x0000001400340947 */ /* 0x000fea0003800000 */
[----:B------:R-:W0:Y:S02]  /*0700*/  LDCU.64 UR8, c[0x0][0x3a0] ;  /* 0x00007400ff0877ac */ /* 0x000e240008000a00 */
[----:B0-----:R-:W-:-:S04]  /*0710*/  UISETP.NE.U32.AND UP0, UPT, UR8, URZ, UPT ;  /* 0x000000ff0800728c */ /* 0x001fc8000bf05070 */
[----:B------:R-:W-:-:S09]  /*0720*/  UISETP.NE.AND.EX UP0, UPT, UR9, URZ, UPT, UP0 ;  /* 0x000000ff0900728c */ /* 0x000fd2000bf05300 */
[----:B------:R-:W-:Y:S05]  /*0730*/  BRA.U UP0, `(.L_x_53) ;  /* 0x0000000900487547 */ /* 0x000fea000b800000 */
[C---:B------:R-:W-:Y:S01]  /*0740*/  IADD3 R6, PT, PT, R5.reuse, -UR16, RZ ;  /* 0x8000001005067c10 */ /* 0x040fe2000fffe0ff */
[----:B------:R-:W-:Y:S01]  /*0750*/  BSSY.RECONVERGENT B1, `(.L_x_54) ;  /* 0x0000048000017945 */ /* 0x000fe20003800200 */
[----:B------:R-:W-:Y:S02]  /*0760*/  IADD3 R17, PT, PT, -R5, UR16, RZ ;  /* 0x0000001005117c10 */ /* 0x000fe4000fffe1ff */
[----:B------:R-:W-:Y:S02]  /*0770*/  ISETP.GT.U32.AND P1, PT, R6, -0x8, PT ;  /* 0xfffffff80600780c */ /* 0x000fe40003f24070 */
[----:B------:R-:W-:-:S11]  /*0780*/  LOP3.LUT P0, R26, R17, 0x7, RZ, 0xc0, !PT ;  /* 0x00000007111a7812 */ /* 0x000fd6000780c0ff */
[----:B------:R-:W-:Y:S05]  /*0790*/  @P1 BRA `(.L_x_55) ;  /* 0x00000004000c1947 */ /* 0x000fea0003800000 */
[----:B------:R-:W0:Y:S01]  /*07a0*/  LDCU.128 UR20, c[0x0][0x380] ;  /* 0x00007000ff1477ac */ /* 0x000e220008000c00 */
[----:B------:R-:W-:Y:S01]  /*07b0*/  LOP3.LUT R14, R17, 0xfffffff8, RZ, 0xc0, !PT ;  /* 0xfffffff8110e7812 */ /* 0x000fe200078ec0ff */
[----:B------:R-:W-:-:S03]  /*07c0*/  ULEA UR8, UP0, UR12, 0x10, 0x2 ;  /* 0x000000100c087891 */ /* 0x000fc6000f8010ff */
[----:B------:R-:W-:Y:S01]  /*07d0*/  IADD3 R14, PT, PT, -R14, RZ, RZ ;  /* 0x000000ff0e0e7210 */ /* 0x000fe20007ffe1ff */
[----:B------:R-:W-:Y:S01]  /*07e0*/  ULEA.HI.X UR9, UR12, URZ, UR13, 0x2, UP0 ;  /* 0x000000ff0c097291 */ /* 0x000fe200080f140d */
[----:B0-----:R-:W-:Y:S02]  /*07f0*/  MOV R8, UR22 ;  /* 0x0000001600087c02 */ /* 0x001fe40008000f00 */
[----:B------:R-:W-:Y:S02]  /*0800*/  MOV R10, UR20 ;  /* 0x00000014000a7c02 */ /* 0x000fe40008000f00 */
[----:B------:R-:W-:Y:S02]  /*0810*/  IADD3 R8, P1, PT, R8, UR8, RZ ;  /* 0x0000000808087c10 */ /* 0x000fe4000ff3e0ff */
[----:B------:R-:W-:Y:S02]  /*0820*/  IADD3 R10, P2, PT, R10, UR8, RZ ;  /* 0x000000080a0a7c10 */ /* 0x000fe4000ff5e0ff */
[----:B------:R-:W-:-:S02]  /*0830*/  MOV R6, UR23 ;  /* 0x0000001700067c02 */ /* 0x000fc40008000f00 */
[----:B------:R-:W-:Y:S02]  /*0840*/  MOV R7, UR21 ;  /* 0x0000001500077c02 */ /* 0x000fe40008000f00 */
[----:B------:R-:W-:Y:S02]  /*0850*/  IADD3.X R9, PT, PT, R6, UR9, RZ, P1, !PT ;  /* 0x0000000906097c10 */ /* 0x000fe40008ffe4ff */
[----:B------:R-:W-:-:S07]  /*0860*/  IADD3.X R11, PT, PT, R7, UR9, RZ, P2, !PT ;  /* 0x00000009070b7c10 */ /* 0x000fce00097fe4ff */
.L_x_56:
[----:B------:R-:W-:-:S04]  /*0870*/  IMAD.WIDE R12, R5, 0x4, R8 ;  /* 0x00000004050c7825 */ /* 0x000fc800078e0208 */
[----:B------:R-:W-:Y:S01]  /*0880*/  IMAD.WIDE R6, R5, 0x4, R10 ;  /* 0x0000000405067825 */ /* 0x000fe200078e020a */
[----:B------:R-:W2:Y:S04]  /*0890*/  LDG.E.CONSTANT R15, desc[UR14][R12.64+-0x10] ;  /* 0xfffff00e0c0f7981 */ /* 0x000ea8000c1e9900 */
[----:B------:R-:W3:Y:S04]  /*08a0*/  LDG.E.CONSTANT R21, desc[UR14][R6.64+-0x10] ;  /* 0xfffff00e06157981 */ /* 0x000ee8000c1e9900 */
[----:B------:R-:W4:Y:S04]  /*08b0*/  LDG.E.CONSTANT R25, desc[UR14][R12.64+-0xc] ;  /* 0xfffff40e0c197981 */ /* 0x000f28000c1e9900 */
[----:B------:R-:W4:Y:S04]  /*08c0*/  LDG.E.CONSTANT R23, desc[UR14][R6.64+-0xc] ;  /* 0xfffff40e06177981 */ /* 0x000f28000c1e9900 */
[----:B------:R-:W4:Y:S04]  /*08d0*/  LDG.E.CONSTANT R18, desc[UR14][R6.64+-0x8] ;  /* 0xfffff80e06127981 */ /* 0x000f28000c1e9900 */
[----:B------:R-:W4:Y:S04]  /*08e0*/  LDG.E.CONSTANT R19, desc[UR14][R12.64+-0x4] ;  /* 0xfffffc0e0c137981 */ /* 0x000f28000c1e9900 */
[----:B------:R-:W4:Y:S04]  /*08f0*/  LDG.E.CONSTANT R29, desc[UR14][R12.64+0x8] ;  /* 0x0000080e0c1d7981 */ /* 0x000f28000c1e9900 */
[----:B------:R-:W4:Y:S04]  /*0900*/  LDG.E.CONSTANT R28, desc[UR14][R12.64+0xc] ;  /* 0x00000c0e0c1c7981 */ /* 0x000f28000c1e9900 */
[----:B------:R-:W4:Y:S01]  /*0910*/  LDG.E.CONSTANT R27, desc[UR14][R6.64+0xc] ;  /* 0x00000c0e061b7981 */ /* 0x000f22000c1e9900 */
[----:B--2--5:R-:W-:-:S03]  /*0920*/  FADD R20, -R2, R15 ;  /* 0x0000000f02147221 */ /* 0x024fc60000000100 */
[----:B------:R-:W2:Y:S01]  /*0930*/  LDG.E.CONSTANT R15, desc[UR14][R12.64+-0x8] ;  /* 0xfffff80e0c0f7981 */ /* 0x000ea2000c1e9900 */
[----:B---3--:R-:W-:Y:S01]  /*0940*/  FMUL R22, R21, R20 ;  /* 0x0000001415167220 */ /* 0x008fe20000400000 */
[----:B----4-:R-:W-:-:S03]  /*0950*/  FADD R24, -R2, R25 ;  /* 0x0000001902187221 */ /* 0x010fc60000000100 */
[----:B------:R-:W-:Y:S01]  /*0960*/  FFMA R22, R3, R22, R16 ;  /* 0x0000001603167223 */ /* 0x000fe20000000010 */
[----:B------:R-:W-:Y:S01]  /*0970*/  FADD R20, R21, R0 ;  /* 0x0000000015147221 */ /* 0x000fe20000000000 */
[----:B------:R-:W3:Y:S01]  /*0980*/  LDG.E.CONSTANT R25, desc[UR14][R12.64+0x4] ;  /* 0x0000040e0c197981 */ /* 0x000ee2000c1e9900 */
[----:B------:R-:W-:-:S03]  /*0990*/  FMUL R24, R23, R24 ;  /* 0x0000001817187220 */ /* 0x000fc60000400000 */
[----:B------:R-:W4:Y:S01]  /*09a0*/  LDG.E.CONSTANT R0, desc[UR14][R6.64+-0x4] ;  /* 0xfffffc0e06007981 */ /* 0x000f22000c1e9900 */
[----:B------:R-:W-:-:S03]  /*09b0*/  FFMA R24, R3, R24, R22 ;  /* 0x0000001803187223 */ /* 0x000fc60000000016 */
[----:B------:R-:W4:Y:S01]  /*09c0*/  LDG.E.CONSTANT R21, desc[UR14][R12.64] ;  /* 0x0000000e0c157981 */ /* 0x000f22000c1e9900 */
[----:B------:R-:W-:-:S03]  /*09d0*/  FADD R23, R20, R23 ;  /* 0x0000001714177221 */ /* 0x000fc60000000000 */
[----:B------:R-:W4:Y:S04]  /*09e0*/  LDG.E.CONSTANT R22, desc[UR14][R6.64] ;  /* 0x0000000e06167981 */ /* 0x000f28000c1e9900 */
[----:B------:R-:W4:Y:S04]  /*09f0*/  LDG.E.CONSTANT R20, desc[UR14][R6.64+0x4] ;  /* 0x0000040e06147981 */ /* 0x000f28000c1e9900 */
[----:B------:R-:W4:Y:S01]  /*0a00*/  LDG.E.CONSTANT R16, desc[UR14][R6.64+0x8] ;  /* 0x0000080e06107981 */ /* 0x000f22000c1e9900 */
[----:B------:R-:W-:Y:S01]  /*0a10*/  FADD R19, -R2, R19 ;  /* 0x0000001302137221 */ /* 0x000fe20000000100 */
[----:B------:R-:W-:Y:S01]  /*0a20*/  FADD R23, R23, R18 ;  /* 0x0000001217177221 */ /* 0x000fe20000000000 */
[----:B------:R-:W-:Y:S01]  /*0a30*/  IADD3 R14, PT, PT, R14, 0x8, RZ ;  /* 0x000000080e0e7810 */ /* 0x000fe20007ffe0ff */
[----:B------:R-:W-:-:S03]  /*0a40*/  FADD R29, -R2, R29 ;  /* 0x0000001d021d7221 */ /* 0x000fc60000000100 */
[----:B------:R-:W-:Y:S01]  /*0a50*/  ISETP.NE.AND P1, PT, R14, RZ, PT ;  /* 0x000000ff0e00720c */ /* 0x000fe20003f25270 */
[----:B------:R-:W-:-:S04]  /*0a60*/  FADD R28, -R2, R28 ;  /* 0x0000001c021c7221 */ /* 0x000fc80000000100 */
[----:B------:R-:W-:Y:S01]  /*0a70*/  FMUL R28, R27, R28 ;  /* 0x0000001c1b1c7220 */ /* 0x000fe20000400000 */
[----:B------:R-:W-:Y:S01]  /*0a80*/  IADD3 R5, PT, PT, R5, 0x8, RZ ;  /* 0x0000000805057810 */ /* 0x000fe20007ffe0ff */
[----:B--2---:R-:W-:-:S04]  /*0a90*/  FADD R15, -R2, R15 ;  /* 0x0000000f020f7221 */ /* 0x004fc80000000100 */
[----:B------:R-:W-:-:S04]  /*0aa0*/  FMUL R15, R18, R15 ;  /* 0x0000000f120f7220 */ /* 0x000fc80000400000 */
[----:B------:R-:W-:Y:S01]  /*0ab0*/  FFMA R24, R3, R15, R24 ;  /* 0x0000000f03187223 */ /* 0x000fe20000000018 */
[----:B---3--:R-:W-:Y:S01]  /*0ac0*/  FADD R25, -R2, R25 ;  /* 0x0000001902197221 */ /* 0x008fe20000000100 */
[----:B----4-:R-:W-:Y:S01]  /*0ad0*/  FMUL R19, R0, R19 ;  /* 0x0000001300137220 */ /* 0x010fe20000400000 */
[----:B------:R-:W-:Y:S01]  /*0ae0*/  FADD R21, -R2, R21 ;  /* 0x0000001502157221 */ /* 0x000fe20000000100 */
[----:B------:R-:W-:Y:S02]  /*0af0*/  FADD R23, R23, R0 ;  /* 0x0000000017177221 */ /* 0x000fe40000000000 */
[----:B------:R-:W-:Y:S01]  /*0b00*/  FFMA R24, R3, R19, R24 ;  /* 0x0000001303187223 */ /* 0x000fe20000000018 */
[----:B------:R-:W-:Y:S01]  /*0b10*/  FMUL R21, R22, R21 ;  /* 0x0000001516157220 */ /* 0x000fe20000400000 */
[----:B------:R-:W-:-:S03]  /*0b20*/  FADD R23, R23, R22 ;  /* 0x0000001617177221 */ /* 0x000fc60000000000 */
[----:B------:R-:W-:Y:S01]  /*0b30*/  FFMA R24, R3, R21, R24 ;  /* 0x0000001503187223 */ /* 0x000fe20000000018 */
[----:B------:R-:W-:Y:S01]  /*0b40*/  FMUL R25, R20, R25 ;  /* 0x0000001914197220 */ /* 0x000fe20000400000 */
[----:B------:R-:W-:Y:S01]  /*0b50*/  FADD R23, R23, R20 ;  /* 0x0000001417177221 */ /* 0x000fe20000000000 */
[----:B------:R-:W-:Y:S02]  /*0b60*/  FMUL R29, R16, R29 ;  /* 0x0000001d101d7220 */ /* 0x000fe40000400000 */
[----:B------:R-:W-:Y:S01]  /*0b70*/  FFMA R24, R3, R25, R24 ;  /* 0x0000001903187223 */ /* 0x000fe20000000018 */
[----:B------:R-:W-:-:S03]  /*0b80*/  FADD R0, R23, R16 ;  /* 0x0000001017007221 */ /* 0x000fc60000000000 */
[----:B------:R-:W-:Y:S01]  /*0b90*/  FFMA R24, R3, R29, R24 ;  /* 0x0000001d03187223 */ /* 0x000fe20000000018 */
[----:B------:R-:W-:-:S03]  /*0ba0*/  FADD R0, R0, R27 ;  /* 0x0000001b00007221 */ /* 0x000fc60000000000 */
[----:B------:R-:W-:Y:S01]  /*0bb0*/  FFMA R16, R3, R28, R24 ;  /* 0x0000001c03107223 */ /* 0x000fe20000000018 */
[----:B------:R-:W-:Y:S06]  /*0bc0*/  @P1 BRA `(.L_x_56) ;  /* 0xfffffffc00281947 */ /* 0x000fec000383ffff */
.L_x_55:
[----:B------:R-:W-:Y:S05]  /*0bd0*/  BSYNC.RECONVERGENT B1 ;  /* 0x0000000000017941 */ /* 0x000fea0003800200 */
.L_x_54:
[----:B------:R-:W-:Y:S05]  /*0be0*/  @!P0 BRA `(.L_x_52) ;  /* 0x0000000c00f88947 */ /* 0x000fea0003800000 */
[----:B------:R-:W-:Y:S01]  /*0bf0*/  ISETP.GE.U32.AND P0, PT, R26, 0x4, PT ;  /* 0x000000041a00780c */ /* 0x000fe20003f06070 */
[----:B------:R-:W-:Y:S01]  /*0c00*/  BSSY.RECONVERGENT B1, `(.L_x_57) ;  /* 0x0000021000017945 */ /* 0x000fe20003800200 */
[----:B------:R-:W-:-:S04]  /*0c10*/  LOP3.LUT R18, R17, 0x3, RZ, 0xc0, !PT ;  /* 0x0000000311127812 */ /* 0x000fc800078ec0ff */
[----:B------:R-:W-:-:S07]  /*0c20*/  ISETP.NE.AND P1, PT, R18, RZ, PT ;  /* 0x000000ff1200720c */ /* 0x000fce0003f25270 */
[----:B------:R-:W-:Y:S06]  /*0c30*/  @!P0 BRA `(.L_x_58) ;  /* 0x0000000000748947 */ /* 0x000fec0003800000 */
[----:B------:R-:W-:Y:S01]  /*0c40*/  HFMA2 R8, -RZ, RZ, 0, 2.384185791015625e-07 ;  /* 0x00000004ff087431 */ /* 0x000fe200000001ff */
[----:B------:R-:W-:-:S05]  /*0c50*/  MOV R6, 0x4 ;  /* 0x0000000400067802 */ /* 0x000fca0000000f00 */
[----:B------:R-:W-:-:S04]  /*0c60*/  IMAD.WIDE R6, R5, R6, UR6 ;  /* 0x0000000605067e25 */ /* 0x000fc8000f8e0206 */
[C---:B------:R-:W-:Y:S01]  /*0c70*/  IMAD.WIDE R8, R5.reuse, R8, UR4 ;  /* 0x0000000405087e25 */ /* 0x040fe2000f8e0208 */
[----:B------:R-:W2:Y:S04]  /*0c80*/  LDG.E.CONSTANT R13, desc[UR14][R6.64] ;  /* 0x0000000e060d7981 */ /* 0x000ea8000c1e9900 */
[----:B------:R-:W3:Y:S04]  /*0c90*/  LDG.E.CONSTANT R11, desc[UR14][R8.64] ;  /* 0x0000000e080b7981 */ /* 0x000ee8000c1e9900 */
[----:B------:R-:W4:Y:S04]  /*0ca0*/  LDG.E.CONSTANT R15, desc[UR14][R8.64+0x4] ;  /* 0x0000040e080f7981 */ /* 0x000f28000c1e9900 */
[----:B------:R-:W4:Y:S04]  /*0cb0*/  LDG.E.CONSTANT R19, desc[UR14][R6.64+0x4] ;  /* 0x0000040e06137981 */ /* 0x000f28000c1e9900 */
[----:B------:R-:W4:Y:S04]  /*0cc0*/  LDG.E.CONSTANT R21, desc[UR14][R8.64+0x8] ;  /* 0x0000080e08157981 */ /* 0x000f28000c1e9900 */
[----:B------:R-:W4:Y:S04]  /*0cd0*/  LDG.E.CONSTANT R25, desc[UR14][R8.64+0xc] ;  /* 0x00000c0e08197981 */ /* 0x000f28000c1e9900 */
[----:B------:R-:W4:Y:S04]  /*0ce0*/  LDG.E.CONSTANT R23, desc[UR14][R6.64+0x8] ;  /* 0x0000080e06177981 */ /* 0x000f28000c1e9900 */
[----:B------:R-:W4:Y:S01]  /*0cf0*/  LDG.E.CONSTANT R10, desc[UR14][R6.64+0xc] ;  /* 0x00000c0e060a7981 */ /* 0x000f22000c1e9900 */
[----:B------:R-:W-:Y:S01]  /*0d00*/  IADD3 R5, PT, PT, R5, 0x4, RZ ;  /* 0x0000000405057810 */ /* 0x000fe20007ffe0ff */
[----:B---3-5:R-:W-:-:S04]  /*0d10*/  FADD R12, -R2, R11 ;  /* 0x0000000b020c7221 */ /* 0x028fc80000000100 */
[----:B--2---:R-:W-:Y:S01]  /*0d20*/  FMUL R12, R13, R12 ;  /* 0x0000000c0d0c7220 */ /* 0x004fe20000400000 */
[----:B----4-:R-:W-:Y:S01]  /*0d30*/  FADD R14, -R2, R15 ;  /* 0x0000000f020e7221 */ /* 0x010fe20000000100 */
[----:B------:R-:W-:Y:S02]  /*0d40*/  FADD R0, R0, R13 ;  /* 0x0000000d00007221 */ /* 0x000fe40000000000 */
[----:B------:R-:W-:Y:S01]  /*0d50*/  FFMA R12, R3, R12, R16 ;  /* 0x0000000c030c7223 */ /* 0x000fe20000000010 */
[----:B------:R-:W-:Y:S01]  /*0d60*/  FMUL R14, R19, R14 ;  /* 0x0000000e130e7220 */ /* 0x000fe20000400000 */
[----:B------:R-:W-:Y:S01]  /*0d70*/  FADD R16, -R2, R21 ;  /* 0x0000001502107221 */ /* 0x000fe20000000100 */
[----:B------:R-:W-:Y:S02]  /*0d80*/  FADD R0, R0, R19 ;  /* 0x0000001300007221 */ /* 0x000fe40000000000 */
[----:B------:R-:W-:Y:S01]  /*0d90*/  FFMA R12, R3, R14, R12 ;  /* 0x0000000e030c7223 */ /* 0x000fe2000000000c */
[----:B------:R-:W-:Y:S01]  /*0da0*/  FADD R25, -R2, R25 ;  /* 0x0000001902197221 */ /* 0x000fe20000000100 */
[----:B------:R-:W-:Y:S01]  /*0db0*/  FMUL R16, R23, R16 ;  /* 0x0000001017107220 */ /* 0x000fe20000400000 */
[----:B------:R-:W-:-:S02]  /*0dc0*/  FADD R23, R0, R23 ;  /* 0x0000001700177221 */ /* 0x000fc40000000000 */
[----:B------:R-:W-:Y:S01]  /*0dd0*/  FMUL R25, R10, R25 ;  /* 0x000000190a197220 */ /* 0x000fe20000400000 */
[----:B------:R-:W-:Y:S01]  /*0de0*/  FFMA R16, R3, R16, R12 ;  /* 0x0000001003107223 */ /* 0x000fe2000000000c */
[----:B------:R-:W-:-:S03]  /*0df0*/  FADD R0, R23, R10 ;  /* 0x0000000a17007221 */ /* 0x000fc60000000000 */
[----:B------:R-:W-:-:S07]  /*0e00*/  FFMA R16, R3, R25, R16 ;  /* 0x0000001903107223 */ /* 0x000fce0000000010 */
.L_x_58:
[----:B------:R-:W-:Y:S05]  /*0e10*/  BSYNC.RECONVERGENT B1 ;  /* 0x0000000000017941 */ /* 0x000fea0003800200 */
.L_x_57:
[----:B------:R-:W-:Y:S05]  /*0e20*/  @!P1 BRA `(.L_x_52) ;  /* 0x0000000c00689947 */ /* 0x000fea0003800000 */
[----:B------:R-:W-:Y:S01]  /*0e30*/  ISETP.NE.AND P0, PT, R18, 0x1, PT ;  /* 0x000000011200780c */ /* 0x000fe20003f05270 */
[----:B------:R-:W-:Y:S01]  /*0e40*/  BSSY.RECONVERGENT B1, `(.L_x_59) ;  /* 0x0000015000017945 */ /* 0x000fe20003800200 */
[----:B------:R-:W-:-:S04]  /*0e50*/  LOP3.LUT R17, R17, 0x1, RZ, 0xc0, !PT ;  /* 0x0000000111117812 */ /* 0x000fc800078ec0ff */
[----:B------:R-:W-:-:S07]  /*0e60*/  ISETP.NE.U32.AND P1, PT, R17, 0x1, PT ;  /* 0x000000011100780c */ /* 0x000fce0003f25070 */
        /* <DEDUP_REMOVED lines=8> */
[----:B------:R-:W2:Y:S01]  /*0ef0*/  LDG.E.CONSTANT R17, desc[UR14][R8.64+0x4] ;  /* 0x0000040e08117981 */ /* 0x000ea2000c1e9900 */
[----:B------:R-:W-:Y:S01]  /*0f00*/  IADD3 R5, PT, PT, R5, 0x2, RZ ;  /* 0x0000000205057810 */ /* 0x000fe20007ffe0ff */
[C---:B---3-5:R-:W-:Y:S01]  /*0f10*/  FADD R10, -R2.reuse, R11 ;  /* 0x0000000b020a7221 */ /* 0x068fe20000000100 */
[----:B----4-:R-:W-:-:S03]  /*0f20*/  FADD R12, -R2, R15 ;  /* 0x0000000f020c7221 */ /* 0x010fc60000000100 */
[----:B--2---:R-:W-:Y:S01]  /*0f30*/  FMUL R10, R13, R10 ;  /* 0x0000000a0d0a7220 */ /* 0x004fe20000400000 */
[----:B------:R-:W-:Y:S01]  /*0f40*/  FADD R0, R0, R13 ;  /* 0x0000000d00007221 */ /* 0x000fe20000000000 */
[----:B------:R-:W-:Y:S02]  /*0f50*/  FMUL R11, R17, R12 ;  /* 0x0000000c110b7220 */ /* 0x000fe40000400000 */
[----:B------:R-:W-:Y:S01]  /*0f60*/  FFMA R10, R3, R10, R16 ;  /* 0x0000000a030a7223 */ /* 0x000fe20000000010 */
[----:B------:R-:W-:-:S03]  /*0f70*/  FADD R0, R0, R17 ;  /* 0x0000001100007221 */ /* 0x000fc60000000000 */
[----:B------:R-:W-:-:S07]  /*0f80*/  FFMA R16, R3, R11, R10 ;  /* 0x0000000b03107223 */ /* 0x000fce000000000a */
.L_x_60:
[----:B------:R-:W-:Y:S05]  /*0f90*/  BSYNC.RECONVERGENT B1 ;  /* 0x0000000000017941 */ /* 0x000fea0003800200 */
.L_x_59:
[----:B------:R-:W-:Y:S05]  /*0fa0*/  @P1 BRA `(.L_x_52) ;  /* 0x0000000c00081947 */ /* 0x000fea0003800000 */
[----:B------:R-:W-:Y:S01]  /*0fb0*/  HFMA2 R6, -RZ, RZ, 0, 2.384185791015625e-07 ;  /* 0x00000004ff067431 */ /* 0x000fe200000001ff */
[----:B------:R-:W-:-:S05]  /*0fc0*/  MOV R8, 0x4 ;  /* 0x0000000400087802 */ /* 0x000fca0000000f00 */
[----:B------:R-:W-:-:S04]  /*0fd0*/  IMAD.WIDE R8, R5, R8, UR6 ;  /* 0x0000000605087e25 */ /* 0x000fc8000f8e0208 */
[----:B------:R-:W-:Y:S02]  /*0fe0*/  IMAD.WIDE R6, R5, R6, UR4 ;  /* 0x0000000405067e25 */ /* 0x000fe4000f8e0206 */
[----:B------:R-:W2:Y:S04]  /*0ff0*/  LDG.E.CONSTANT R9, desc[UR14][R8.64] ;  /* 0x0000000e08097981 */ /* 0x000ea8000c1e9900 */
[----:B------:R-:W3:Y:S02]  /*1000*/  LDG.E.CONSTANT R7, desc[UR14][R6.64] ;  /* 0x0000000e06077981 */ /* 0x000ee4000c1e9900 */
[----:B---3-5:R-:W-:-:S04]  /*1010*/  FADD R10, -R2, R7 ;  /* 0x00000007020a7221 */ /* 0x028fc80000000100 */
[----:B--2---:R-:W-:Y:S01]  /*1020*/  FMUL R10, R9, R10 ;  /* 0x0000000a090a7220 */ /* 0x004fe20000400000 */
[----:B------:R-:W-:-:S03]  /*1030*/  FADD R0, R0, R9 ;  /* 0x0000000900007221 */ /* 0x000fc60000000000 */
[----:B------:R-:W-:Y:S01]  /*1040*/  FFMA R16, R3, R10, R16 ;  /* 0x0000000a03107223 */ /* 0x000fe20000000010 */
[----:B------:R-:W-:Y:S06]  /*1050*/  BRA `(.L_x_52) ;  /* 0x0000000800dc7947 */ /* 0x000fec0003800000 */
.L_x_53:
[C---:B------:R-:W-:Y:S01]  /*1060*/  IADD3 R6, PT, PT, R5.reuse, -UR16, RZ ;  /* 0x8000001005067c10 */ /* 0x040fe2000fffe0ff */
[----:B------:R-:W-:Y:S01]  /*1070*/  BSSY.RECONVERGENT B1, `(.L_x_61) ;  /* 0x0000059000017945 */ /* 0x000fe20003800200 */
[----:B------:R-:W-:Y:S02]  /*1080*/  IADD3 R17, PT, PT, -R5, UR16, RZ ;  /* 0x0000001005117c10 */ /* 0x000fe4000fffe1ff */
[----:B------:R-:W-:-:S13]  /*1090*/  ISETP.GT.U32.AND P0, PT, R6, -0x8, PT ;  /* 0xfffffff80600780c */ /* 0x000fda0003f04070 */
        /* <DEDUP_REMOVED lines=14> */
.L_x_63:
[----:B------:R-:W0:Y:S01]  /*1180*/  LDC.64 R12, c[0x0][0x3a0] ;  /* 0x0000e800ff0c7b82 */ /* 0x000e220000000a00 */
[----:B------:R-:W-:-:S04]  /*1190*/  IMAD.WIDE R14, R5, 0x4, R8 ;  /* 0x00000004050e7825 */ /* 0x000fc800078e0208 */
[C---:B------:R-:W-:Y:S01]  /*11a0*/  IMAD.WIDE R6, R5.reuse, 0x4, R10 ;  /* 0x0000000405067825 */ /* 0x040fe200078e020a */
[----:B------:R-:W2:Y:S04]  /*11b0*/  LDG.E.CONSTANT R20, desc[UR14][R14.64+-0x10] ;  /* 0xfffff00e0e147981 */ /* 0x000ea8000c1e9900 */
[----:B------:R-:W3:Y:S04]  /*11c0*/  LDG.E.CONSTANT R25, desc[UR14][R6.64+-0x10] ;  /* 0xfffff00e06197981 */ /* 0x000ee8000c1e9900 */
[----:B------:R-:W4:Y:S04]  /*11d0*/  LDG.E.CONSTANT R24, desc[UR14][R14.64+-0xc] ;  /* 0xfffff40e0e187981 */ /* 0x000f28000c1e9900 */
[----:B------:R-:W4:Y:S04]  /*11e0*/  LDG.E.CONSTANT R19, desc[UR14][R6.64+-0xc] ;  /* 0xfffff40e06137981 */ /* 0x000f28000c1e9900 */
[----:B------:R-:W4:Y:S01]  /*11f0*/  LDG.E.CONSTANT R28, desc[UR14][R14.64+0xc] ;  /* 0x00000c0e0e1c7981 */ /* 0x000f22000c1e9900 */
[----:B0-----:R-:W-:-:S05]  /*1200*/  IMAD.WIDE R12, R5, 0x4, R12 ;  /* 0x00000004050c7825 */ /* 0x001fca00078e020c */
[----:B------:R-:W2:Y:S04]  /*1210*/  LDG.E.CONSTANT R23, desc[UR14][R12.64] ;  /* 0x0000000e0c177981 */ /* 0x000ea8000c1e9900 */
[----:B------:R-:W4:Y:S04]  /*1220*/  LDG.E.CONSTANT R21, desc[UR14][R12.64+0x4] ;  /* 0x0000040e0c157981 */ /* 0x000f28000c1e9900 */
[----:B------:R-:W4:Y:S01]  /*1230*/  LDG.E.CONSTANT R27, desc[UR14][R12.64+0xc] ;  /* 0x00000c0e0c1b7981 */ /* 0x000f22000c1e9900 */
[----:B---3-5:R-:W-:-:S03]  /*1240*/  FADD R22, -R2, R25 ;  /* 0x0000001902167221 */ /* 0x028fc60000000100 */
[----:B------:R-:W3:Y:S01]  /*1250*/  LDG.E.CONSTANT R25, desc[UR14][R6.64+-0x8] ;  /* 0xfffff80e06197981 */ /* 0x000ee2000c1e9900 */
[----:B--2---:R-:W-:-:S03]  /*1260*/  FMUL R23, R23, R20 ;  /* 0x0000001417177220 */ /* 0x004fc60000400000 */
[----:B------:R-:W2:Y:S01]  /*1270*/  LDG.E.CONSTANT R20, desc[UR14][R14.64+-0x8] ;  /* 0xfffff80e0e147981 */ /* 0x000ea2000c1e9900 */
[----:B------:R-:W-:Y:S01]  /*1280*/  FADD R0, R23, R0 ;  /* 0x0000000017007221 */ /* 0x000fe20000000000 */
[----:B------:R-:W-:Y:S02]  /*1290*/  FMUL R22, R22, R23 ;  /* 0x0000001716167220 */ /* 0x000fe40000400000 */
[----:B------:R-:W2:Y:S01]  /*12a0*/  LDG.E.CONSTANT R23, desc[UR14][R12.64+0x8] ;  /* 0x0000080e0c177981 */ /* 0x000ea2000c1e9900 */
[----:B----4-:R-:W-:Y:S01]  /*12b0*/  FMUL R29, R21, R24 ;  /* 0x00000018151d7220 */ /* 0x010fe20000400000 */
[----:B------:R-:W-:Y:S01]  /*12c0*/  FFMA R16, R3, R22, R16 ;  /* 0x0000001603107223 */ /* 0x000fe20000000010 */
[----:B------:R-:W-:Y:S01]  /*12d0*/  FADD R24, -R2, R19 ;  /* 0x0000001302187221 */ /* 0x000fe20000000100 */
[----:B------:R-:W4:Y:S04]  /*12e0*/  LDG.E.CONSTANT R21, desc[UR14][R6.64+-0x4] ;  /* 0xfffffc0e06157981 */ /* 0x000f28000c1e9900 */
[----:B------:R-:W4:Y:S01]  /*12f0*/  LDG.E.CONSTANT R22, desc[UR14][R14.64+-0x4] ;  /* 0xfffffc0e0e167981 */ /* 0x000f22000c1e9900 */
[----:B------:R-:W-:Y:S01]  /*1300*/  FMUL R19, R24, R29 ;  /* 0x0000001d18137220 */ /* 0x000fe20000400000 */
[----:B------:R-:W-:-:S02]  /*1310*/  FADD R24, R0, R29 ;  /* 0x0000001d00187221 */ /* 0x000fc40000000000 */
[----:B------:R-:W4:Y:S01]  /*1320*/  LDG.E.CONSTANT R0, desc[UR14][R12.64+0x10] ;  /* 0x0000100e0c007981 */ /* 0x000f22000c1e9900 */
[----:B------:R-:W-:-:S03]  /*1330*/  FFMA R16, R3, R19, R16 ;  /* 0x0000001303107223 */ /* 0x000fc60000000010 */
[----:B------:R-:W4:Y:S04]  /*1340*/  LDG.E.CONSTANT R19, desc[UR14][R14.64] ;  /* 0x0000000e0e137981 */ /* 0x000f28000c1e9900 */
[----:B------:R-:W4:Y:S01]  /*1350*/  LDG.E.CONSTANT R29, desc[UR14][R6.64+0xc] ;  /* 0x00000c0e061d7981 */ /* 0x000f22000c1e9900 */
[----:B---3--:R-:W-:-:S03]  /*1360*/  FADD R26, -R2, R25 ;  /* 0x00000019021a7221 */ /* 0x008fc60000000100 */
[----:B------:R-:W3:Y:S01]  /*1370*/  LDG.E.CONSTANT R25, desc[UR14][R6.64] ;  /* 0x0000000e06197981 */ /* 0x000ee2000c1e9900 */
[----:B--2---:R-:W-:-:S04]  /*1380*/  FMUL R23, R23, R20 ;  /* 0x0000001417177220 */ /* 0x004fc80000400000 */
[----:B------:R-:W-:Y:S01]  /*1390*/  FADD R20, R24, R23 ;  /* 0x0000001718147221 */ /* 0x000fe20000000000 */
[----:B------:R-:W-:Y:S01]  /*13a0*/  FMUL R24, R26, R23 ;  /* 0x000000171a187220 */ /* 0x000fe20000400000 */
[----:B----4-:R-:W-:Y:S01]  /*13b0*/  FADD R21, -R2, R21 ;  /* 0x0000001502157221 */ /* 0x010fe20000000100 */
[----:B------:R-:W2:Y:S01]  /*13c0*/  LDG.E.CONSTANT R23, desc[UR14][R6.64+0x8] ;  /* 0x0000080e06177981 */ /* 0x000ea2000c1e9900 */
[----:B------:R-:W-:Y:S01]  /*13d0*/  FMUL R22, R27, R22 ;  /* 0x000000161b167220 */ /* 0x000fe20000400000 */
[----:B------:R-:W-:Y:S02]  /*13e0*/  FFMA R16, R3, R24, R16 ;  /* 0x0000001803107223 */ /* 0x000fe40000000010 */
[----:B------:R-:W4:Y:S01]  /*13f0*/  LDG.E.CONSTANT R24, desc[UR14][R14.64+0x4] ;  /* 0x0000040e0e187981 */ /* 0x000f22000c1e9900 */
[----:B------:R-:W-:-:S03]  /*1400*/  FMUL R26, R21, R22 ;  /* 0x00000016151a7220 */ /* 0x000fc60000400000 */
[----:B------:R-:W4:Y:S04]  /*1410*/  LDG.E.CONSTANT R21, desc[UR14][R12.64+0x14] ;  /* 0x0000140e0c157981 */ /* 0x000f28000c1e9900 */
[----:B------:R0:W4:Y:S01]  /*1420*/  LDG.E.CONSTANT R27, desc[UR14][R6.64+0x4] ;  /* 0x0000040e061b7981 */ /* 0x000122000c1e9900 */
[----:B------:R-:W-:Y:S01]  /*1430*/  FADD R20, R20, R22 ;  /* 0x0000001614147221 */ /* 0x000fe20000000000 */
[----:B------:R-:W-:Y:S02]  /*1440*/  FMUL R0, R19, R0 ;  /* 0x0000000013007220 */ /* 0x000fe40000400000 */
[----:B------:R2:W4:Y:S04]  /*1450*/  LDG.E.CONSTANT R22, desc[UR14][R14.64+0x8] ;  /* 0x0000080e0e167981 */ /* 0x000528000c1e9900 */
[----:B------:R-:W4:Y:S04]  /*1460*/  LDG.E.CONSTANT R19, desc[UR14][R12.64+0x18] ;  /* 0x0000180e0c137981 */ /* 0x000f28000c1e9900 */
[----:B------:R-:W4:Y:S01]  /*1470*/  LDG.E.CONSTANT R7, desc[UR14][R12.64+0x1c] ;  /* 0x00001c0e0c077981 */ /* 0x000f22000c1e9900 */
[----:B------:R-:W-:Y:S01]  /*1480*/  IADD3 R18, PT, PT, R18, 0x8, RZ ;  /* 0x0000000812127810 */ /* 0x000fe20007ffe0ff */
[----:B------:R-:W-:Y:S01]  /*1490*/  FFMA R16, R3, R26, R16 ;  /* 0x0000001a03107223 */ /* 0x000fe20000000010 */
[----:B------:R-:W-:-:S02]  /*14a0*/  FADD R20, R20, R0 ;  /* 0x0000000014147221 */ /* 0x000fc40000000000 */
[----:B------:R-:W-:Y:S02]  /*14b0*/  ISETP.NE.AND P0, PT, R18, RZ, PT ;  /* 0x000000ff1200720c */ /* 0x000fe40003f05270 */
[----:B------:R-:W-:Y:S01]  /*14c0*/  IADD3 R5, PT, PT, R5, 0x8, RZ ;  /* 0x0000000805057810 */ /* 0x000fe20007ffe0ff */
[----:B---3--:R-:W-:-:S04]  /*14d0*/  FADD R25, -R2, R25 ;  /* 0x0000001902197221 */ /* 0x008fc80000000100 */
[----:B0-----:R-:W-:-:S04]  /*14e0*/  FMUL R6, R25, R0 ;  /* 0x0000000019067220 */ /* 0x001fc80000400000 */
[----:B------:R-:W-:Y:S01]  /*14f0*/  FFMA R6, R3, R6, R16 ;  /* 0x0000000603067223 */ /* 0x000fe20000000010 */
[C---:B------:R-:W-:Y:S01]  /*1500*/  FADD R16, -R2.reuse, R29 ;  /* 0x0000001d02107221 */ /* 0x040fe20000000100 */
[----:B--2---:R-:W-:Y:S01]  /*1510*/  FADD R14, -R2, R23 ;  /* 0x00000017020e7221 */ /* 0x004fe20000000100 */
[----:B----4-:R-:W-:Y:S01]  /*1520*/  FMUL R21, R24, R21 ;  /* 0x0000001518157220 */ /* 0x010fe20000400000 */
[----:B------:R-:W-:-:S04]  /*1530*/  FADD R24, -R2, R27 ;  /* 0x0000001b02187221 */ /* 0x000fc80000000100 */
[----:B------:R-:W-:Y:S01]  /*1540*/  FMUL R0, R24, R21 ;  /* 0x0000001518007220 */ /* 0x000fe20000400000 */
[----:B------:R-:W-:-:S03]  /*1550*/  FMUL R19, R22, R19 ;  /* 0x0000001316137220 */ /* 0x000fc60000400000 */
[C---:B------:R-:W-:Y:S01]  /*1560*/  FFMA R0, R3.reuse, R0, R6 ;  /* 0x0000000003007223 */ /* 0x040fe20000000006 */
[----:B------:R-:W-:Y:S01]  /*1570*/  FADD R20, R20, R21 ;  /* 0x0000001514147221 */ /* 0x000fe20000000000 */
[----:B------:R-:W-:Y:S01]  /*1580*/  FMUL R7, R28, R7 ;  /* 0x000000071c077220 */ /* 0x000fe20000400000 */
[----:B------:R-:W-:Y:S02]  /*1590*/  FMUL R6, R14, R19 ;  /* 0x000000130e067220 */ /* 0x000fe40000400000 */
[----:B------:R-:W-:Y:S01]  /*15a0*/  FADD R20, R20, R19 ;  /* 0x0000001314147221 */ /* 0x000fe20000000000 */
[----:B------:R-:W-:Y:S01]  /*15b0*/  FMUL R16, R16, R7 ;  /* 0x0000000710107220 */ /* 0x000fe20000400000 */
[C---:B------:R-:W-:Y:S02]  /*15c0*/  FFMA R6, R3.reuse, R6, R0 ;  /* 0x0000000603067223 */ /* 0x040fe40000000000 */
[----:B------:R-:W-:Y:S02]  /*15d0*/  FADD R0, R20, R7 ;  /* 0x0000000714007221 */ /* 0x000fe40000000000 */
[----:B------:R-:W-:Y:S01]  /*15e0*/  FFMA R16, R3, R16, R6 ;  /* 0x0000001003107223 */ /* 0x000fe20000000006 */
[----:B------:R-:W-:Y:S06]  /*15f0*/  @P0 BRA `(.L_x_63) ;  /* 0xfffffff800e00947 */ /* 0x000fec000383ffff */
.L_x_62:
[----:B------:R-:W-:Y:S05]  /*1600*/  BSYNC.RECONVERGENT B1 ;  /* 0x0000000000017941 */ /* 0x000fea0003800200 */
.L_x_61:
[----:B------:R-:W-:-:S13]  /*1610*/  LOP3.LUT P0, R6, R17, 0x7, RZ, 0xc0, !PT ;  /* 0x0000000711067812 */ /* 0x000fda000780c0ff */
[----:B------:R-:W-:Y:S05]  /*1620*/  @!P0 BRA `(.L_x_52) ;  /* 0x0000000400688947 */ /* 0x000fea0003800000 */
[----:B------:R-:W-:Y:S01]  /*1630*/  ISETP.GE.U32.AND P0, PT, R6, 0x4, PT ;  /* 0x000000040600780c */ /* 0x000fe20003f06070 */
[----:B------:R-:W-:Y:S01]  /*1640*/  BSSY.RECONVERGENT B1, `(.L_x_64) ;  /* 0x000002b000017945 */ /* 0x000fe20003800200 */
[----:B------:R-:W-:-:S04]  /*1650*/  LOP3.LUT R22, R17, 0x3, RZ, 0xc0, !PT ;  /* 0x0000000311167812 */ /* 0x000fc800078ec0ff */
[----:B------:R-:W-:-:S07]  /*1660*/  ISETP.NE.AND P1, PT, R22, RZ, PT ;  /* 0x000000ff1600720c */ /* 0x000fce0003f25270 */
[----:B------:R-:W-:Y:S06]  /*1670*/  @!P0 BRA `(.L_x_65) ;  /* 0x00000000009c8947 */ /* 0x000fec0003800000 */
        /* <DEDUP_REMOVED lines=18> */
[----:B------:R-:W-:Y:S01]  /*17a0*/  IADD3 R5, PT, PT, R5, 0x4, RZ ;  /* 0x0000000405057810 */ /* 0x000fe20007ffe0ff */
[----:B---3--:R-:W-:Y:S01]  /*17b0*/  FMUL R25, R25, R18 ;  /* 0x0000001219197220 */ /* 0x008fe20000400000 */
[----:B--2--5:R-:W-:Y:S01]  /*17c0*/  FADD R18, -R2, R27 ;  /* 0x0000001b02127221 */ /* 0x024fe20000000100 */
[----:B----4-:R-:W-:-:S03]  /*17d0*/  FMUL R27, R29, R20 ;  /* 0x000000141d1b7220 */ /* 0x010fc60000400000 */
[----:B------:R-:W-:Y:S01]  /*17e0*/  FMUL R18, R18, R25 ;  /* 0x0000001912127220 */ /* 0x000fe20000400000 */
[----:B------:R-:W-:Y:S01]  /*17f0*/  FADD R20, -R2, R23 ;  /* 0x0000001702147221 */ /* 0x000fe20000000100 */
[----:B------:R-:W-:Y:S02]  /*1800*/  FADD R0, R0, R25 ;  /* 0x0000001900007221 */ /* 0x000fe40000000000 */
[----:B------:R-:W-:Y:S01]  /*1810*/  FFMA R18, R3, R18, R16 ;  /* 0x0000001203127223 */ /* 0x000fe20000000010 */
[----:B------:R-:W-:Y:S01]  /*1820*/  FMUL R16, R20, R27 ;  /* 0x0000001b14107220 */ /* 0x000fe20000400000 */
[----:B------:R-:W-:Y:S01]  /*1830*/  FMUL R15, R15, R12 ;  /* 0x0000000c0f0f7220 */ /* 0x000fe20000400000 */
[----:B0-----:R-:W-:Y:S01]  /*1840*/  FADD R6, -R2, R13 ;  /* 0x0000000d02067221 */ /* 0x001fe20000000100 */
[----:B------:R-:W-:Y:S01]  /*1850*/  FADD R0, R0, R27 ;  /* 0x0000001b00007221 */ /* 0x000fe20000000000 */
[C---:B------:R-:W-:Y:S02]  /*1860*/  FFMA R16, R3.reuse, R16, R18 ;  /* 0x0000001003107223 */ /* 0x040fe40000000012 */
[----:B------:R-:W-:Y:S01]  /*1870*/  FMUL R6, R6, R15 ;  /* 0x0000000f06067220 */ /* 0x000fe20000400000 */
[----:B------:R-:W-:Y:S01]  /*1880*/  FMUL R19, R14, R19 ;  /* 0x000000130e137220 */ /* 0x000fe20000400000 */
[----:B------:R-:W-:Y:S01]  /*1890*/  FADD R8, -R2, R21 ;  /* 0x0000001502087221 */ /* 0x000fe20000000100 */
[----:B------:R-:W-:Y:S01]  /*18a0*/  FADD R0, R0, R15 ;  /* 0x0000000f00007221 */ /* 0x000fe20000000000 */
[----:B------:R-:W-:-:S02]  /*18b0*/  FFMA R16, R3, R6, R16 ;  /* 0x0000000603107223 */ /* 0x000fc40000000010 */
[----:B------:R-:W-:Y:S01]  /*18c0*/  FMUL R7, R8, R19 ;  /* 0x0000001308077220 */ /* 0x000fe20000400000 */
[----:B------:R-:W-:-:S03]  /*18d0*/  FADD R0, R0, R19 ;  /* 0x0000001300007221 */ /* 0x000fc60000000000 */
[----:B------:R-:W-:-:S07]  /*18e0*/  FFMA R16, R3, R7, R16 ;  /* 0x0000000703107223 */ /* 0x000fce0000000010 */
.L_x_65:
[----:B------:R-:W-:Y:S05]  /*18f0*/  BSYNC.RECONVERGENT B1 ;  /* 0x0000000000017941 */ /* 0x000fea0003800200 */
.L_x_64:
[----:B------:R-:W-:Y:S05]  /*1900*/  @!P1 BRA `(.L_x_52) ;  /* 0x0000000000b09947 */ /* 0x000fea0003800000 */
[----:B------:R-:W-:Y:S01]  /*1910*/  ISETP.NE.AND P0, PT, R22, 0x1, PT ;  /* 0x000000011600780c */ /* 0x000fe20003f05270 */
[----:B------:R-:W-:Y:S01]  /*1920*/  BSSY.RECONVERGENT B1, `(.L_x_66) ;  /* 0x000001b000017945 */ /* 0x000fe20003800200 */
[----:B------:R-:W-:-:S04]  /*1930*/  LOP3.LUT R17, R17, 0x1, RZ, 0xc0, !PT ;  /* 0x0000000111117812 */ /* 0x000fc800078ec0ff */
[----:B------:R-:W-:-:S07]  /*1940*/  ISETP.NE.U32.AND P1, PT, R17, 0x1, PT ;  /* 0x000000011100780c */ /* 0x000fce0003f25070 */
        /* <DEDUP_REMOVED lines=12> */
[----:B------:R-:W4:Y:S01]  /*1a10*/  LDG.E.CONSTANT R14, desc[UR14][R6.64+0x4] ;  /* 0x0000040e060e7981 */ /* 0x000f22000c1e9900 */
[----:B------:R-:W-:Y:S01]  /*1a20*/  IADD3 R5, PT, PT, R5, 0x2, RZ ;  /* 0x0000000205057810 */ /* 0x000fe20007ffe0ff */
[----:B---3--:R-:W-:Y:S01]  /*1a30*/  FMUL R15, R15, R12 ;  /* 0x0000000c0f0f7220 */ /* 0x008fe20000400000 */
[C---:B--2--5:R-:W-:Y:S01]  /*1a40*/  FADD R12, -R2.reuse, R13 ;  /* 0x0000000d020c7221 */ /* 0x064fe20000000100 */
[----:B----4-:R-:W-:Y:S01]  /*1a50*/  FMUL R19, R19, R14 ;  /* 0x0000000e13137220 */ /* 0x010fe20000400000 */
[----:B------:R-:W-:-:S02]  /*1a60*/  FADD R14, -R2, R17 ;  /* 0x00000011020e7221 */ /* 0x000fc40000000100 */
[----:B------:R-:W-:Y:S01]  /*1a70*/  FMUL R12, R12, R15 ;  /* 0x0000000f0c0c7220 */ /* 0x000fe20000400000 */
[----:B------:R-:W-:Y:S01]  /*1a80*/  FADD R0, R0, R15 ;  /* 0x0000000f00007221 */ /* 0x000fe20000000000 */
[----:B------:R-:W-:Y:S02]  /*1a90*/  FMUL R13, R14, R19 ;  /* 0x000000130e0d7220 */ /* 0x000fe40000400000 */
[----:B------:R-:W-:Y:S01]  /*1aa0*/  FFMA R12, R3, R12, R16 ;  /* 0x0000000c030c7223 */ /* 0x000fe20000000010 */
[----:B------:R-:W-:-:S03]  /*1ab0*/  FADD R0, R0, R19 ;  /* 0x0000001300007221 */ /* 0x000fc60000000000 */
[----:B------:R-:W-:-:S07]  /*1ac0*/  FFMA R16, R3, R13, R12 ;  /* 0x0000000d03107223 */ /* 0x000fce000000000c */
.L_x_67:
[----:B------:R-:W-:Y:S05]  /*1ad0*/  BSYNC.RECONVERGENT B1 ;  /* 0x0000000000017941 */ /* 0x000fea0003800200 */
.L_x_66:
[----:B------:R-:W-:Y:S05]  /*1ae0*/  @P1 BRA `(.L_x_52) ;  /* 0x0000000000381947 */ /* 0x000fea0003800000 */
[----:B------:R-:W0:Y:S01]  /*1af0*/  LDC.64 R6, c[0x0][0x3a0] ;  /* 0x0000e800ff067b82 */ /* 0x000e220000000a00 */
[----:B------:R-:W-:Y:S01]  /*1b00*/  HFMA2 R10, -RZ, RZ, 0, 2.384185791015625e-07 ;  /* 0x00000004ff0a7431 */ /* 0x000fe200000001ff */
[----:B------:R-:W-:-:S05]  /*1b10*/  MOV R8, 0x4 ;  /* 0x0000000400087802 */ /* 0x000fca0000000f00 */
[----:B------:R-:W-:-:S04]  /*1b20*/  IMAD.WIDE R8, R5, R8, UR4 ;  /* 0x0000000405087e25 */ /* 0x000fc8000f8e0208 */
[C---:B------:R-:W-:Y:S02]  /*1b30*/  IMAD.WIDE R10, R5.reuse, R10, UR6 ;  /* 0x00000006050a7e25 */ /* 0x040fe4000f8e020a */
[----:B------:R-:W2:Y:S04]  /*1b40*/  LDG.E.CONSTANT R9, desc[UR14][R8.64] ;  /* 0x0000000e08097981 */ /* 0x000ea8000c1e9900 */
[----:B------:R-:W3:Y:S01]  /*1b50*/  LDG.E.CONSTANT R11, desc[UR14][R10.64] ;  /* 0x0000000e0a0b7981 */ /* 0x000ee2000c1e9900 */
[----:B0-----:R-:W-:-:S06]  /*1b60*/  IMAD.WIDE R6, R5, 0x4, R6 ;  /* 0x0000000405067825 */ /* 0x001fcc00078e0206 */
[----:B------:R-:W3:Y:S01]  /*1b70*/  LDG.E.CONSTANT R6, desc[UR14][R6.64] ;  /* 0x0000000e06067981 */ /* 0x000ee2000c1e9900 */
[----:B--2--5:R-:W-:Y:S01]  /*1b80*/  FADD R12, -R2, R9 ;  /* 0x00000009020c7221 */ /* 0x024fe20000000100 */
[----:B---3--:R-:W-:-:S04]  /*1b90*/  FMUL R5, R6, R11 ;  /* 0x0000000b06057220 */ /* 0x008fc80000400000 */
[----:B------:R-:W-:Y:S01]  /*1ba0*/  FMUL R12, R5, R12 ;  /* 0x0000000c050c7220 */ /* 0x000fe20000400000 */
[----:B------:R-:W-:-:S03]  /*1bb0*/  FADD R0, R0, R5 ;  /* 0x0000000500007221 */ /* 0x000fc60000000000 */
[----:B------:R-:W-:-:S07]  /*1bc0*/  FFMA R16, R3, R12, R16 ;  /* 0x0000000c03107223 */ /* 0x000fce0000000010 */
.L_x_52:
[----:B------:R-:W-:Y:S05]  /*1bd0*/  BSYNC.RECONVERGENT B0 ;  /* 0x0000000000007941 */ /* 0x000fea0003800200 */
.L_x_51:
[----:B------:R-:W0:Y:S01]  /*1be0*/  SHFL.DOWN PT, R5, R0, 0x10, 0x1f ;  /* 0x0a001f0000057f89 */ /* 0x000e2200000e0000 */
[----:B------:R-:W1:Y:S01]  /*1bf0*/  S2UR UR9, SR_CgaCtaId ;  /* 0x00000000000979c3 */ /* 0x000e620000008800 */
[----:B------:R-:W-:-:S07]  /*1c00*/  UMOV UR8, 0x400 ;  /* 0x0000040000087882 */ /* 0x000fce0000000000 */
[----:B------:R-:W-:Y:S01]  /*1c10*/  BAR.SYNC.DEFER_BLOCKING 0x0 ;  /* 0x0000000000007b1d */ /* 0x000fe20000010000 */
[----:B------:R-:W-:-:S05]  /*1c20*/  LOP3.LUT P1, R12, R4, 0x1f, RZ, 0xc0, !PT ;  /* 0x0000001f040c7812 */ /* 0x000fca000782c0ff */
[----:B------:R-:W2:Y:S01]  /*1c30*/  LDCU UR11, c[0x0][0x360] ;  /* 0x00006c00ff0b77ac */ /* 0x000ea20008000800 */
[----:B------:R-:W-:Y:S01]  /*1c40*/  BSSY B0, `(.L_x_68) ;  /* 0x0000021000007945 */ /* 0x000fe20003800000 */
[----:B0-----:R-:W-:Y:S01]  /*1c50*/  FADD R5, R5, R0 ;  /* 0x0000000005057221 */ /* 0x001fe20000000000 */
[----:B-1----:R-:W-:Y:S02]  /*1c60*/  ULEA UR8, UR9, UR8, 0x18 ;  /* 0x0000000809087291 */ /* 0x002fe4000f8ec0ff */
[----:B--2---:R-:W-:Y:S02]  /*1c70*/  USHF.R.U32.HI UR10, URZ, 0x5, UR11 ;  /* 0x00000005ff0a7899 */ /* 0x004fe4000801160b */
[----:B------:R-:W0:Y:S02]  /*1c80*/  SHFL.DOWN PT, R6, R5, 0x8, 0x1f ;  /* 0x09001f0005067f89 */ /* 0x000e2400000e0000 */
[----:B------:R-:W-:Y:S02]  /*1c90*/  LEA R0, R12, UR8, 0x2 ;  /* 0x000000080c007c11 */ /* 0x000fe4000f8e10ff */
[C---:B------:R-:W-:Y:S01]  /*1ca0*/  ISETP.GE.U32.AND P0, PT, R4.reuse, UR10, PT ;  /* 0x0000000a04007c0c */ /* 0x040fe2000bf06070 */
[----:B0-----:R-:W-:Y:S01]  /*1cb0*/  FADD R6, R5, R6 ;  /* 0x0000000605067221 */ /* 0x001fe20000000000 */
[----:B------:R-:W-:-:S04]  /*1cc0*/  LEA.HI R5, R4, UR8, RZ, 0x1d ;  /* 0x0000000804057c11 */ /* 0x000fc8000f8fe8ff */
[----:B------:R-:W0:Y:S02]  /*1cd0*/  SHFL.DOWN PT, R7, R6, 0x4, 0x1f ;  /* 0x08801f0006077f89 */ /* 0x000e2400000e0000 */
[----:B0-----:R-:W-:Y:S01]  /*1ce0*/  FADD R7, R6, R7 ;  /* 0x0000000706077221 */ /* 0x001fe20000000000 */
[----:B------:R-:W-:-:S04]  /*1cf0*/  HFMA2 R6, -RZ, RZ, 0, 0 ;  /* 0x00000000ff067431 */ /* 0x000fc800000001ff */
[----:B------:R-:W0:Y:S02]  /*1d00*/  SHFL.DOWN PT, R8, R7, 0x2, 0x1f ;  /* 0x08401f0007087f89 */ /* 0x000e2400000e0000 */
[----:B0-----:R-:W-:-:S05]  /*1d10*/  FADD R8, R7, R8 ;  /* 0x0000000807087221 */ /* 0x001fca0000000000 */
[----:B------:R-:W0:Y:S02]  /*1d20*/  SHFL.DOWN PT, R9, R8, 0x1, 0x1f ;  /* 0x08201f0008097f89 */ /* 0x000e2400000e0000 */
[----:B0-----:R-:W-:-:S05]  /*1d30*/  FADD R10, R8, R9 ;  /* 0x00000009080a7221 */ /* 0x001fca0000000000 */
[----:B------:R0:W-:Y:S01]  /*1d40*/  @!P1 STS [R5], R10 ;  /* 0x0000000a05009388 */ /* 0x0001e20000000800 */
[----:B------:R-:W-:Y:S01]  /*1d50*/  BAR.SYNC.DEFER_BLOCKING 0x0 ;  /* 0x0000000000007b1d */ /* 0x000fe20000010000 */
[----:B------:R-:W-:-:S05]  /*1d60*/  ISETP.GT.U32.AND P1, PT, R4, 0x1f, PT ;  /* 0x0000001f0400780c */ /* 0x000fca0003f24070 */
[----:B------:R0:W1:Y:S08]  /*1d70*/  @!P0 LDS R6, [R0] ;  /* 0x0000000000068984 */ /* 0x0000700000000800 */
[----:B0-----:R-:W-:Y:S05]  /*1d80*/  @P1 BRA `(.L_x_69) ;  /* 0x0000000000301947 */ /* 0x001fea0003800000 */
[----:B------:R-:W-:-:S03]  /*1d90*/  UMOV UR9, 0xffffffff ;  /* 0xffffffff00097882 */ /* 0x000fc60000000000 */
[----:B------:R-:W-:Y:S05]  /*1da0*/  BRA.DIV UR9, `(.L_x_70) ;  /* 0x0000000609e07947 */ /* 0x000fea000b800000 */
[----:B-1----:R-:W0:Y:S02]  /*1db0*/  SHFL.DOWN PT, R7, R6, 0x10, 0x1f ;  /* 0x0a001f0006077f89 */ /* 0x002e2400000e0000 */
[----:B0-----:R-:W-:-:S05]  /*1dc0*/  FADD R7, R6, R7 ;  /* 0x0000000706077221 */ /* 0x001fca0000000000 */
[----:B------:R-:W0:Y:S02]  /*1dd0*/  SHFL.DOWN PT, R8, R7, 0x8, 0x1f ;  /* 0x09001f0007087f89 */ /* 0x000e2400000e0000 */
[----:B0-----:R-:W-:-:S05]  /*1de0*/  FADD R8, R7, R8 ;  /* 0x0000000807087221 */ /* 0x001fca0000000000 */
[----:B------:R-:W0:Y:S02]  /*1df0*/  SHFL.DOWN PT, R9, R8, 0x4, 0x1f ;  /* 0x08801f0008097f89 */ /* 0x000e2400000e0000 */
[----:B0-----:R-:W-:-:S05]  /*1e00*/  FADD R9, R8, R9 ;  /* 0x0000000908097221 */ /* 0x001fca0000000000 */
[----:B------:R-:W0:Y:S02]  /*1e10*/  SHFL.DOWN PT, R10, R9, 0x2, 0x1f ;  /* 0x08401f00090a7f89 */ /* 0x000e2400000e0000 */
[----:B0-----:R-:W-:-:S05]  /*1e20*/  FADD R10, R9, R10 ;  /* 0x0000000a090a7221 */ /* 0x001fca0000000000 */
[----:B------:R0:W1:Y:S02]  /*1e30*/  SHFL.DOWN PT, R11, R10, 0x1, 0x1f ;  /* 0x08201f000a0b7f89 */ /* 0x00006400000e0000 */
.L_x_86:
[----:B-1----:R-:W-:-:S07]  /*1e40*/  FADD R6, R10, R11 ;  /* 0x0000000b0a067221 */ /* 0x002fce0000000000 */
.L_x_69:
[----:B------:R-:W-:Y:S05]  /*1e50*/  BSYNC B0 ;  /* 0x0000000000007941 */ /* 0x000fea0003800000 */
.L_x_68:
[----:B------:R-:W-:Y:S01]  /*1e60*/  UMOV UR9, 0xffffffff ;  /* 0xffffffff00097882 */ /* 0x000fe20000000000 */
[----:B------:R-:W-:Y:S02]  /*1e70*/  ISETP.NE.AND P2, PT, R12, RZ, PT ;  /* 0x000000ff0c00720c */ /* 0x000fe40003f45270 */
[----:B------:R-:W-:Y:S11]  /*1e80*/  BRA.DIV UR9, `(.L_x_71) ;  /* 0x0000000a09387947 */ /* 0x000ff6000b800000 */
[----:B------:R-:W2:Y:S02]  /*1e90*/  SHFL.DOWN PT, R7, R16, 0x10, 0x1f ;  /* 0x0a001f0010077f89 */ /* 0x000ea400000e0000 */
[----:B--2---:R-:W-:-:S05]  /*1ea0*/  FADD R7, R7, R16 ;  /* 0x0000001007077221 */ /* 0x004fca0000000000 */
[----:B------:R-:W2:Y:S02]  /*1eb0*/  SHFL.DOWN PT, R8, R7, 0x8, 0x1f ;  /* 0x09001f0007087f89 */ /* 0x000ea400000e0000 */
[----:B--2---:R-:W-:-:S05]  /*1ec0*/  FADD R8, R7, R8 ;  /* 0x0000000807087221 */ /* 0x004fca0000000000 */
[----:B------:R-:W2:Y:S02]  /*1ed0*/  SHFL.DOWN PT, R9, R8, 0x4, 0x1f ;  /* 0x08801f0008097f89 */ /* 0x000ea400000e0000 */
[----:B--2---:R-:W-:-:S05]  /*1ee0*/  FADD R9, R8, R9 ;  /* 0x0000000908097221 */ /* 0x004fca0000000000 */
[----:B0-----:R-:W0:Y:S02]  /*1ef0*/  SHFL.DOWN PT, R10, R9, 0x2, 0x1f ;  /* 0x08401f00090a7f89 */ /* 0x001e2400000e0000 */
[----:B0-----:R-:W-:-:S05]  /*1f00*/  FADD R10, R9, R10 ;  /* 0x0000000a090a7221 */ /* 0x001fca0000000000 */
[----:B------:R0:W2:Y:S02]  /*1f10*/  SHFL.DOWN PT, R11, R10, 0x1, 0x1f ;  /* 0x08201f000a0b7f89 */ /* 0x0000a400000e0000 */
.L_x_93:
[----:B------:R-:W-:Y:S05]  /*1f20*/  WARPSYNC.ALL ;  /* 0x0000000000007948 */ /* 0x000fea0003800000 */
[----:B------:R-:W-:Y:S01]  /*1f30*/  BAR.SYNC.DEFER_BLOCKING 0x0 ;  /* 0x0000000000007b1d */ /* 0x000fe20000010000 */
[----:B0-2---:R-:W-:Y:S01]  /*1f40*/  FADD R10, R10, R11 ;  /* 0x0000000b0a0a7221 */ /* 0x005fe20000000000 */
[----:B------:R-:W-:-:S04]  /*1f50*/  HFMA2 R7, -RZ, RZ, 0, 0 ;  /* 0x00000000ff077431 */ /* 0x000fc800000001ff */
[----:B------:R0:W-:Y:S02]  /*1f60*/  @!P2 STS [R5], R10 ;  /* 0x0000000a0500a388 */ /* 0x0001e40000000800 */
[----:B------:R-:W-:Y:S06]  /*1f70*/  BAR.SYNC.DEFER_BLOCKING 0x0 ;  /* 0x0000000000007b1d */ /* 0x000fec0000010000 */
[----:B------:R0:W2:Y:S01]  /*1f80*/  @!P0 LDS R7, [R0] ;  /* 0x0000000000078984 */ /* 0x0000a20000000800 */
[----:B------:R-:W-:Y:S05]  /*1f90*/  @P1 BRA `(.L_x_72) ;  /* 0x0000000000381947 */ /* 0x000fea0003800000 */
[----:B------:R-:W-:-:S03]  /*1fa0*/  UMOV UR9, 0xffffffff ;  /* 0xffffffff00097882 */ /* 0x000fc60000000000 */
[----:B------:R-:W-:Y:S05]  /*1fb0*/  BRA.DIV UR9, `(.L_x_73) ;  /* 0x0000000a098c7947 */ /* 0x000fea000b800000 */
[----:B0-2---:R-:W0:Y:S02]  /*1fc0*/  SHFL.DOWN PT, R0, R7, 0x10, 0x1f ;  /* 0x0a001f0007007f89 */ /* 0x005e2400000e0000 */
[----:B0-----:R-:W-:-:S05]  /*1fd0*/  FADD R0, R0, R7 ;  /* 0x0000000700007221 */ /* 0x001fca0000000000 */
[----:B------:R-:W0:Y:S02]  /*1fe0*/  SHFL.DOWN PT, R5, R0, 0x8, 0x1f ;  /* 0x09001f0000057f89 */ /* 0x000e2400000e0000 */
[----:B0-----:R-:W-:-:S05]  /*1ff0*/  FADD R5, R0, R5 ;  /* 0x0000000500057221 */ /* 0x001fca0000000000 */
[----:B------:R-:W0:Y:S02]  /*2000*/  SHFL.DOWN PT, R8, R5, 0x4, 0x1f ;  /* 0x08801f0005087f89 */ /* 0x000e2400000e0000 */
[----:B0-----:R-:W-:-:S05]  /*2010*/  FADD R8, R5, R8 ;  /* 0x0000000805087221 */ /* 0x001fca0000000000 */
[----:B------:R-:W0:Y:S02]  /*2020*/  SHFL.DOWN PT, R9, R8, 0x2, 0x1f ;  /* 0x08401f0008097f89 */ /* 0x000e2400000e0000 */
[----:B0-----:R-:W-:-:S05]  /*2030*/  FADD R9, R8, R9 ;  /* 0x0000000908097221 */ /* 0x001fca0000000000 */
[----:B------:R0:W2:Y:S02]  /*2040*/  SHFL.DOWN PT, R10, R9, 0x1, 0x1f ;  /* 0x08201f00090a7f89 */ /* 0x0000a400000e0000 */
.L_x_99:
[----:B------:R-:W-:Y:S01]  /*2050*/  ISETP.NE.AND P0, PT, R4, RZ, PT ;  /* 0x000000ff0400720c */ /* 0x000fe20003f05270 */
[----:B--2---:R-:W-:-:S12]  /*2060*/  FADD R7, R9, R10 ;  /* 0x0000000a09077221 */ /* 0x004fd80000000000 */
[----:B-1----:R3:W-:Y:S02]  /*2070*/  @!P0 STS.64 [UR8], R6 ;  /* 0x00000006ff008988 */ /* 0x0027e40008000a08 */
.L_x_72:
[----:B------:R-:W-:Y:S05]  /*2080*/  WARPSYNC.ALL ;  /* 0x0000000000007948 */ /* 0x000fea0003800000 */
[----:B------:R-:W-:Y:S01]  /*2090*/  BAR.SYNC.DEFER_BLOCKING 0x0 ;  /* 0x0000000000007b1d */ /* 0x000fe20000010000 */
[----:B0-----:R-:W-:-:S04]  /*20a0*/  I2FP.F32.S32 R5, UR16 ;  /* 0x0000001000057c45 */ /* 0x001fc80008201400 */
[----:B------:R-:W-:-:S04]  /*20b0*/  IADD3 R0, PT, PT, R5, 0x1800000, RZ ;  /* 0x0180000005007810 */ /* 0x000fc80007ffe0ff */
[----:B------:R-:W-:-:S04]  /*20c0*/  LOP3.LUT R0, R0, 0x7f800000, RZ, 0xc0, !PT ;  /* 0x7f80000000007812 */ /* 0x000fc800078ec0ff */
[----:B------:R-:W-:Y:S01]  /*20d0*/  ISETP.GT.U32.AND P0, PT, R0, 0x1ffffff, PT ;  /* 0x01ffffff0000780c */ /* 0x000fe20003f04070 */
[----:B-123--:R-:W0:-:S12]  /*20e0*/  LDS.64 R6, [UR8] ;  /* 0x00000008ff067984 */ /* 0x00ee180008000a00 */
[----:B------:R-:W-:Y:S05]  /*20f0*/  @P0 BRA `(.L_x_74) ;  /* 0x00000000000c0947 */ /* 0x000fea0003800000 */
[----:B------:R-:W-:-:S07]  /*2100*/  MOV R8, 0x2120 ;  /* 0x0000212000087802 */ /* 0x000fce0000000f00 */
[----:B0----5:R-:W-:Y:S05]  /*2110*/  CALL.REL.NOINC `($__internal_1_$__cuda_sm20_rcp_rn_f32_slowpath) ;  /* 0x0000000800c87944 */ /* 0x021fea0003c00000 */
[----:B------:R-:W-:Y:S05]  /*2120*/  BRA `(.L_x_75) ;  /* 0x0000000000107947 */ /* 0x000fea0003800000 */
.L_x_74:
[----:B------:R-:W1:Y:S02]  /*2130*/  MUFU.RCP R0, R5 ;  /* 0x0000000500007308 */ /* 0x000e640000001000 */
[----:B-1----:R-:W-:-:S04]  /*2140*/  FFMA R8, R5, R0, -1 ;  /* 0xbf80000005087423 */ /* 0x002fc80000000000 */
[----:B------:R-:W-:-:S04]  /*2150*/  FADD.FTZ R9, -R8, -RZ ;  /* 0x800000ff08097221 */ /* 0x000fc80000010100 */
[----:B------:R-:W-:-:S07]  /*2160*/  FFMA R0, R0, R9, R0 ;  /* 0x0000000900007223 */ /* 0x000fce0000000000 */
.L_x_75:
[----:B------:R-:W1:Y:S02]  /*2170*/  LDCU UR10, c[0x0][0x3b0] ;  /* 0x00007600ff0a77ac */ /* 0x000e640008000800 */
[----:B-1----:R-:W-:-:S13]  /*2180*/  ISETP.GE.AND P0, PT, R4, UR10, PT ;  /* 0x0000000a04007c0c */ /* 0x002fda000bf06270 */
[----:B------:R-:W-:Y:S05]  /*2190*/  @P0 EXIT ;  /* 0x000000000000094d */ /* 0x000fea0003800000 */
[----:B------:R-:W1:Y:S01]  /*21a0*/  LDCU.64 UR16, c[0x0][0x3a0] ;  /* 0x00007400ff1077ac */ /* 0x000e620008000a00 */
[----:B------:R-:W2:Y:S01]  /*21b0*/  LDC.64 R8, c[0x0][0x3a0] ;  /* 0x0000e800ff087b82 */ /* 0x000ea20000000a00 */
[----:B-----5:R-:W-:Y:S01]  /*21c0*/  FMUL R0, R3, R0 ;  /* 0x0000000003007220 */ /* 0x020fe20000400000 */
[----:B------:R-:W3:Y:S01]  /*21d0*/  LDCU.64 UR8, c[0x0][0x3a8] ;  /* 0x00007500ff0877ac */ /* 0x000ee20008000a00 */
[----:B------:R-:W4:Y:S01]  /*21e0*/  LDCU.64 UR18, c[0x0][0x3a8] ;  /* 0x00007500ff1277ac */ /* 0x000f220008000a00 */
[----:B-1----:R-:W-:-:S04]  /*21f0*/  UISETP.NE.U32.AND UP0, UPT, UR16, URZ, UPT ;  /* 0x000000ff1000728c */ /* 0x002fc8000bf05070 */
[----:B------:R-:W-:-:S09]  /*2200*/  UISETP.NE.AND.EX UP0, UPT, UR17, URZ, UPT, UP0 ;  /* 0x000000ff1100728c */ /* 0x000fd2000bf05300 */
[----:B---34-:R-:W-:Y:S05]  /*2210*/  BRA.U !UP0, `(.L_x_76) ;  /* 0x0000000108687547 */ /* 0x018fea000b800000 */
[----:B------:R-:W-:Y:S01]  /*2220*/  BSSY.RECONVERGENT B0, `(.L_x_77) ;  /* 0x0000018000007945 */ /* 0x000fe20003800200 */
.L_x_78:
[----:B-1----:R-:W-:Y:S01]  /*2230*/  MOV R11, 0x4 ;  /* 0x00000004000b7802 */ /* 0x002fe20000000f00 */
[----:B------:R-:W-:-:S04]  /*2240*/  HFMA2 R13, -RZ, RZ, 0, 2.384185791015625e-07 ;  /* 0x00000004ff0d7431 */ /* 0x000fc800000001ff */
[----:B------:R-:W-:-:S04]  /*2250*/  IMAD.WIDE R10, R4, R11, UR4 ;  /* 0x00000004040a7e25 */ /* 0x000fc8000f8e020b */
[C---:B--2---:R-:W-:Y:S02]  /*2260*/  IMAD.WIDE R14, R4.reuse, 0x4, R8 ;  /* 0x00000004040e7825 */ /* 0x044fe400078e0208 */
[----:B------:R-:W2:Y:S02]  /*2270*/  LDG.E.CONSTANT R11, desc[UR14][R10.64] ;  /* 0x0000000e0a0b7981 */ /* 0x000ea4000c1e9900 */
[----:B------:R-:W-:Y:S02]  /*2280*/  IMAD.WIDE R12, R4, R13, UR6 ;  /* 0x00000006040c7e25 */ /* 0x000fe4000f8e020d */
[----:B------:R-:W3:Y:S04]  /*2290*/  LDG.E.CONSTANT R14, desc[UR14][R14.64] ;  /* 0x0000000e0e0e7981 */ /* 0x000ee8000c1e9900 */
[----:B------:R-:W4:Y:S01]  /*22a0*/  LDG.E.CONSTANT R12, desc[UR14][R12.64] ;  /* 0x0000000e0c0c7981 */ /* 0x000f22000c1e9900 */
[----:B--2---:R-:W-:-:S04]  /*22b0*/  FADD R16, -R2, R11 ;  /* 0x0000000b02107221 */ /* 0x004fc80000000100 */
[----:B------:R-:W-:Y:S01]  /*22c0*/  FMUL R16, R3, R16 ;  /* 0x0000001003107220 */ /* 0x000fe20000400000 */
[----:B---3--:R-:W-:-:S03]  /*22d0*/  FMUL R17, R5, R14 ;  /* 0x0000000e05117220 */ /* 0x008fc60000400000 */
[----:B0-----:R-:W-:Y:S01]  /*22e0*/  FMUL R19, R7, R16 ;  /* 0x0000001007137220 */ /* 0x001fe20000400000 */
[----:B------:R-:W-:-:S03]  /*22f0*/  IADD3 R16, P0, PT, R4, UR12, RZ ;  /* 0x0000000c04107c10 */ /* 0x000fc6000ff1e0ff */
[----:B----4-:R-:W-:Y:S01]  /*2300*/  FFMA R17, R12, R17, -R19 ;  /* 0x000000110c117223 */ /* 0x010fe20000000813 */
[----:B------:R-:W-:Y:S02]  /*2310*/  LEA.HI.X.SX32 R11, R4, UR13, 0x1, P0 ;  /* 0x0000000d040b7c11 */ /* 0x000fe400080f0eff */
[----:B------:R-:W-:Y:S01]  /*2320*/  LEA R10, P0, R16, UR8, 0x2 ;  /* 0x00000008100a7c11 */ /* 0x000fe2000f8010ff */
[----:B------:R-:W-:Y:S01]  /*2330*/  FADD R17, -R6, R17 ;  /* 0x0000001106117221 */ /* 0x000fe20000000100 */
[----:B------:R-:W-:Y:S02]  /*2340*/  IADD3 R4, PT, PT, R4, UR11, RZ ;  /* 0x0000000b04047c10 */ /* 0x000fe4000fffe0ff */
[----:B------:R-:W-:Y:S01]  /*2350*/  LEA.HI.X R11, R16, UR9, R11, 0x2, P0 ;  /* 0x00000009100b7c11 */ /* 0x000fe200080f140b */
[----:B------:R-:W-:Y:S01]  /*2360*/  FMUL R17, R0, R17 ;  /* 0x0000001100117220 */ /* 0x000fe20000400000 */
[----:B------:R-:W-:-:S04]  /*2370*/  ISETP.GE.AND P0, PT, R4, UR10, PT ;  /* 0x0000000a04007c0c */ /* 0x000fc8000bf06270 */
[----:B------:R1:W-:Y:S09]  /*2380*/  STG.E desc[UR14][R10.64], R17 ;  /* 0x000000110a007986 */ /* 0x0003f2000c10190e */
[----:B------:R-:W-:Y:S05]  /*2390*/  @!P0 BRA `(.L_x_78) ;  /* 0xfffffffc00a48947 */ /* 0x000fea000383ffff */
[----:B------:R-:W-:Y:S05]  /*23a0*/  BSYNC.RECONVERGENT B0 ;  /* 0x0000000000007941 */ /* 0x000fea0003800200 */
.L_x_77:
[----:B------:R-:W-:Y:S05]  /*23b0*/  EXIT ;  /* 0x000000000000794d */ /* 0x000fea0003800000 */
.L_x_76:
[----:B------:R-:W-:Y:S01]  /*23c0*/  BSSY.RECONVERGENT B0, `(.L_x_79) ;  /* 0x0000015000007945 */ /* 0x000fe20003800200 */
.L_x_80:
[----:B-12---:R-:W-:Y:S01]  /*23d0*/  MOV R9, 0x4 ;  /* 0x0000000400097802 */ /* 0x006fe20000000f00 */
[----:B------:R-:W-:-:S04]  /*23e0*/  HFMA2 R11, -RZ, RZ, 0, 2.384185791015625e-07 ;  /* 0x00000004ff0b7431 */ /* 0x000fc800000001ff */
[----:B------:R-:W-:-:S06]  /*23f0*/  IMAD.WIDE R8, R4, R9, UR4 ;  /* 0x0000000404087e25 */ /* 0x000fcc000f8e0209 */
[----:B------:R-:W2:Y:S01]  /*2400*/  LDG.E.CONSTANT R9, desc[UR14][R8.64] ;  /* 0x0000000e08097981 */ /* 0x000ea2000c1e9900 */
[----:B------:R-:W-:-:S06]  /*2410*/  IMAD.WIDE R10, R4, R11, UR6 ;  /* 0x00000006040a7e25 */ /* 0x000fcc000f8e020b */
[----:B------:R-:W3:Y:S01]  /*2420*/  LDG.E.CONSTANT R10, desc[UR14][R10.64] ;  /* 0x0000000e0a0a7981 */ /* 0x000ee2000c1e9900 */
[----:B------:R-:W-:-:S04]  /*2430*/  IADD3 R14, P0, PT, R4, UR12, RZ ;  /* 0x0000000c040e7c10 */ /* 0x000fc8000ff1e0ff */
[C---:B------:R-:W-:Y:S02]  /*2440*/  LEA.HI.X.SX32 R15, R4.reuse, UR13, 0x1, P0 ;  /* 0x0000000d040f7c11 */ /* 0x040fe400080f0eff */
[----:B------:R-:W-:Y:S01]  /*2450*/  IADD3 R4, PT, PT, R4, UR11, RZ ;  /* 0x0000000b04047c10 */ /* 0x000fe2000fffe0ff */
[----:B--2---:R-:W-:-:S04]  /*2460*/  FADD R12, -R2, R9 ;  /* 0x00000009020c7221 */ /* 0x004fc80000000100 */
[----:B------:R-:W-:-:S04]  /*2470*/  FMUL R12, R3, R12 ;  /* 0x0000000c030c7220 */ /* 0x000fc80000400000 */
[----:B0-----:R-:W-:-:S04]  /*2480*/  FMUL R12, R7, R12 ;  /* 0x0000000c070c7220 */ /* 0x001fc80000400000 */
[----:B---3--:R-:W-:Y:S01]  /*2490*/  FFMA R13, R5, R10, -R12 ;  /* 0x0000000a050d7223 */ /* 0x008fe2000000080c */
[----:B------:R-:W-:-:S03]  /*24a0*/  LEA R12, P0, R14, UR18, 0x2 ;  /* 0x000000120e0c7c11 */ /* 0x000fc6000f8010ff */
[----:B------:R-:W-:Y:S01]  /*24b0*/  FADD R9, -R6, R13 ;  /* 0x0000000d06097221 */ /* 0x000fe20000000100 */
[----:B------:R-:W-:Y:S02]  /*24c0*/  LEA.HI.X R13, R14, UR19, R15, 0x2, P0 ;  /* 0x000000130e0d7c11 */ /* 0x000fe400080f140f */
[----:B------:R-:W-:Y:S01]  /*24d0*/  ISETP.GE.AND P0, PT, R4, UR10, PT ;  /* 0x0000000a04007c0c */ /* 0x000fe2000bf06270 */
[----:B------:R-:W-:-:S05]  /*24e0*/  FMUL R9, R0, R9 ;  /* 0x0000000900097220 */ /* 0x000fca0000400000 */
[----:B------:R1:W-:Y:S07]  /*24f0*/  STG.E desc[UR14][R12.64], R9 ;  /* 0x000000090c007986 */ /* 0x0003ee000c10190e */
[----:B------:R-:W-:Y:S05]  /*2500*/  @!P0 BRA `(.L_x_80) ;  /* 0xfffffffc00b08947 */ /* 0x000fea000383ffff */
[----:B------:R-:W-:Y:S05]  /*2510*/  BSYNC.RECONVERGENT B0 ;  /* 0x0000000000007941 */ /* 0x000fea0003800200 */
.L_x_79:
[----:B------:R-:W-:Y:S05]  /*2520*/  EXIT ;  /* 0x000000000000794d */ /* 0x000fea0003800000 */
.L_x_70:
[----:B------:R-:W-:Y:S01]  /*2530*/  HFMA2 R15, -RZ, RZ, 0, 9.5367431640625e-07 ;  /* 0x00000010ff0f7431 */ /* 0x000fe200000001ff */
[----:B-1----:R-:W-:Y:S02]  /*2540*/  MOV R14, R6 ;  /* 0x00000006000e7202 */ /* 0x002fe40000000f00 */
[----:B------:R-:W-:Y:S02]  /*2550*/  MOV R18, 0x1f ;  /* 0x0000001f00127802 */ /* 0x000fe40000000f00 */
[----:B------:R-:W-:-:S07]  /*2560*/  MOV R13, 0xffffffff ;  /* 0xffffffff000d7802 */ /* 0x000fce0000000f00 */
[----:B-----5:R-:W-:Y:S05]  /*2570*/  WARPSYNC.COLLECTIVE R13, `(.L_x_81) ;  /* 0x000000000d087348 */ /* 0x020fea0003c00000 */
[----:B------:R0:W1:Y:S02]  /*2580*/  SHFL.DOWN P3, R11, R14, R15, R18 ;  /* 0x0800000f0e0b7389 */ /* 0x0000640000060012 */
[----:B01---5:R-:W-:Y:S05]  /*2590*/  ENDCOLLECTIVE ;  /* 0x000000000000791b */ /* 0x023fea0003800000 */
.L_x_81:
[----:B------:R-:W-:Y:S01]  /*25a0*/  HFMA2 R15, -RZ, RZ, 0, 4.76837158203125e-07 ;  /* 0x00000008ff0f7431 */ /* 0x000fe200000001ff */
[----:B------:R-:W-:-:S05]  /*25b0*/  MOV R7, R11 ;  /* 0x0000000b00077202 */ /* 0x000fca0000000f00 */
[----:B------:R-:W-:-:S05]  /*25c0*/  FADD R7, R6, R7 ;  /* 0x0000000706077221 */ /* 0x000fca0000000000 */
[----:B------:R-:W-:-:S07]  /*25d0*/  MOV R14, R7 ;  /* 0x00000007000e7202 */ /* 0x000fce0000000f00 */
[----:B------:R-:W-:Y:S05]  /*25e0*/  WARPSYNC.COLLECTIVE R13, `(.L_x_82) ;  /* 0x000000000d087348 */ /* 0x000fea0003c00000 */
[----:B------:R0:W1:Y:S02]  /*25f0*/  SHFL.DOWN P3, R11, R14, R15, R18 ;  /* 0x0800000f0e0b7389 */ /* 0x0000640000060012 */
[----:B01----:R-:W-:Y:S05]  /*2600*/  ENDCOLLECTIVE ;  /* 0x000000000000791b */ /* 0x003fea0003800000 */
.L_x_82:
[----:B------:R-:W-:Y:S01]  /*2610*/  HFMA2 R15, -RZ, RZ, 0, 2.384185791015625e-07 ;  /* 0x00000004ff0f7431 */ /* 0x000fe200000001ff */
[----:B------:R-:W-:-:S05]  /*2620*/  MOV R8, R11 ;  /* 0x0000000b00087202 */ /* 0x000fca0000000f00 */
[----:B------:R-:W-:-:S05]  /*2630*/  FADD R8, R7, R8 ;  /* 0x0000000807087221 */ /* 0x000fca0000000000 */
[----:B------:R-:W-:-:S07]  /*2640*/  MOV R14, R8 ;  /* 0x00000008000e7202 */ /* 0x000fce0000000f00 */
[----:B------:R-:W-:Y:S05]  /*2650*/  WARPSYNC.COLLECTIVE R13, `(.L_x_83) ;  /* 0x000000000d087348 */ /* 0x000fea0003c00000 */
[----:B------:R0:W1:Y:S02]  /*2660*/  SHFL.DOWN P3, R11, R14, R15, R18 ;  /* 0x0800000f0e0b7389 */ /* 0x0000640000060012 */
[----:B01----:R-:W-:Y:S05]  /*2670*/  ENDCOLLECTIVE ;  /* 0x000000000000791b */ /* 0x003fea0003800000 */
.L_x_83:
[----:B------:R-:W-:Y:S01]  /*2680*/  HFMA2 R15, -RZ, RZ, 0, 1.1920928955078125e-07 ;  /* 0x00000002ff0f7431 */ /* 0x000fe200000001ff */
[----:B------:R-:W-:-:S05]  /*2690*/  MOV R9, R11 ;  /* 0x0000000b00097202 */ /* 0x000fca0000000f00 */
[----:B------:R-:W-:-:S05]  /*26a0*/  FADD R9, R8, R9 ;  /* 0x0000000908097221 */ /* 0x000fca0000000000 */
[----:B------:R-:W-:-:S07]  /*26b0*/  MOV R14, R9 ;  /* 0x00000009000e7202 */ /* 0x000fce0000000f00 */
[----:B------:R-:W-:Y:S05]  /*26c0*/  WARPSYNC.COLLECTIVE R13, `(.L_x_84) ;  /* 0x000000000d087348 */ /* 0x000fea0003c00000 */
[----:B------:R0:W1:Y:S02]  /*26d0*/  SHFL.DOWN P3, R11, R14, R15, R18 ;  /* 0x0800000f0e0b7389 */ /* 0x0000640000060012 */
[----:B01----:R-:W-:Y:S05]  /*26e0*/  ENDCOLLECTIVE ;  /* 0x000000000000791b */ /* 0x003fea0003800000 */
.L_x_84:
[----:B------:R-:W-:Y:S01]  /*26f0*/  HFMA2 R15, -RZ, RZ, 0, 5.9604644775390625e-08 ;  /* 0x00000001ff0f7431 */ /* 0x000fe200000001ff */
[----:B------:R-:W-:-:S05]  /*2700*/  MOV R10, R11 ;  /* 0x0000000b000a7202 */ /* 0x000fca0000000f00 */
[----:B------:R-:W-:-:S05]  /*2710*/  FADD R10, R9, R10 ;  /* 0x0000000a090a7221 */ /* 0x000fca0000000000 */
[----:B------:R-:W-:-:S07]  /*2720*/  MOV R14, R10 ;  /* 0x0000000a000e7202 */ /* 0x000fce0000000f00 */
[----:B------:R-:W-:Y:S05]  /*2730*/  WARPSYNC.COLLECTIVE R13, `(.L_x_85) ;  /* 0x000000000d087348 */ /* 0x000fea0003c00000 */
[----:B------:R0:W1:Y:S02]  /*2740*/  SHFL.DOWN P3, R11, R14, R15, R18 ;  /* 0x0800000f0e0b7389 */ /* 0x0000640000060012 */
[----:B01----:R-:W-:Y:S05]  /*2750*/  ENDCOLLECTIVE ;  /* 0x000000000000791b */ /* 0x003fea0003800000 */
.L_x_85:
[----:B------:R-:W-:Y:S05]  /*2760*/  BRA `(.L_x_86) ;  /* 0xfffffff400b47947 */ /* 0x000fea000383ffff */
.L_x_71:
[----:B------:R-:W-:Y:S01]  /*2770*/  HFMA2 R15, -RZ, RZ, 0, 9.5367431640625e-07 ;  /* 0x00000010ff0f7431 */ /* 0x000fe200000001ff */
[----:B------:R-:W-:Y:S01]  /*2780*/  BSSY B0, `(.L_x_87) ;  /* 0x0000007000007945 */ /* 0x000fe20003800000 */
[----:B------:R-:W-:Y:S02]  /*2790*/  MOV R14, R16 ;  /* 0x00000010000e7202 */ /* 0x000fe40000000f00 */
[----:B------:R-:W-:Y:S02]  /*27a0*/  MOV R18, 0x1f ;  /* 0x0000001f00127802 */ /* 0x000fe40000000f00 */
[----:B------:R-:W-:-:S07]  /*27b0*/  MOV R13, 0xffffffff ;  /* 0xffffffff000d7802 */ /* 0x000fce0000000f00 */
[----:B01---5:R-:W-:Y:S05]  /*27c0*/  WARPSYNC.COLLECTIVE R13, `(.L_x_88) ;  /* 0x000000000d087348 */ /* 0x023fea0003c00000 */
[----:B------:R2:W3:Y:S02]  /*27d0*/  SHFL.DOWN P3, R11, R14, R15, R18 ;  /* 0x0800000f0e0b7389 */ /* 0x0004e40000060012 */
[----:B0123-5:R-:W-:Y:S05]  /*27e0*/  ENDCOLLECTIVE ;  /* 0x000000000000791b */ /* 0x02ffea0003800000 */
.L_x_88:
[----:B------:R-:W-:Y:S05]  /*27f0*/  BSYNC B0 ;  /* 0x0000000000007941 */ /* 0x000fea0003800000 */
.L_x_87:
[----:B------:R-:W-:Y:S01]  /*2800*/  MOV R7, R11 ;  /* 0x0000000b00077202 */ /* 0x000fe20000000f00 */
[----:B------:R-:W-:Y:S01]  /*2810*/  HFMA2 R15, -RZ, RZ, 0, 4.76837158203125e-07 ;  /* 0x00000008ff0f7431 */ /* 0x000fe200000001ff */
[----:B------:R-:W-:Y:S02]  /*2820*/  MOV R18, 0x1f ;  /* 0x0000001f00127802 */ /* 0x000fe40000000f00 */
[----:B------:R-:W-:Y:S01]  /*2830*/  MOV R13, 0xffffffff ;  /* 0xffffffff000d7802 */ /* 0x000fe20000000f00 */
[----:B------:R-:W-:-:S05]  /*2840*/  FADD R7, R7, R16 ;  /* 0x0000001007077221 */ /* 0x000fca0000000000 */
[----:B------:R-:W-:-:S07]  /*2850*/  MOV R14, R7 ;  /* 0x00000007000e7202 */ /* 0x000fce0000000f00 */
[----:B------:R-:W-:Y:S05]  /*2860*/  WARPSYNC.COLLECTIVE R13, `(.L_x_89) ;  /* 0x000000000d087348 */ /* 0x000fea0003c00000 */
[----:B------:R0:W1:Y:S02]  /*2870*/  SHFL.DOWN P3, R11, R14, R15, R18 ;  /* 0x0800000f0e0b7389 */ /* 0x0000640000060012 */
[----:B01----:R-:W-:Y:S05]  /*2880*/  ENDCOLLECTIVE ;  /* 0x000000000000791b */ /* 0x003fea0003800000 */
.L_x_89:
[----:B------:R-:W-:Y:S01]  /*2890*/  HFMA2 R15, -RZ, RZ, 0, 2.384185791015625e-07 ;  /* 0x00000004ff0f7431 */ /* 0x000fe200000001ff */
[----:B------:R-:W-:-:S05]  /*28a0*/  MOV R8, R11 ;  /* 0x0000000b00087202 */ /* 0x000fca0000000f00 */
[----:B------:R-:W-:-:S05]  /*28b0*/  FADD R8, R7, R8 ;  /* 0x0000000807087221 */ /* 0x000fca0000000000 */
[----:B------:R-:W-:-:S07]  /*28c0*/  MOV R14, R8 ;  /* 0x00000008000e7202 */ /* 0x000fce0000000f00 */
[----:B------:R-:W-:Y:S05]  /*28d0*/  WARPSYNC.COLLECTIVE R13, `(.L_x_90) ;  /* 0x000000000d087348 */ /* 0x000fea0003c00000 */
[----:B------:R0:W1:Y:S02]  /*28e0*/  SHFL.DOWN P3, R11, R14, R15, R18 ;  /* 0x0800000f0e0b7389 */ /* 0x0000640000060012 */
[----:B01----:R-:W-:Y:S05]  /*28f0*/  ENDCOLLECTIVE ;  /* 0x000000000000791b */ /* 0x003fea0003800000 */
.L_x_90:
[----:B------:R-:W-:Y:S01]  /*2900*/  HFMA2 R15, -RZ, RZ, 0, 1.1920928955078125e-07 ;  /* 0x00000002ff0f7431 */ /* 0x000fe200000001ff */
[----:B------:R-:W-:-:S05]  /*2910*/  MOV R9, R11 ;  /* 0x0000000b00097202 */ /* 0x000fca0000000f00 */
[----:B------:R-:W-:-:S05]  /*2920*/  FADD R9, R8, R9 ;  /* 0x0000000908097221 */ /* 0x000fca0000000000 */
[----:B------:R-:W-:-:S07]  /*2930*/  MOV R14, R9 ;  /* 0x00000009000e7202 */ /* 0x000fce0000000f00 */
[----:B------:R-:W-:Y:S05]  /*2940*/  WARPSYNC.COLLECTIVE R13, `(.L_x_91) ;  /* 0x000000000d087348 */ /* 0x000fea0003c00000 */
[----:B------:R0:W1:Y:S02]  /*2950*/  SHFL.DOWN P3, R11, R14, R15, R18 ;  /* 0x0800000f0e0b7389 */ /* 0x0000640000060012 */
[----:B01----:R-:W-:Y:S05]  /*2960*/  ENDCOLLECTIVE ;  /* 0x000000000000791b */ /* 0x003fea0003800000 */
.L_x_91:
[----:B------:R-:W-:Y:S01]  /*2970*/  HFMA2 R15, -RZ, RZ, 0, 5.9604644775390625e-08 ;  /* 0x00000001ff0f7431 */ /* 0x000fe200000001ff */
[----:B------:R-:W-:-:S05]  /*2980*/  MOV R10, R11 ;  /* 0x0000000b000a7202 */ /* 0x000fca0000000f00 */
[----:B------:R-:W-:-:S05]  /*2990*/  FADD R10, R9, R10 ;  /* 0x0000000a090a7221 */ /* 0x000fca0000000000 */
[----:B------:R-:W-:-:S07]  /*29a0*/  MOV R14, R10 ;  /* 0x0000000a000e7202 */ /* 0x000fce0000000f00 */
[----:B------:R-:W-:Y:S05]  /*29b0*/  WARPSYNC.COLLECTIVE R13, `(.L_x_92) ;  /* 0x000000000d087348 */ /* 0x000fea0003c00000 */
[----:B------:R0:W1:Y:S02]  /*29c0*/  SHFL.DOWN P3, R11, R14, R15, R18 ;  /* 0x0800000f0e0b7389 */ /* 0x0000640000060012 */
[----:B01----:R-:W-:Y:S05]  /*29d0*/  ENDCOLLECTIVE ;  /* 0x000000000000791b */ /* 0x003fea0003800000 */
.L_x_92:
[----:B------:R-:W-:Y:S05]  /*29e0*/  BRA `(.L_x_93) ;  /* 0xfffffff4004c7947 */ /* 0x000fea000383ffff */
.L_x_73:
[----:B------:R-:W-:Y:S01]  /*29f0*/  HFMA2 R15, -RZ, RZ, 0, 9.5367431640625e-07 ;  /* 0x00000010ff0f7431 */ /* 0x000fe200000001ff */
[----:B--2---:R-:W-:Y:S02]  /*2a00*/  MOV R14, R7 ;  /* 0x00000007000e7202 */ /* 0x004fe40000000f00 */
[----:B------:R-:W-:Y:S02]  /*2a10*/  MOV R18, 0x1f ;  /* 0x0000001f00127802 */ /* 0x000fe40000000f00 */
[----:B------:R-:W-:-:S07]  /*2a20*/  MOV R13, 0xffffffff ;  /* 0xffffffff000d7802 */ /* 0x000fce0000000f00 */
[----:B01---5:R-:W-:Y:S05]  /*2a30*/  WARPSYNC.COLLECTIVE R13, `(.L_x_94) ;  /* 0x000000000d087348 */ /* 0x023fea0003c00000 */
[----:B------:R2:W3:Y:S02]  /*2a40*/  SHFL.DOWN P3, R11, R14, R15, R18 ;  /* 0x0800000f0e0b7389 */ /* 0x0004e40000060012 */
[----:B0123-5:R-:W-:Y:S05]  /*2a50*/  ENDCOLLECTIVE ;  /* 0x000000000000791b */ /* 0x02ffea0003800000 */
.L_x_94:
[----:B------:R-:W-:Y:S01]  /*2a60*/  HFMA2 R15, -RZ, RZ, 0, 4.76837158203125e-07 ;  /* 0x00000008ff0f7431 */ /* 0x000fe200000001ff */
[----:B------:R-:W-:-:S05]  /*2a70*/  MOV R0, R11 ;  /* 0x0000000b00007202 */ /* 0x000fca0000000f00 */
[----:B------:R-:W-:-:S05]  /*2a80*/  FADD R0, R0, R7 ;  /* 0x0000000700007221 */ /* 0x000fca0000000000 */
[----:B------:R-:W-:-:S07]  /*2a90*/  MOV R14, R0 ;  /* 0x00000000000e7202 */ /* 0x000fce0000000f00 */
[----:B------:R-:W-:Y:S05]  /*2aa0*/  WARPSYNC.COLLECTIVE R13, `(.L_x_95) ;  /* 0x000000000d087348 */ /* 0x000fea0003c00000 */
[----:B------:R0:W1:Y:S02]  /*2ab0*/  SHFL.DOWN P3, R11, R14, R15, R18 ;  /* 0x0800000f0e0b7389 */ /* 0x0000640000060012 */
[----:B01----:R-:W-:Y:S05]  /*2ac0*/  ENDCOLLECTIVE ;  /* 0x000000000000791b */ /* 0x003fea0003800000 */
.L_x_95:
[----:B------:R-:W-:Y:S01]  /*2ad0*/  HFMA2 R15, -RZ, RZ, 0, 2.384185791015625e-07 ;  /* 0x00000004ff0f7431 */ /* 0x000fe200000001ff */
[----:B------:R-:W-:-:S05]  /*2ae0*/  MOV R5, R11 ;  /* 0x0000000b00057202 */ /* 0x000fca0000000f00 */
[----:B------:R-:W-:-:S05]  /*2af0*/  FADD R5, R0, R5 ;  /* 0x0000000500057221 */ /* 0x000fca0000000000 */
[----:B------:R-:W-:-:S07]  /*2b00*/  MOV R14, R5 ;  /* 0x00000005000e7202 */ /* 0x000fce0000000f00 */
[----:B------:R-:W-:Y:S05]  /*2b10*/  WARPSYNC.COLLECTIVE R13, `(.L_x_96) ;  /* 0x000000000d087348 */ /* 0x000fea0003c00000 */
[----:B------:R0:W1:Y:S02]  /*2b20*/  SHFL.DOWN P3, R11, R14, R15, R18 ;  /* 0x0800000f0e0b7389 */ /* 0x0000640000060012 */
[----:B01----:R-:W-:Y:S05]  /*2b30*/  ENDCOLLECTIVE ;  /* 0x000000000000791b */ /* 0x003fea0003800000 */
.L_x_96:
[----:B------:R-:W-:Y:S01]  /*2b40*/  HFMA2 R15, -RZ, RZ, 0, 1.1920928955078125e-07 ;  /* 0x00000002ff0f7431 */ /* 0x000fe200000001ff */
[----:B------:R-:W-:-:S05]  /*2b50*/  MOV R8, R11 ;  /* 0x0000000b00087202 */ /* 0x000fca0000000f00 */
[----:B------:R-:W-:-:S05]  /*2b60*/  FADD R8, R5, R8 ;  /* 0x0000000805087221 */ /* 0x000fca0000000000 */
[----:B------:R-:W-:-:S07]  /*2b70*/  MOV R14, R8 ;  /* 0x00000008000e7202 */ /* 0x000fce0000000f00 */
[----:B------:R-:W-:Y:S05]  /*2b80*/  WARPSYNC.COLLECTIVE R13, `(.L_x_97) ;  /* 0x000000000d087348 */ /* 0x000fea0003c00000 */
[----:B------:R0:W1:Y:S02]  /*2b90*/  SHFL.DOWN P3, R11, R14, R15, R18 ;  /* 0x0800000f0e0b7389 */ /* 0x0000640000060012 */
[----:B01----:R-:W-:Y:S05]  /*2ba0*/  ENDCOLLECTIVE ;  /* 0x000000000000791b */ /* 0x003fea0003800000 */
.L_x_97:
[----:B------:R-:W-:Y:S01]  /*2bb0*/  HFMA2 R15, -RZ, RZ, 0, 5.9604644775390625e-08 ;  /* 0x00000001ff0f7431 */ /* 0x000fe200000001ff */
[----:B------:R-:W-:-:S05]  /*2bc0*/  MOV R9, R11 ;  /* 0x0000000b00097202 */ /* 0x000fca0000000f00 */
[----:B------:R-:W-:-:S05]  /*2bd0*/  FADD R9, R8, R9 ;  /* 0x0000000908097221 */ /* 0x000fca0000000000 */
[----:B------:R-:W-:-:S07]  /*2be0*/  MOV R14, R9 ;  /* 0x00000009000e7202 */ /* 0x000fce0000000f00 */
[----:B------:R-:W-:Y:S05]  /*2bf0*/  WARPSYNC.COLLECTIVE R13, `(.L_x_98) ;  /* 0x000000000d087348 */ /* 0x000fea0003c00000 */
[----:B------:R0:W1:Y:S02]  /*2c00*/  SHFL.DOWN P3, R11, R14, R15, R18 ;  /* 0x0800000f0e0b7389 */ /* 0x0000640000060012 */
[----:B01----:R-:W-:Y:S05]  /*2c10*/  ENDCOLLECTIVE ;  /* 0x000000000000791b */ /* 0x003fea0003800000 */
.L_x_98:
[----:B------:R-:W-:Y:S01]  /*2c20*/  MOV R10, R11 ;  /* 0x0000000b000a7202 */ /* 0x000fe20000000f00 */
[----:B------:R-:W-:Y:S06]  /*2c30*/  BRA `(.L_x_99) ;  /* 0xfffffff400047947 */ /* 0x000fec000383ffff */
        .weak           $__internal_1_$__cuda_sm20_rcp_rn_f32_slowpath
        .type           $__internal_1_$__cuda_sm20_rcp_rn_f32_slowpath,@function
        .size           $__internal_1_$__cuda_sm20_rcp_rn_f32_slowpath,(.L_x_217 - $__internal_1_$__cuda_sm20_rcp_rn_f32_slowpath)
$__internal_1_$__cuda_sm20_rcp_rn_f32_slowpath:
[----:B------:R-:W-:-:S04]  /*2c40*/  SHF.L.U32 R0, R5, 0x1, RZ ;  /* 0x0000000105007819 */ /* 0x000fc800000006ff */
[----:B------:R-:W-:Y:S02]  /*2c50*/  SHF.R.U32.HI R9, RZ, 0x18, R0 ;  /* 0x00000018ff097819 */ /* 0x000fe40000011600 */
[----:B------:R-:W-:Y:S02]  /*2c60*/  MOV R0, R5 ;  /* 0x0000000500007202 */ /* 0x000fe40000000f00 */
[----:B------:R-:W-:-:S13]  /*2c70*/  ISETP.NE.U32.AND P0, PT, R9, RZ, PT ;  /* 0x000000ff0900720c */ /* 0x000fda0003f05070 */
[----:B------:R-:W-:Y:S05]  /*2c80*/  @P0 BRA `(.L_x_100) ;  /* 0x00000000002c0947 */ /* 0x000fea0003800000 */
[----:B------:R-:W-:-:S04]  /*2c90*/  SHF.L.U32 R9, R0, 0x1, RZ ;  /* 0x0000000100097819 */ /* 0x000fc800000006ff */
[----:B------:R-:W-:-:S13]  /*2ca0*/  ISETP.NE.AND P0, PT, R9, RZ, PT ;  /* 0x000000ff0900720c */ /* 0x000fda0003f05270 */
[----:B------:R0:W1:Y:S01]  /*2cb0*/  @!P0 MUFU.RCP R9, R0 ;  /* 0x0000000000098308 */ /* 0x0000620000001000 */
[----:B------:R-:W-:Y:S05]  /*2cc0*/  @!P0 BRA `(.L_x_101) ;  /* 0x0000000000a48947 */ /* 0x000fea0003800000 */
[----:B------:R-:W-:-:S04]  /*2cd0*/  FFMA R10, R0, 1.84467440737095516160e+19, RZ ;  /* 0x5f800000000a7823 */ /* 0x000fc800000000ff */
[----:B-1----:R-:W0:Y:S02]  /*2ce0*/  MUFU.RCP R9, R10 ;  /* 0x0000000a00097308 */ /* 0x002e240000001000 */
[----:B0-----:R-:W-:-:S04]  /*2cf0*/  FFMA R0, R10, R9, -1 ;  /* 0xbf8000000a007423 */ /* 0x001fc80000000009 */
[----:B------:R-:W-:-:S04]  /*2d00*/  FADD.FTZ R0, -R0, -RZ ;  /* 0x800000ff00007221 */ /* 0x000fc80000010100 */
[----:B------:R-:W-:-:S04]  /*2d10*/  FFMA R0, R9, R0, R9 ;  /* 0x0000000009007223 */ /* 0x000fc80000000009 */
[----:B------:R-:W-:Y:S01]  /*2d20*/  FFMA R9, R0, 1.84467440737095516160e+19, RZ ;  /* 0x5f80000000097823 */ /* 0x000fe200000000ff */
[----:B------:R-:W-:Y:S06]  /*2d30*/  BRA `(.L_x_101) ;  /* 0x0000000000887947 */ /* 0x000fec0003800000 */
.L_x_100:
[----:B------:R-:W-:-:S04]  /*2d40*/  IADD3 R10, PT, PT, R9, -0xfd, RZ ;  /* 0xffffff03090a7810 */ /* 0x000fc80007ffe0ff */
[----:B------:R-:W-:-:S13]  /*2d50*/  ISETP.GT.U32.AND P0, PT, R10, 0x1, PT ;  /* 0x000000010a00780c */ /* 0x000fda0003f04070 */
[----:B------:R-:W-:Y:S05]  /*2d60*/  @P0 BRA `(.L_x_102) ;  /* 0x0000000000780947 */ /* 0x000fea0003800000 */
[----:B------:R-:W-:Y:S01]  /*2d70*/  LOP3.LUT R11, R0, 0x7fffff, RZ, 0xc0, !PT ;  /* 0x007fffff000b7812 */ /* 0x000fe200078ec0ff */
[----:B------:R-:W-:-:S03]  /*2d80*/  HFMA2 R15, -RZ, RZ, 0, 1.78813934326171875e-07 ;  /* 0x00000003ff0f7431 */ /* 0x000fc600000001ff */
[----:B------:R-:W-:-:S04]  /*2d90*/  LOP3.LUT R11, R11, 0x3f800000, RZ, 0xfc, !PT ;  /* 0x3f8000000b0b7812 */ /* 0x000fc800078efcff */
[----:B------:R-:W0:Y:S01]  /*2da0*/  MUFU.RCP R12, R11 ;  /* 0x0000000b000c7308 */ /* 0x000e220000001000 */
[----:B------:R-:W-:Y:S01]  /*2db0*/  SHF.L.U32 R16, R15, R10, RZ ;  /* 0x0000000a0f107219 */ /* 0x000fe200000006ff */
[----:B0-----:R-:W-:-:S04]  /*2dc0*/  FFMA R13, R11, R12, -1 ;  /* 0xbf8000000b0d7423 */ /* 0x001fc8000000000c */
[----:B------:R-:W-:-:S04]  /*2dd0*/  FADD.FTZ R13, -R13, -RZ ;  /* 0x800000ff0d0d7221 */ /* 0x000fc80000010100 */
[CCC-:B------:R-:W-:Y:S01]  /*2de0*/  FFMA.RM R14, R12.reuse, R13.reuse, R12.reuse ;  /* 0x0000000d0c0e7223 */ /* 0x1c0fe2000000400c */
[----:B------:R-:W-:-:S04]  /*2df0*/  FFMA.RP R13, R12, R13, R12 ;  /* 0x0000000d0c0d7223 */ /* 0x000fc8000000800c */
[C---:B------:R-:W-:Y:S02]  /*2e00*/  LOP3.LUT R12, R14.reuse, 0x7fffff, RZ, 0xc0, !PT ;  /* 0x007fffff0e0c7812 */ /* 0x040fe400078ec0ff */
[----:B------:R-:W-:Y:S02]  /*2e10*/  FSETP.NEU.FTZ.AND P0, PT, R14, R13, PT ;  /* 0x0000000d0e00720b */ /* 0x000fe40003f1d000 */
[----:B------:R-:W-:Y:S02]  /*2e20*/  LOP3.LUT R13, R12, 0x800000, RZ, 0xfc, !PT ;  /* 0x008000000c0d7812 */ /* 0x000fe400078efcff */
[----:B------:R-:W-:Y:S02]  /*2e30*/  SEL R12, RZ, 0xffffffff, !P0 ;  /* 0xffffffffff0c7807 */ /* 0x000fe40004000000 */
[----:B------:R-:W-:Y:S02]  /*2e40*/  LOP3.LUT R11, R16, R13, RZ, 0xc0, !PT ;  /* 0x0000000d100b7212 */ /* 0x000fe400078ec0ff */
[----:B------:R-:W-:-:S02]  /*2e50*/  IADD3 R12, PT, PT, -R12, RZ, RZ ;  /* 0x000000ff0c0c7210 */ /* 0x000fc40007ffe1ff */
[-C--:B------:R-:W-:Y:S02]  /*2e60*/  SHF.R.U32.HI R11, RZ, R10.reuse, R11 ;  /* 0x0000000aff0b7219 */ /* 0x080fe4000001160b */
[----:B------:R-:W-:Y:S02]  /*2e70*/  LOP3.LUT P1, RZ, R12, R10, R13, 0xf8, !PT ;  /* 0x0000000a0cff7212 */ /* 0x000fe4000782f80d */
[C---:B------:R-:W-:Y:S02]  /*2e80*/  LOP3.LUT P0, RZ, R11.reuse, 0x1, RZ, 0xc0, !PT ;  /* 0x000000010bff7812 */ /* 0x040fe4000780c0ff */
[----:B------:R-:W-:-:S04]  /*2e90*/  LOP3.LUT P2, RZ, R11, 0x2, RZ, 0xc0, !PT ;  /* 0x000000020bff7812 */ /* 0x000fc8000784c0ff */
[----:B------:R-:W-:Y:S02]  /*2ea0*/  PLOP3.LUT P0, PT, P0, P1, P2, 0xe0, 0x0 ;  /* 0x000000000000781c */ /* 0x000fe40000703c20 */
[----:B------:R-:W-:Y:S02]  /*2eb0*/  LOP3.LUT P1, RZ, R0, 0x7fffff, RZ, 0xc0, !PT ;  /* 0x007fffff00ff7812 */ /* 0x000fe4000782c0ff */
[----:B------:R-:W-:-:S04]  /*2ec0*/  SEL R10, RZ, 0x1, !P0 ;  /* 0x00000001ff0a7807 */ /* 0x000fc80004000000 */
[----:B------:R-:W-:-:S04]  /*2ed0*/  IADD3 R10, PT, PT, -R10, RZ, RZ ;  /* 0x000000ff0a0a7210 */ /* 0x000fc80007ffe1ff */
[----:B------:R-:W-:Y:S02]  /*2ee0*/  ISETP.GE.AND P0, PT, R10, RZ, PT ;  /* 0x000000ff0a00720c */ /* 0x000fe40003f06270 */
[----:B------:R-:W-:-:S04]  /*2ef0*/  IADD3 R10, PT, PT, R9, -0xfc, RZ ;  /* 0xffffff04090a7810 */ /* 0x000fc80007ffe0ff */
[----:B------:R-:W-:-:S07]  /*2f00*/  SHF.R.U32.HI R9, RZ, R10, R13 ;  /* 0x0000000aff097219 */ /* 0x000fce000001160d */
[----:B------:R-:W-:-:S04]  /*2f10*/  @!P0 IADD3 R9, PT, PT, R9, 0x1, RZ ;  /* 0x0000000109098810 */ /* 0x000fc80007ffe0ff */
[----:B------:R-:W-:-:S04]  /*2f20*/  @!P1 SHF.L.U32 R9, R9, 0x1, RZ ;  /* 0x0000000109099819 */ /* 0x000fc800000006ff */
[----:B------:R-:W-:Y:S01]  /*2f30*/  LOP3.LUT R9, R9, 0x80000000, R0, 0xf8, !PT ;  /* 0x8000000009097812 */ /* 0x000fe200078ef800 */
[----:B------:R-:W-:Y:S06]  /*2f40*/  BRA `(.L_x_101) ;  /* 0x0000000000047947 */ /* 0x000fec0003800000 */
.L_x_102:
[----:B------:R2:W3:Y:S02]  /*2f50*/  MUFU.RCP R9, R0 ;  /* 0x0000000000097308 */ /* 0x0004e40000001000 */
.L_x_101:
[----:B0123--:R-:W-:Y:S02]  /*2f60*/  MOV R0, R9 ;  /* 0x0000000900007202 */ /* 0x00ffe40000000f00 */
[----:B------:R-:W-:-:S04]  /*2f70*/  MOV R9, 0x0 ;  /* 0x0000000000097802 */ /* 0x000fc80000000f00 */
[----:B------:R-:W-:Y:S05]  /*2f80*/  RET.REL.NODEC R8 `(layer_norm_grad_input_kernel) ;  /* 0xffffffd0081c7950 */ /* 0x000fea0003c3ffff */
.L_x_103:
        /* <DEDUP_REMOVED lines=15> */
.L_x_217:


//--------------------- .text.ComputeGradientFusedParamsCUDAKernel --------------------------
	.section	.text.ComputeGradientFusedParamsCUDAKernel,"ax",@progbits
	.align	128
        .global         ComputeGradientFusedParamsCUDAKernel
        .type           ComputeGradientFusedParamsCUDAKernel,@function
        .size           ComputeGradientFusedParamsCUDAKernel,(.L_x_218 - ComputeGradientFusedParamsCUDAKernel)
        .other          ComputeGradientFusedParamsCUDAKernel,@"STO_CUDA_ENTRY STV_DEFAULT"
ComputeGradientFusedParamsCUDAKernel:
.text.ComputeGradientFusedParamsCUDAKernel:
[----:B------:R-:W-:Y:S01]  /*0000*/  LDC R1, c[0x0][0x37c] ;  /* 0x0000df00ff017b82 */ /* 0x000fe20000000800 */
[----:B------:R-:W0:Y:S07]  /*0010*/  S2R R3, SR_TID.X ;  /* 0x0000000000037919 */ /* 0x000e2e0000002100 */
[----:B------:R-:W0:Y:S01]  /*0020*/  S2UR UR4, SR_CTAID.X ;  /* 0x00000000000479c3 */ /* 0x000e220000002500 */
[----:B------:R-:W1:Y:S07]  /*0030*/  LDCU UR5, c[0x0][0x380] ;  /* 0x00007000ff0577ac */ /* 0x000e6e0008000800 */
[----:B------:R-:W0:Y:S02]  /*0040*/  LDC R2, c[0x0][0x360] ;  /* 0x0000d800ff027b82 */ /* 0x000e240000000800 */
[----:B0-----:R-:W-:-:S05]  /*0050*/  IMAD R2, R2, UR4, R3 ;  /* 0x0000000402027c24 */ /* 0x001fca000f8e0203 */
[----:B-1----:R-:W-:-:S13]  /*0060*/  ISETP.GE.AND P0, PT, R2, UR5, PT ;  /* 0x0000000502007c0c */ /* 0x002fda000bf06270 */
[----:B------:R-:W-:Y:S05]  /*0070*/  @P0 EXIT ;  /* 0x000000000000094d */ /* 0x000fea0003800000 */
[----:B------:R-:W0:Y:S02]  /*0080*/  LDCU UR4, c[0x0][0x384] ;  /* 0x00007080ff0477ac */ /* 0x000e240008000800 */
[----:B0-----:R-:W-:Y:S01]  /*0090*/  I2FP.F32.S32 R0, UR4 ;  /* 0x0000000400007c45 */ /* 0x001fe20008201400 */
[----:B------:R-:W0:Y:S03]  /*00a0*/  LDCU.64 UR4, c[0x0][0x358] ;  /* 0x00006b00ff0477ac */ /* 0x000e260008000a00 */
[----:B------:R-:W-:-:S04]  /*00b0*/  IADD3 R3, PT, PT, R0, 0x1800000, RZ ;  /* 0x0180000000037810 */ /* 0x000fc80007ffe0ff */
[----:B------:R-:W-:-:S04]  /*00c0*/  LOP3.LUT R3, R3, 0x7f800000, RZ, 0xc0, !PT ;  /* 0x7f80000003037812 */ /* 0x000fc800078ec0ff */
[----:B------:R-:W-:-:S13]  /*00d0*/  ISETP.GT.U32.AND P0, PT, R3, 0x1ffffff, PT ;  /* 0x01ffffff0300780c */ /* 0x000fda0003f04070 */
[----:B0-----:R-:W-:Y:S05]  /*00e0*/  @P0 BRA `(.L_x_104) ;  /* 0x0000000000100947 */ /* 0x001fea0003800000 */
[----:B------:R-:W-:-:S07]  /*00f0*/  MOV R4, 0x110 ;  /* 0x0000011000047802 */ /* 0x000fce0000000f00 */
[----:B------:R-:W-:Y:S05]  /*0100*/  CALL.REL.NOINC `($__internal_2_$__cuda_sm20_rcp_rn_f32_slowpath) ;  /* 0x0000000000947944 */ /* 0x000fea0003c00000 */
[----:B------:R-:W-:Y:S01]  /*0110*/  IMAD.MOV.U32 R0, RZ, RZ, R3 ;  /* 0x000000ffff007224 */ /* 0x000fe200078e0003 */
[----:B------:R-:W-:Y:S06]  /*0120*/  BRA `(.L_x_105) ;  /* 0x0000000000107947 */ /* 0x000fec0003800000 */
.L_x_104:
[----:B------:R-:W0:Y:S02]  /*0130*/  MUFU.RCP R3, R0 ;  /* 0x0000000000037308 */ /* 0x000e240000001000 */
[----:B0-----:R-:W-:-:S04]  /*0140*/  FFMA R4, R0, R3, -1 ;  /* 0xbf80000000047423 */ /* 0x001fc80000000003 */
[----:B------:R-:W-:-:S04]  /*0150*/  FADD.FTZ R4, -R4, -RZ ;  /* 0x800000ff04047221 */ /* 0x000fc80000010100 */
[----:B------:R-:W-:-:S07]  /*0160*/  FFMA R0, R3, R4, R3 ;  /* 0x0000000403007223 */ /* 0x000fce0000000003 */
.L_x_105:
[----:B------:R-:W0:Y:S08]  /*0170*/  LDC.64 R10, c[0x0][0x398] ;  /* 0x0000e600ff0a7b82 */ /* 0x000e300000000a00 */
[----:B------:R-:W1:Y:S08]  /*0180*/  LDC.64 R4, c[0x0][0x3a0] ;  /* 0x0000e800ff047b82 */ /* 0x000e700000000a00 */
[----:B------:R-:W2:Y:S08]  /*0190*/  LDC.64 R6, c[0x0][0x388] ;  /* 0x0000e200ff067b82 */ /* 0x000eb00000000a00 */
[----:B------:R-:W3:Y:S01]  /*01a0*/  LDC.64 R8, c[0x0][0x390] ;  /* 0x0000e400ff087b82 */ /* 0x000ee20000000a00 */
[----:B0-----:R-:W-:-:S06]  /*01b0*/  IMAD.WIDE R10, R2, 0x4, R10 ;  /* 0x00000004020a7825 */ /* 0x001fcc00078e020a */
[----:B------:R-:W4:Y:S01]  /*01c0*/  LDG.E R10, desc[UR4][R10.64] ;  /* 0x000000040a0a7981 */ /* 0x000f22000c1e1900 */
[C---:B-1----:R-:W-:Y:S01]  /*01d0*/  IMAD.WIDE R4, R2.reuse, 0x4, R4 ;  /* 0x0000000402047825 */ /* 0x042fe200078e0204 */
[----:B------:R-:W0:Y:S04]  /*01e0*/  LDC.64 R12, c[0x0][0x3a8] ;  /* 0x0000ea00ff0c7b82 */ /* 0x000e280000000a00 */
[----:B------:R-:W4:Y:S01]  /*01f0*/  LDG.E R3, desc[UR4][R4.64] ;  /* 0x0000000404037981 */ /* 0x000f22000c1e1900 */
[----:B--2---:R-:W-:-:S05]  /*0200*/  IMAD.WIDE R6, R2, 0x4, R6 ;  /* 0x0000000402067825 */ /* 0x004fca00078e0206 */
[----:B------:R-:W4:Y:S01]  /*0210*/  LDG.E R14, desc[UR4][R6.64] ;  /* 0x00000004060e7981 */ /* 0x000f22000c1e1900 */
[----:B---3--:R-:W-:-:S05]  /*0220*/  IMAD.WIDE R8, R2, 0x4, R8 ;  /* 0x0000000402087825 */ /* 0x008fca00078e0208 */
[----:B------:R-:W2:Y:S01]  /*0230*/  LDG.E R16, desc[UR4][R8.64] ;  /* 0x0000000408107981 */ /* 0x000ea2000c1e1900 */
[----:B0-----:R-:W-:-:S04]  /*0240*/  IMAD.WIDE R12, R2, 0x4, R12 ;  /* 0x00000004020c7825 */ /* 0x001fc800078e020c */
[----:B----4-:R-:W-:Y:S02]  /*0250*/  FFMA R3, R3, R14, -R10 ;  /* 0x0000000e03037223 */ /* 0x010fe4000000080a */
[----:B------:R-:W0:Y:S02]  /*0260*/  LDC.64 R10, c[0x0][0x3b0] ;  /* 0x0000ec00ff0a7b82 */ /* 0x000e240000000a00 */
[----:B--2---:R-:W-:-:S04]  /*0270*/  FMUL R3, R3, R16 ;  /* 0x0000001003037220 */ /* 0x004fc80000400000 */
[----:B------:R-:W-:-:S04]  /*0280*/  FMUL R3, R16, R3 ;  /* 0x0000000310037220 */ /* 0x000fc80000400000 */
[----:B------:R-:W-:-:S04]  /*0290*/  FMUL R3, R16, R3 ;  /* 0x0000000310037220 */ /* 0x000fc80000400000 */
[----:B------:R-:W-:-:S05]  /*02a0*/  FMUL R15, R3, R0 ;  /* 0x00000000030f7220 */ /* 0x000fca0000400000 */
[----:B------:R-:W-:Y:S04]  /*02b0*/  STG.E desc[UR4][R12.64], R15 ;  /* 0x0000000f0c007986 */ /* 0x000fe8000c101904 */
[----:B------:R-:W2:Y:S04]  /*02c0*/  LDG.E R4, desc[UR4][R4.64] ;  /* 0x0000000404047981 */ /* 0x000ea8000c1e1900 */
[----:B------:R-:W2:Y:S04]  /*02d0*/  LDG.E R3, desc[UR4][R8.64] ;  /* 0x0000000408037981 */ /* 0x000ea8000c1e1900 */
[----:B------:R-:W3:Y:S01]  /*02e0*/  LDG.E R6, desc[UR4][R6.64] ;  /* 0x0000000406067981 */ /* 0x000ee2000c1e1900 */
[----:B--2---:R-:W-:-:S04]  /*02f0*/  FMUL R3, R4, R3 ;  /* 0x0000000304037220 */ /* 0x004fc80000400000 */
[----:B------:R-:W-:Y:S01]  /*0300*/  FMUL R0, R3, R0 ;  /* 0x0000000003007220 */ /* 0x000fe20000400000 */
[----:B0-----:R-:W-:-:S04]  /*0310*/  IMAD.WIDE R2, R2, 0x4, R10 ;  /* 0x0000000402027825 */ /* 0x001fc800078e020a */
[----:B---3--:R-:W-:-:S04]  /*0320*/  FFMA R0, R15, R6, R0 ;  /* 0x000000060f007223 */ /* 0x008fc80000000000 */
[----:B------:R-:W-:-:S05]  /*0330*/  FADD R11, -R0, -RZ ;  /* 0x800000ff000b7221 */ /* 0x000fca0000000100 */
[----:B------:R-:W-:Y:S01]  /*0340*/  STG.E desc[UR4][R2.64], R11 ;  /* 0x0000000b02007986 */ /* 0x000fe2000c101904 */
[----:B------:R-:W-:Y:S05]  /*0350*/  EXIT ;  /* 0x000000000000794d */ /* 0x000fea0003800000 */
        .weak           $__internal_2_$__cuda_sm20_rcp_rn_f32_slowpath
        .type           $__internal_2_$__cuda_sm20_rcp_rn_f32_slowpath,@function
        .size           $__internal_2_$__cuda_sm20_rcp_rn_f32_slowpath,(.L_x_218 - $__internal_2_$__cuda_sm20_rcp_rn_f32_slowpath)
$__internal_2_$__cuda_sm20_rcp_rn_f32_slowpath:
[----:B------:R-:W-:-:S04]  /*0360*/  SHF.L.U32 R3, R0, 0x1, RZ ;  /* 0x0000000100037819 */ /* 0x000fc800000006ff */
[----:B------:R-:W-:-:S04]  /*0370*/  SHF.R.U32.HI R3, RZ, 0x18, R3 ;  /* 0x00000018ff037819 */ /* 0x000fc80000011603 */
[----:B------:R-:W-:-:S13]  /*0380*/  ISETP.NE.U32.AND P0, PT, R3, RZ, PT ;  /* 0x000000ff0300720c */ /* 0x000fda0003f05070 */
[----:B------:R-:W-:Y:S05]  /*0390*/  @P0 BRA `(.L_x_106) ;  /* 0x00000000002c0947 */ /* 0x000fea0003800000 */
[----:B------:R-:W-:-:S05]  /*03a0*/  IMAD.SHL.U32 R3, R0, 0x2, RZ ;  /* 0x0000000200037824 */ /* 0x000fca00078e00ff */
[----:B------:R-:W-:-:S13]  /*03b0*/  ISETP.NE.AND P0, PT, R3, RZ, PT ;  /* 0x000000ff0300720c */ /* 0x000fda0003f05270 */
[----:B------:R2:W3:Y:S01]  /*03c0*/  @!P0 MUFU.RCP R3, R0 ;  /* 0x0000000000038308 */ /* 0x0004e20000001000 */
[----:B------:R-:W-:Y:S05]  /*03d0*/  @!P0 BRA `(.L_x_107) ;  /* 0x0000000000a48947 */ /* 0x000fea0003800000 */
[----:B------:R-:W-:-:S04]  /*03e0*/  FFMA R5, R0, 1.84467440737095516160e+19, RZ ;  /* 0x5f80000000057823 */ /* 0x000fc800000000ff */
[----:B--2---:R-:W3:Y:S02]  /*03f0*/  MUFU.RCP R0, R5 ;  /* 0x0000000500007308 */ /* 0x004ee40000001000 */
[----:B---3--:R-:W-:-:S04]  /*0400*/  FFMA R3, R5, R0, -1 ;  /* 0xbf80000005037423 */ /* 0x008fc80000000000 */
[----:B------:R-:W-:-:S04]  /*0410*/  FADD.FTZ R3, -R3, -RZ ;  /* 0x800000ff03037221 */ /* 0x000fc80000010100 */
[----:B------:R-:W-:-:S04]  /*0420*/  FFMA R0, R0, R3, R0 ;  /* 0x0000000300007223 */ /* 0x000fc80000000000 */
[----:B------:R-:W-:Y:S01]  /*0430*/  FFMA R3, R0, 1.84467440737095516160e+19, RZ ;  /* 0x5f80000000037823 */ /* 0x000fe200000000ff */
[----:B------:R-:W-:Y:S06]  /*0440*/  BRA `(.L_x_107) ;  /* 0x0000000000887947 */ /* 0x000fec0003800000 */
.L_x_106:
[----:B------:R-:W-:-:S04]  /*0450*/  IADD3 R5, PT, PT, R3, -0xfd, RZ ;  /* 0xffffff0303057810 */ /* 0x000fc80007ffe0ff */
[----:B------:R-:W-:-:S13]  /*0460*/  ISETP.GT.U32.AND P0, PT, R5, 0x1, PT ;  /* 0x000000010500780c */ /* 0x000fda0003f04070 */
[----:B------:R-:W-:Y:S05]  /*0470*/  @P0 BRA `(.L_x_108) ;  /* 0x0000000000780947 */ /* 0x000fea0003800000 */
[----:B------:R-:W-:Y:S01]  /*0480*/  LOP3.LUT R6, R0, 0x7fffff, RZ, 0xc0, !PT ;  /* 0x007fffff00067812 */ /* 0x000fe200078ec0ff */
[----:B------:R-:W-:Y:S01]  /*0490*/  IMAD.MOV.U32 R10, RZ, RZ, 0x3 ;  /* 0x00000003ff0a7424 */ /* 0x000fe200078e00ff */
[----:B------:R-:W-:Y:S02]  /*04a0*/  IADD3 R3, PT, PT, R3, -0xfc, RZ ;  /* 0xffffff0403037810 */ /* 0x000fe40007ffe0ff */
[----:B------:R-:W-:Y:S02]  /*04b0*/  LOP3.LUT R6, R6, 0x3f800000, RZ, 0xfc, !PT ;  /* 0x3f80000006067812 */ /* 0x000fe400078efcff */
[----:B------:R-:W-:Y:S02]  /*04c0*/  SHF.L.U32 R11, R10, R5, RZ ;  /* 0x000000050a0b7219 */ /* 0x000fe400000006ff */
[----:B------:R-:W0:Y:S02]  /*04d0*/  MUFU.RCP R7, R6 ;  /* 0x0000000600077308 */ /* 0x000e240000001000 */
        /* <DEDUP_REMOVED lines=11> */
[--C-:B------:R-:W-:Y:S02]  /*0590*/  LOP3.LUT P1, RZ, R7, R5, R8.reuse, 0xf8, !PT ;  /* 0x0000000507ff7212 */ /* 0x100fe4000782f808 */
[C---:B------:R-:W-:Y:S02]  /*05a0*/  LOP3.LUT P0, RZ, R6.reuse, 0x1, RZ, 0xc0, !PT ;  /* 0x0000000106ff7812 */ /* 0x040fe4000780c0ff */
[----:B------:R-:W-:Y:S02]  /*05b0*/  LOP3.LUT P2, RZ, R6, 0x2, RZ, 0xc0, !PT ;  /* 0x0000000206ff7812 */ /* 0x000fe4000784c0ff */
[----:B------:R-:W-:Y:S02]  /*05c0*/  SHF.R.U32.HI R3, RZ, R3, R8 ;  /* 0x00000003ff037219 */ /* 0x000fe40000011608 */
[----:B------:R-:W-:-:S02]  /*05d0*/  PLOP3.LUT P0, PT, P0, P1, P2, 0xe0, 0x0 ;  /* 0x000000000000781c */ /* 0x000fc40000703c20 */
[----:B------:R-:W-:Y:S02]  /*05e0*/  LOP3.LUT P1, RZ, R0, 0x7fffff, RZ, 0xc0, !PT ;  /* 0x007fffff00ff7812 */ /* 0x000fe4000782c0ff */
[----:B------:R-:W-:-:S05]  /*05f0*/  SEL R5, RZ, 0x1, !P0 ;  /* 0x00000001ff057807 */ /* 0x000fca0004000000 */
[----:B------:R-:W-:-:S05]  /*0600*/  IMAD.MOV R5, RZ, RZ, -R5 ;  /* 0x000000ffff057224 */ /* 0x000fca00078e0a05 */
[----:B------:R-:W-:-:S13]  /*0610*/  ISETP.GE.AND P0, PT, R5, RZ, PT ;  /* 0x000000ff0500720c */ /* 0x000fda0003f06270 */
[----:B------:R-:W-:-:S05]  /*0620*/  @!P0 VIADD R3, R3, 0x1 ;  /* 0x0000000103038836 */ /* 0x000fca0000000000 */
[----:B------:R-:W-:-:S04]  /*0630*/  @!P1 SHF.L.U32 R3, R3, 0x1, RZ ;  /* 0x0000000103039819 */ /* 0x000fc800000006ff */
[----:B------:R-:W-:Y:S01]  /*0640*/  LOP3.LUT R3, R3, 0x80000000, R0, 0xf8, !PT ;  /* 0x8000000003037812 */ /* 0x000fe200078ef800 */
[----:B------:R-:W-:Y:S06]  /*0650*/  BRA `(.L_x_107) ;  /* 0x0000000000047947 */ /* 0x000fec0003800000 */
.L_x_108:
[----:B------:R0:W1:Y:S02]  /*0660*/  MUFU.RCP R3, R0 ;  /* 0x0000000000037308 */ /* 0x0000640000001000 */
.L_x_107:
[----:B------:R-:W-:-:S04]  /*0670*/  HFMA2 R5, -RZ, RZ, 0, 0 ;  /* 0x00000000ff057431 */ /* 0x000fc800000001ff */
[----:B0123--:R-:W-:Y:S05]  /*0680*/  RET.REL.NODEC R4 `(ComputeGradientFusedParamsCUDAKernel) ;  /* 0xfffffff8045c7950 */ /* 0x00ffea0003c3ffff */
.L_x_109:
        /* <DEDUP_REMOVED lines=15> */
.L_x_218:


//--------------------- .text.ComputeInternalGradientsCUDAKernel --------------------------
	.section	.text.ComputeInternalGradientsCUDAKernel,"ax",@progbits
	.align	128
        .global         ComputeInternalGradientsCUDAKernel
        .type           ComputeInternalGradientsCUDAKernel,@function
        .size           ComputeInternalGradientsCUDAKernel,(.L_x_225 - ComputeInternalGradientsCUDAKernel)
        .other          ComputeInternalGradientsCUDAKernel,@"STO_CUDA_ENTRY STV_DEFAULT"
ComputeInternalGradientsCUDAKernel:
.text.ComputeInternalGradientsCUDAKernel:
[----:B------:R-:W-:Y:S01]  /*0000*/  LDC R1, c[0x0][0x37c] ;  /* 0x0000df00ff017b82 */ /* 0x000fe20000000800 */
[----:B------:R-:W0:Y:S01]  /*0010*/  S2R R3, SR_TID.X ;  /* 0x0000000000037919 */ /* 0x000e220000002100 */
[----:B------:R-:W0:Y:S01]  /*0020*/  LDCU UR4, c[0x0][0x380] ;  /* 0x00007000ff0477ac */ /* 0x000e220008000800 */
[----:B------:R-:W-:Y:S01]  /*0030*/  BSSY.RECONVERGENT B0, `(.L_x_110) ;  /* 0x0000031000007945 */ /* 0x000fe20003800200 */
[----:B------:R-:W-:Y:S01]  /*0040*/  HFMA2 R10, -RZ, RZ, 0, 0 ;  /* 0x00000000ff0a7431 */ /* 0x000fe200000001ff */
[----:B------:R-:W1:Y:S01]  /*0050*/  S2R R0, SR_CTAID.X ;  /* 0x0000000000007919 */ /* 0x000e620000002500 */
[----:B------:R-:W2:Y:S01]  /*0060*/  LDCU.64 UR6, c[0x0][0x358] ;  /* 0x00006b00ff0677ac */ /* 0x000ea20008000a00 */
[----:B------:R-:W-:Y:S02]  /*0070*/  MOV R2, RZ ;  /* 0x000000ff00027202 */ /* 0x000fe40000000f00 */
[----:B0-----:R-:W-:-:S13]  /*0080*/  ISETP.GE.AND P0, PT, R3, UR4, PT ;  /* 0x0000000403007c0c */ /* 0x001fda000bf06270 */
[----:B-12---:R-:W-:Y:S05]  /*0090*/  @P0 BRA `(.L_x_111) ;  /* 0x0000000000a80947 */ /* 0x006fea0003800000 */
[----:B------:R-:W0:Y:S01]  /*00a0*/  LDCU.64 UR8, c[0x0][0x398] ;  /* 0x00007300ff0877ac */ /* 0x000e220008000a00 */
[----:B------:R-:W1:Y:S01]  /*00b0*/  LDC R11, c[0x0][0x360] ;  /* 0x0000d800ff0b7b82 */ /* 0x000e620000000800 */
[----:B0-----:R-:W-:-:S04]  /*00c0*/  UISETP.NE.U32.AND UP0, UPT, UR8, URZ, UPT ;  /* 0x000000ff0800728c */ /* 0x001fc8000bf05070 */
[----:B------:R-:W-:-:S09]  /*00d0*/  UISETP.NE.AND.EX UP0, UPT, UR9, URZ, UPT, UP0 ;  /* 0x000000ff0900728c */ /* 0x000fd2000bf05300 */
[----:B------:R-:W-:Y:S05]  /*00e0*/  BRA.U !UP0, `(.L_x_112) ;  /* 0x0000000108587547 */ /* 0x000fea000b800000 */
[----:B------:R-:W0:Y:S01]  /*00f0*/  LDC.64 R4, c[0x0][0x388] ;  /* 0x0000e200ff047b82 */ /* 0x000e220000000a00 */
[----:B------:R-:W-:Y:S01]  /*0100*/  HFMA2 R10, -RZ, RZ, 0, 0 ;  /* 0x00000000ff0a7431 */ /* 0x000fe200000001ff */
[----:B------:R-:W-:Y:S01]  /*0110*/  BSSY.RECONVERGENT B1, `(.L_x_113) ;  /* 0x0000012000017945 */ /* 0x000fe20003800200 */
[----:B------:R-:W-:Y:S01]  /*0120*/  IMAD.MOV.U32 R2, RZ, RZ, RZ ;  /* 0x000000ffff027224 */ /* 0x000fe200078e00ff */
[----:B------:R-:W-:-:S04]  /*0130*/  MOV R19, R3 ;  /* 0x0000000300137202 */ /* 0x000fc80000000f00 */
[----:B------:R-:W2:Y:S08]  /*0140*/  LDC.64 R6, c[0x0][0x390] ;  /* 0x0000e400ff067b82 */ /* 0x000eb00000000a00 */
[----:B------:R-:W3:Y:S02]  /*0150*/  LDC.64 R8, c[0x0][0x398] ;  /* 0x0000e600ff087b82 */ /* 0x000ee40000000a00 */
.L_x_114:
[----:B------:R-:W-:Y:S02]  /*0160*/  IMAD R17, R0, UR4, R19 ;  /* 0x0000000400117c24 */ /* 0x000fe4000f8e0213 */
[----:B---3--:R-:W-:-:S04]  /*0170*/  IMAD.WIDE R12, R19, 0x4, R8 ;  /* 0x00000004130c7825 */ /* 0x008fc800078e0208 */
[C---:B0-----:R-:W-:Y:S02]  /*0180*/  IMAD.WIDE R14, R17.reuse, 0x4, R4 ;  /* 0x00000004110e7825 */ /* 0x041fe400078e0204 */
[----:B------:R-:W3:Y:S02]  /*0190*/  LDG.E R13, desc[UR6][R12.64] ;  /* 0x000000060c0d7981 */ /* 0x000ee4000c1e1900 */
[----:B--2---:R-:W-:Y:S02]  /*01a0*/  IMAD.WIDE R16, R17, 0x4, R6 ;  /* 0x0000000411107825 */ /* 0x004fe400078e0206 */
[----:B------:R-:W3:Y:S04]  /*01b0*/  LDG.E R14, desc[UR6][R14.64] ;  /* 0x000000060e0e7981 */ /* 0x000ee8000c1e1900 */
[----:B------:R-:W2:Y:S01]  /*01c0*/  LDG.E R17, desc[UR6][R16.64] ;  /* 0x0000000610117981 */ /* 0x000ea2000c1e1900 */
[----:B-1----:R-:W-:-:S05]  /*01d0*/  IMAD.IADD R19, R11, 0x1, R19 ;  /* 0x000000010b137824 */ /* 0x002fca00078e0213 */
[----:B------:R-:W-:Y:S01]  /*01e0*/  ISETP.GE.AND P0, PT, R19, UR4, PT ;  /* 0x0000000413007c0c */ /* 0x000fe2000bf06270 */
[----:B---3--:R-:W-:Y:S01]  /*01f0*/  FFMA R2, R13, R14, R2 ;  /* 0x0000000e0d027223 */ /* 0x008fe20000000002 */
[----:B--2---:R-:W-:-:S04]  /*0200*/  FMUL R21, R14, R17 ;  /* 0x000000110e157220 */ /* 0x004fc80000400000 */
[----:B------:R-:W-:-:S07]  /*0210*/  FFMA R10, R13, R21, R10 ;  /* 0x000000150d0a7223 */ /* 0x000fce000000000a */
[----:B------:R-:W-:Y:S05]  /*0220*/  @!P0 BRA `(.L_x_114) ;  /* 0xfffffffc00cc8947 */ /* 0x000fea000383ffff */
[----:B------:R-:W-:Y:S05]  /*0230*/  BSYNC.RECONVERGENT B1 ;  /* 0x0000000000017941 */ /* 0x000fea0003800200 */
.L_x_113:
[----:B------:R-:W-:Y:S05]  /*0240*/  BRA `(.L_x_111) ;  /* 0x00000000003c7947 */ /* 0x000fea0003800000 */
.L_x_112:
[----:B------:R-:W0:Y:S01]  /*0250*/  LDC.64 R8, c[0x0][0x388] ;  /* 0x0000e200ff087b82 */ /* 0x000e220000000a00 */
[----:B------:R-:W-:Y:S01]  /*0260*/  MOV R2, RZ ;  /* 0x000000ff00027202 */ /* 0x000fe20000000f00 */
[----:B------:R-:W-:Y:S01]  /*0270*/  IMAD.MOV.U32 R10, RZ, RZ, RZ ;  /* 0x000000ffff0a7224 */ /* 0x000fe200078e00ff */
[----:B------:R-:W-:-:S05]  /*0280*/  MOV R14, R3 ;  /* 0x00000003000e7202 */ /* 0x000fca0000000f00 */
[----:B------:R-:W2:Y:S02]  /*0290*/  LDC.64 R12, c[0x0][0x390] ;  /* 0x0000e400ff0c7b82 */ /* 0x000ea40000000a00 */
.L_x_115:
[----:B------:R-:W-:-:S04]  /*02a0*/  IMAD R7, R0, UR4, R14 ;  /* 0x0000000400077c24 */ /* 0x000fc8000f8e020e */
[----:B0-----:R-:W-:-:S04]  /*02b0*/  IMAD.WIDE R4, R7, 0x4, R8 ;  /* 0x0000000407047825 */ /* 0x001fc800078e0208 */
[----:B--2---:R-:W-:Y:S02]  /*02c0*/  IMAD.WIDE R6, R7, 0x4, R12 ;  /* 0x0000000407067825 */ /* 0x004fe400078e020c */
[----:B------:R-:W2:Y:S04]  /*02d0*/  LDG.E R5, desc[UR6][R4.64] ;  /* 0x0000000604057981 */ /* 0x000ea8000c1e1900 */
[----:B------:R-:W3:Y:S01]  /*02e0*/  LDG.E R6, desc[UR6][R6.64] ;  /* 0x0000000606067981 */ /* 0x000ee2000c1e1900 */
[----:B-1----:R-:W-:-:S04]  /*02f0*/  IADD3 R14, PT, PT, R11, R14, RZ ;  /* 0x0000000e0b0e7210 */ /* 0x002fc80007ffe0ff */
[----:B------:R-:W-:Y:S01]  /*0300*/  ISETP.GE.AND P0, PT, R14, UR4, PT ;  /* 0x000000040e007c0c */ /* 0x000fe2000bf06270 */
[C---:B--2---:R-:W-:Y:S01]  /*0310*/  FADD R2, R5.reuse, R2 ;  /* 0x0000000205027221 */ /* 0x044fe20000000000 */
[----:B---3--:R-:W-:-:S11]  /*0320*/  FFMA R10, R5, R6, R10 ;  /* 0x00000006050a7223 */ /* 0x008fd6000000000a */
[----:B------:R-:W-:Y:S05]  /*0330*/  @!P0 BRA `(.L_x_115) ;  /* 0xfffffffc00d88947 */ /* 0x000fea000383ffff */
.L_x_111:
[----:B------:R-:W-:Y:S05]  /*0340*/  BSYNC.RECONVERGENT B0 ;  /* 0x0000000000007941 */ /* 0x000fea0003800200 */
.L_x_110:
[----:B------:R-:W0:Y:S01]  /*0350*/  SHFL.DOWN PT, R5, R10, 0x10, 0x1f ;  /* 0x0a001f000a057f89 */ /* 0x000e2200000e0000 */
[----:B------:R-:W1:Y:S01]  /*0360*/  LDCU UR4, c[0x0][0x360] ;  /* 0x00006c00ff0477ac */ /* 0x000e620008000800 */
[----:B------:R-:W-:Y:S01]  /*0370*/  BSSY B0, `(.L_x_116) ;  /* 0x0000028000007945 */ /* 0x000fe20003800000 */
[----:B------:R-:W-:Y:S01]  /*0380*/  BAR.SYNC.DEFER_BLOCKING 0x0 ;  /* 0x0000000000007b1d */ /* 0x000fe20000010000 */
[----:B-1----:R-:W-:Y:S01]  /*0390*/  USHF.R.U32.HI UR4, URZ, 0x5, UR4 ;  /* 0x00000005ff047899 */ /* 0x002fe20008011604 */
[----:B0-----:R-:W-:-:S05]  /*03a0*/  FADD R5, R5, R10 ;  /* 0x0000000a05057221 */ /* 0x001fca0000000000 */
[----:B------:R-:W-:Y:S01]  /*03b0*/  ISETP.GE.U32.AND P0, PT, R3, UR4, PT ;  /* 0x0000000403007c0c */ /* 0x000fe2000bf06070 */
[----:B------:R-:W0:-:S12]  /*03c0*/  SHFL.DOWN PT, R4, R5, 0x8, 0x1f ;  /* 0x09001f0005047f89 */ /* 0x000e1800000e0000 */
[----:B------:R-:W1:Y:S01]  /*03d0*/  @!P0 S2R R11, SR_CgaCtaId ;  /* 0x00000000000b8919 */ /* 0x000e620000008800 */
[----:B------:R-:W-:Y:S01]  /*03e0*/  @!P0 MOV R10, 0x400 ;  /* 0x00000400000a8802 */ /* 0x000fe20000000f00 */
[----:B0-----:R-:W-:Y:S01]  /*03f0*/  FADD R6, R5, R4 ;  /* 0x0000000405067221 */ /* 0x001fe20000000000 */
[----:B------:R-:W-:-:S04]  /*0400*/  LOP3.LUT P1, R4, R3, 0x1f, RZ, 0xc0, !PT ;  /* 0x0000001f03047812 */ /* 0x000fc8000782c0ff */
[----:B------:R-:W0:Y:S09]  /*0410*/  SHFL.DOWN PT, R7, R6, 0x4, 0x1f ;  /* 0x08801f0006077f89 */ /* 0x000e3200000e0000 */
[----:B------:R-:W2:Y:S01]  /*0420*/  @!P1 S2R R9, SR_CgaCtaId ;  /* 0x0000000000099919 */ /* 0x000ea20000008800 */
[----:B-1----:R-:W-:Y:S01]  /*0430*/  @!P0 LEA R11, R11, R10, 0x18 ;  /* 0x0000000a0b0b8211 */ /* 0x002fe200078ec0ff */
[----:B0-----:R-:W-:Y:S01]  /*0440*/  FADD R7, R6, R7 ;  /* 0x0000000706077221 */ /* 0x001fe20000000000 */
[----:B------:R-:W-:-:S04]  /*0450*/  @!P1 MOV R6, 0x400 ;  /* 0x0000040000069802 */ /* 0x000fc80000000f00 */
[----:B------:R-:W0:Y:S01]  /*0460*/  SHFL.DOWN PT, R8, R7, 0x2, 0x1f ;  /* 0x08401f0007087f89 */ /* 0x000e2200000e0000 */
[----:B--2---:R-:W-:-:S04]  /*0470*/  @!P1 LEA R6, R9, R6, 0x18 ;  /* 0x0000000609069211 */ /* 0x004fc800078ec0ff */
[----:B------:R-:W-:Y:S01]  /*0480*/  @!P1 LEA.HI R6, R3, R6, RZ, 0x1d ;  /* 0x0000000603069211 */ /* 0x000fe200078fe8ff */
[----:B0-----:R-:W-:Y:S01]  /*0490*/  FADD R8, R7, R8 ;  /* 0x0000000807087221 */ /* 0x001fe20000000000 */
[----:B------:R-:W-:-:S04]  /*04a0*/  @!P0 IMAD R7, R4, 0x4, R11 ;  /* 0x0000000404078824 */ /* 0x000fc800078e020b */
[----:B------:R-:W0:Y:S02]  /*04b0*/  SHFL.DOWN PT, R5, R8, 0x1, 0x1f ;  /* 0x08201f0008057f89 */ /* 0x000e2400000e0000 */
[----:B0-----:R-:W-:Y:S01]  /*04c0*/  FADD R9, R8, R5 ;  /* 0x0000000508097221 */ /* 0x001fe20000000000 */
[----:B------:R-:W-:-:S04]  /*04d0*/  HFMA2 R5, -RZ, RZ, 0, 0 ;  /* 0x00000000ff057431 */ /* 0x000fc800000001ff */
        /* <DEDUP_REMOVED lines=16> */
.L_x_125:
[----:B-1----:R-:W-:-:S07]  /*05e0*/  FADD R5, R9, R10 ;  /* 0x0000000a09057221 */ /* 0x002fce0000000000 */
.L_x_117:
[----:B------:R-:W-:Y:S05]  /*05f0*/  BSYNC B0 ;  /* 0x0000000000007941 */ /* 0x000fea0003800000 */
.L_x_116:
[----:B------:R-:W-:Y:S01]  /*0600*/  UMOV UR4, 0xffffffff ;  /* 0xffffffff00047882 */ /* 0x000fe20000000000 */
[----:B------:R-:W-:Y:S02]  /*0610*/  ISETP.NE.AND P2, PT, R4, RZ, PT ;  /* 0x000000ff0400720c */ /* 0x000fe40003f45270 */
[----:B------:R-:W-:Y:S11]  /*0620*/  BRA.DIV UR4, `(.L_x_119) ;  /* 0x0000000604487947 */ /* 0x000ff6000b800000 */
[----:B------:R-:W2:Y:S02]  /*0630*/  SHFL.DOWN PT, R7, R2, 0x10, 0x1f ;  /* 0x0a001f0002077f89 */ /* 0x000ea400000e0000 */
[----:B--2---:R-:W-:-:S05]  /*0640*/  FADD R7, R7, R2 ;  /* 0x0000000207077221 */ /* 0x004fca0000000000 */
[----:B------:R-:W2:Y:S02]  /*0650*/  SHFL.DOWN PT, R6, R7, 0x8, 0x1f ;  /* 0x09001f0007067f89 */ /* 0x000ea400000e0000 */
[----:B--2---:R-:W-:-:S05]  /*0660*/  FADD R6, R7, R6 ;  /* 0x0000000607067221 */ /* 0x004fca0000000000 */
[----:B0-----:R-:W0:Y:S02]  /*0670*/  SHFL.DOWN PT, R9, R6, 0x4, 0x1f ;  /* 0x08801f0006097f89 */ /* 0x001e2400000e0000 */
[----:B0-----:R-:W-:-:S05]  /*0680*/  FADD R9, R6, R9 ;  /* 0x0000000906097221 */ /* 0x001fca0000000000 */
[----:B------:R-:W0:Y:S02]  /*0690*/  SHFL.DOWN PT, R8, R9, 0x2, 0x1f ;  /* 0x08401f0009087f89 */ /* 0x000e2400000e0000 */
[----:B0-----:R-:W-:-:S05]  /*06a0*/  FADD R8, R9, R8 ;  /* 0x0000000809087221 */ /* 0x001fca0000000000 */
[----:B------:R0:W2:Y:S02]  /*06b0*/  SHFL.DOWN PT, R11, R8, 0x1, 0x1f ;  /* 0x08201f00080b7f89 */ /* 0x0000a400000e0000 */
.L_x_132:
[----:B------:R-:W3:Y:S01]  /*06c0*/  @!P2 S2R R7, SR_CgaCtaId ;  /* 0x000000000007a919 */ /* 0x000ee20000008800 */
[----:B------:R-:W-:Y:S05]  /*06d0*/  WARPSYNC.ALL ;  /* 0x0000000000007948 */ /* 0x000fea0003800000 */
[----:B------:R-:W-:Y:S01]  /*06e0*/  BAR.SYNC.DEFER_BLOCKING 0x0 ;  /* 0x0000000000007b1d */ /* 0x000fe20000010000 */
[----:B------:R-:W-:Y:S01]  /*06f0*/  @!P2 MOV R2, 0x400 ;  /* 0x000004000002a802 */ /* 0x000fe20000000f00 */
[----:B--2---:R-:W-:Y:S01]  /*0700*/  FADD R11, R8, R11 ;  /* 0x0000000b080b7221 */ /* 0x004fe20000000000 */
[----:B------:R-:W-:Y:S02]  /*0710*/  @!P0 MOV R6, 0x400 ;  /* 0x0000040000068802 */ /* 0x000fe40000000f00 */
[----:B------:R-:W-:-:S02]  /*0720*/  @!P2 IADD3 R2, PT, PT, R2, 0x80, RZ ;  /* 0x000000800202a810 */ /* 0x000fc40007ffe0ff */
[----:B------:R-:W-:Y:S01]  /*0730*/  @!P0 IADD3 R6, PT, PT, R6, 0x80, RZ ;  /* 0x0000008006068810 */ /* 0x000fe20007ffe0ff */
[----:B------:R-:W2:Y:S01]  /*0740*/  @!P0 S2R R9, SR_CgaCtaId ;  /* 0x0000000000098919 */ /* 0x000ea20000008800 */
[----:B---3--:R-:W-:-:S04]  /*0750*/  @!P2 LEA R2, R7, R2, 0x18 ;  /* 0x000000020702a211 */ /* 0x008fc800078ec0ff */
[----:B------:R-:W-:-:S05]  /*0760*/  @!P2 LEA.HI R2, R3, R2, RZ, 0x1d ;  /* 0x000000020302a211 */ /* 0x000fca00078fe8ff */
[----:B------:R3:W-:Y:S01]  /*0770*/  @!P2 STS [R2], R11 ;  /* 0x0000000b0200a388 */ /* 0x0007e20000000800 */
[----:B--2---:R-:W-:-:S04]  /*0780*/  @!P0 LEA R9, R9, R6, 0x18 ;  /* 0x0000000609098211 */ /* 0x004fc800078ec0ff */
[----:B------:R-:W-:Y:S01]  /*0790*/  @!P0 LEA R6, R4, R9, 0x2 ;  /* 0x0000000904068211 */ /* 0x000fe200078e10ff */
[----:B------:R-:W-:Y:S01]  /*07a0*/  IMAD.MOV.U32 R4, RZ, RZ, RZ ;  /* 0x000000ffff047224 */ /* 0x000fe200078e00ff */
[----:B------:R-:W-:Y:S06]  /*07b0*/  BAR.SYNC.DEFER_BLOCKING 0x0 ;  /* 0x0000000000007b1d */ /* 0x000fec0000010000 */
[----:B------:R3:W2:Y:S01]  /*07c0*/  @!P0 LDS R4, [R6] ;  /* 0x0000000006048984 */ /* 0x0006a20000000800 */
[----:B------:R-:W-:Y:S05]  /*07d0*/  @P1 EXIT ;  /* 0x000000000000194d */ /* 0x000fea0003800000 */
[----:B--2---:R-:W2:Y:S01]  /*07e0*/  SHFL.DOWN PT, R7, R4, 0x10, 0x1f ;  /* 0x0a001f0004077f89 */ /* 0x004ea200000e0000 */
[----:B------:R-:W-:Y:S01]  /*07f0*/  ISETP.NE.AND P0, PT, R3, RZ, PT ;  /* 0x000000ff0300720c */ /* 0x000fe20003f05270 */
[----:B--2---:R-:W-:-:S05]  /*0800*/  FADD R7, R7, R4 ;  /* 0x0000000407077221 */ /* 0x004fca0000000000 */
[----:B---3--:R-:W2:Y:S02]  /*0810*/  SHFL.DOWN PT, R2, R7, 0x8, 0x1f ;  /* 0x09001f0007027f89 */ /* 0x008ea400000e0000 */
[----:B--2---:R-:W-:-:S05]  /*0820*/  FADD R2, R7, R2 ;  /* 0x0000000207027221 */ /* 0x004fca0000000000 */
[----:B------:R-:W2:Y:S02]  /*0830*/  SHFL.DOWN PT, R9, R2, 0x4, 0x1f ;  /* 0x08801f0002097f89 */ /* 0x000ea400000e0000 */
[----:B--2---:R-:W-:-:S05]  /*0840*/  FADD R9, R2, R9 ;  /* 0x0000000902097221 */ /* 0x004fca0000000000 */
[----:B------:R-:W0:Y:S02]  /*0850*/  SHFL.DOWN PT, R6, R9, 0x2, 0x1f ;  /* 0x08401f0009067f89 */ /* 0x000e2400000e0000 */
[----:B0-----:R-:W-:-:S05]  /*0860*/  FADD R8, R9, R6 ;  /* 0x0000000609087221 */ /* 0x001fca0000000000 */
[----:B------:R0:W2:Y:S01]  /*0870*/  SHFL.DOWN PT, R11, R8, 0x1, 0x1f ;  /* 0x08201f00080b7f89 */ /* 0x0000a200000e0000 */
[----:B------:R-:W-:Y:S05]  /*0880*/  @P0 EXIT ;  /* 0x000000000000094d */ /* 0x000fea0003800000 */
[----:B------:R-:W3:Y:S01]  /*0890*/  LDC.64 R2, c[0x0][0x3a0] ;  /* 0x0000e800ff027b82 */ /* 0x000ee20000000a00 */
[----:B--2---:R-:W-:-:S07]  /*08a0*/  FADD R11, R8, R11 ;  /* 0x0000000b080b7221 */ /* 0x004fce0000000000 */
[----:B------:R-:W2:Y:S01]  /*08b0*/  LDC.64 R6, c[0x0][0x3a8] ;  /* 0x0000ea00ff067b82 */ /* 0x000ea20000000a00 */
[----:B---3--:R-:W-:-:S05]  /*08c0*/  IMAD.WIDE.U32 R2, R0, 0x4, R2 ;  /* 0x0000000400027825 */ /* 0x008fca00078e0002 */
[----:B-1----:R-:W-:Y:S01]  /*08d0*/  STG.E desc[UR6][R2.64], R5 ;  /* 0x0000000502007986 */ /* 0x002fe2000c101906 */
[----:B--2---:R-:W-:-:S05]  /*08e0*/  IMAD.WIDE.U32 R6, R0, 0x4, R6 ;  /* 0x0000000400067825 */ /* 0x004fca00078e0006 */
[----:B------:R-:W-:Y:S01]  /*08f0*/  STG.E desc[UR6][R6.64], R11 ;  /* 0x0000000b06007986 */ /* 0x000fe2000c101906 */
[----:B------:R-:W-:Y:S05]  /*0900*/  EXIT ;  /* 0x000000000000794d */ /* 0x000fea0003800000 */
.L_x_118:
[----:B------:R-:W-:Y:S01]  /*0910*/  HFMA2 R14, -RZ, RZ, 0, 9.5367431640625e-07 ;  /* 0x00000010ff0e7431 */ /* 0x000fe200000001ff */
[----:B-1----:R-:W-:Y:S01]  /*0920*/  MOV R13, R5 ;  /* 0x00000005000d7202 */ /* 0x002fe20000000f00 */
[----:B------:R-:W-:Y:S01]  /*0930*/  IMAD.MOV.U32 R12, RZ, RZ, -0x1 ;  /* 0xffffffffff0c7424 */ /* 0x000fe200078e00ff */
[----:B------:R-:W-:-:S07]  /*0940*/  MOV R15, 0x1f ;  /* 0x0000001f000f7802 */ /* 0x000fce0000000f00 */
[----:B------:R-:W-:Y:S05]  /*0950*/  WARPSYNC.COLLECTIVE R12, `(.L_x_120) ;  /* 0x000000000c087348 */ /* 0x000fea0003c00000 */
[----:B------:R0:W1:Y:S02]  /*0960*/  SHFL.DOWN P3, R10, R13, R14, R15 ;  /* 0x0800000e0d0a7389 */ /* 0x000064000006000f */
[----:B01----:R-:W-:Y:S05]  /*0970*/  ENDCOLLECTIVE ;  /* 0x000000000000791b */ /* 0x003fea0003800000 */
.L_x_120:
[----:B------:R-:W-:Y:S01]  /*0980*/  HFMA2 R14, -RZ, RZ, 0, 4.76837158203125e-07 ;  /* 0x00000008ff0e7431 */ /* 0x000fe200000001ff */
[----:B------:R-:W-:-:S05]  /*0990*/  MOV R6, R10 ;  /* 0x0000000a00067202 */ /* 0x000fca0000000f00 */
[----:B------:R-:W-:-:S05]  /*09a0*/  FADD R6, R5, R6 ;  /* 0x0000000605067221 */ /* 0x000fca0000000000 */
[----:B------:R-:W-:-:S07]  /*09b0*/  MOV R13, R6 ;  /* 0x00000006000d7202 */ /* 0x000fce0000000f00 */
[----:B------:R-:W-:Y:S05]  /*09c0*/  WARPSYNC.COLLECTIVE R12, `(.L_x_121) ;  /* 0x000000000c087348 */ /* 0x000fea0003c00000 */
[----:B------:R0:W1:Y:S02]  /*09d0*/  SHFL.DOWN P3, R10, R13, R14, R15 ;  /* 0x0800000e0d0a7389 */ /* 0x000064000006000f */
[----:B01----:R-:W-:Y:S05]  /*09e0*/  ENDCOLLECTIVE ;  /* 0x000000000000791b */ /* 0x003fea0003800000 */
.L_x_121:
[----:B------:R-:W-:Y:S02]  /*09f0*/  HFMA2 R14, -RZ, RZ, 0, 2.384185791015625e-07 ;  /* 0x00000004ff0e7431 */ /* 0x000fe400000001ff */
[----:B------:R-:W-:-:S04]  /*0a00*/  IMAD.MOV.U32 R7, RZ, RZ, R10 ;  /* 0x000000ffff077224 */ /* 0x000fc800078e000a */
[----:B------:R-:W-:-:S05]  /*0a10*/  FADD R7, R6, R7 ;  /* 0x0000000706077221 */ /* 0x000fca0000000000 */
[----:B------:R-:W-:-:S07]  /*0a20*/  MOV R13, R7 ;  /* 0x00000007000d7202 */ /* 0x000fce0000000f00 */
[----:B------:R-:W-:Y:S05]  /*0a30*/  WARPSYNC.COLLECTIVE R12, `(.L_x_122) ;  /* 0x000000000c087348 */ /* 0x000fea0003c00000 */
[----:B------:R0:W1:Y:S02]  /*0a40*/  SHFL.DOWN P3, R10, R13, R14, R15 ;  /* 0x0800000e0d0a7389 */ /* 0x000064000006000f */
[----:B01----:R-:W-:Y:S05]  /*0a50*/  ENDCOLLECTIVE ;  /* 0x000000000000791b */ /* 0x003fea0003800000 */
.L_x_122:
[----:B------:R-:W-:Y:S01]  /*0a60*/  HFMA2 R14, -RZ, RZ, 0, 1.1920928955078125e-07 ;  /* 0x00000002ff0e7431 */ /* 0x000fe200000001ff */
[----:B------:R-:W-:-:S05]  /*0a70*/  MOV R8, R10 ;  /* 0x0000000a00087202 */ /* 0x000fca0000000f00 */
[----:B------:R-:W-:-:S04]  /*0a80*/  FADD R8, R7, R8 ;  /* 0x0000000807087221 */ /* 0x000fc80000000000 */
[----:B------:R-:W-:-:S07]  /*0a90*/  IMAD.MOV.U32 R13, RZ, RZ, R8 ;  /* 0x000000ffff0d7224 */ /* 0x000fce00078e0008 */
[----:B------:R-:W-:Y:S05]  /*0aa0*/  WARPSYNC.COLLECTIVE R12, `(.L_x_123) ;  /* 0x000000000c087348 */ /* 0x000fea0003c00000 */
[----:B------:R0:W1:Y:S02]  /*0ab0*/  SHFL.DOWN P3, R10, R13, R14, R15 ;  /* 0x0800000e0d0a7389 */ /* 0x000064000006000f */
[----:B01----:R-:W-:Y:S05]  /*0ac0*/  ENDCOLLECTIVE ;  /* 0x000000000000791b */ /* 0x003fea0003800000 */
.L_x_123:
[----:B------:R-:W-:Y:S01]  /*0ad0*/  IMAD.MOV.U32 R14, RZ, RZ, 0x1 ;  /* 0x00000001ff0e7424 */ /* 0x000fe200078e00ff */
[----:B------:R-:W-:-:S05]  /*0ae0*/  MOV R9, R10 ;  /* 0x0000000a00097202 */ /* 0x000fca0000000f00 */
[----:B------:R-:W-:-:S05]  /*0af0*/  FADD R9, R8, R9 ;  /* 0x0000000908097221 */ /* 0x000fca0000000000 */
[----:B------:R-:W-:-:S07]  /*0b00*/  MOV R13, R9 ;  /* 0x00000009000d7202 */ /* 0x000fce0000000f00 */
[----:B------:R-:W-:Y:S05]  /*0b10*/  WARPSYNC.COLLECTIVE R12, `(.L_x_124) ;  /* 0x000000000c087348 */ /* 0x000fea0003c00000 */
[----:B------:R0:W1:Y:S02]  /*0b20*/  SHFL.DOWN P3, R10, R13, R14, R15 ;  /* 0x0800000e0d0a7389 */ /* 0x000064000006000f */
[----:B01----:R-:W-:Y:S05]  /*0b30*/  ENDCOLLECTIVE ;  /* 0x000000000000791b */ /* 0x003fea0003800000 */
.L_x_124:
[----:B------:R-:W-:Y:S05]  /*0b40*/  BRA `(.L_x_125) ;  /* 0xfffffff800a47947 */ /* 0x000fea000383ffff */
.L_x_119:
[----:B------:R-:W-:Y:S01]  /*0b50*/  HFMA2 R14, -RZ, RZ, 0, 9.5367431640625e-07 ;  /* 0x00000010ff0e7431 */ /* 0x000fe200000001ff */
[----:B------:R-:W-:Y:S01]  /*0b60*/  BSSY B0, `(.L_x_126) ;  /* 0x0000007000007945 */ /* 0x000fe20003800000 */
[----:B------:R-:W-:Y:S01]  /*0b70*/  MOV R13, R2 ;  /* 0x00000002000d7202 */ /* 0x000fe20000000f00 */
[----:B------:R-:W-:Y:S01]  /*0b80*/  IMAD.MOV.U32 R12, RZ, RZ, -0x1 ;  /* 0xffffffffff0c7424 */ /* 0x000fe200078e00ff */
[----:B------:R-:W-:-:S07]  /*0b90*/  MOV R15, 0x1f ;  /* 0x0000001f000f7802 */ /* 0x000fce0000000f00 */
[----:B01----:R-:W-:Y:S05]  /*0ba0*/  WARPSYNC.COLLECTIVE R12, `(.L_x_127) ;  /* 0x000000000c087348 */ /* 0x003fea0003c00000 */
[----:B------:R2:W3:Y:S02]  /*0bb0*/  SHFL.DOWN P3, R10, R13, R14, R15 ;  /* 0x0800000e0d0a7389 */ /* 0x0004e4000006000f */
[----:B0123--:R-:W-:Y:S05]  /*0bc0*/  ENDCOLLECTIVE ;  /* 0x000000000000791b */ /* 0x00ffea0003800000 */
.L_x_127:
[----:B------:R-:W-:Y:S05]  /*0bd0*/  BSYNC B0 ;  /* 0x0000000000007941 */ /* 0x000fea0003800000 */
.L_x_126:
[----:B------:R-:W-:Y:S01]  /*0be0*/  MOV R7, R10 ;  /* 0x0000000a00077202 */ /* 0x000fe20000000f00 */
[----:B------:R-:W-:Y:S02]  /*0bf0*/  HFMA2 R14, -RZ, RZ, 0, 4.76837158203125e-07 ;  /* 0x00000008ff0e7431 */ /* 0x000fe400000001ff */
[----:B------:R-:W-:Y:S01]  /*0c00*/  IMAD.MOV.U32 R15, RZ, RZ, 0x1f ;  /* 0x0000001fff0f7424 */ /* 0x000fe200078e00ff */
[----:B------:R-:W-:Y:S01]  /*0c10*/  MOV R12, 0xffffffff ;  /* 0xffffffff000c7802 */ /* 0x000fe20000000f00 */
[----:B------:R-:W-:-:S05]  /*0c20*/  FADD R7, R7, R2 ;  /* 0x0000000207077221 */ /* 0x000fca0000000000 */
[----:B------:R-:W-:-:S07]  /*0c30*/  MOV R13, R7 ;  /* 0x00000007000d7202 */ /* 0x000fce0000000f00 */
[----:B------:R-:W-:Y:S05]  /*0c40*/  WARPSYNC.COLLECTIVE R12, `(.L_x_128) ;  /* 0x000000000c087348 */ /* 0x000fea0003c00000 */
[----:B------:R0:W1:Y:S02]  /*0c50*/  SHFL.DOWN P3, R10, R13, R14, R15 ;  /* 0x0800000e0d0a7389 */ /* 0x000064000006000f */
[----:B01----:R-:W-:Y:S05]  /*0c60*/  ENDCOLLECTIVE ;  /* 0x000000000000791b */ /* 0x003fea0003800000 */
.L_x_128:
[----:B------:R-:W-:Y:S01]  /*0c70*/  IMAD.MOV.U32 R14, RZ, RZ, 0x4 ;  /* 0x00000004ff0e7424 */ /* 0x000fe200078e00ff */
[----:B------:R-:W-:-:S05]  /*0c80*/  MOV R6, R10 ;  /* 0x0000000a00067202 */ /* 0x000fca0000000f00 */
[----:B------:R-:W-:-:S05]  /*0c90*/  FADD R6, R7, R6 ;  /* 0x0000000607067221 */ /* 0x000fca0000000000 */
[----:B------:R-:W-:-:S07]  /*0ca0*/  MOV R13, R6 ;  /* 0x00000006000d7202 */ /* 0x000fce0000000f00 */
[----:B------:R-:W-:Y:S05]  /*0cb0*/  WARPSYNC.COLLECTIVE R12, `(.L_x_129) ;  /* 0x000000000c087348 */ /* 0x000fea0003c00000 */
[----:B------:R0:W1:Y:S02]  /*0cc0*/  SHFL.DOWN P3, R10, R13, R14, R15 ;  /* 0x0800000e0d0a7389 */ /* 0x000064000006000f */
[----:B01----:R-:W-:Y:S05]  /*0cd0*/  ENDCOLLECTIVE ;  /* 0x000000000000791b */ /* 0x003fea0003800000 */
.L_x_129:
[----:B------:R-:W-:Y:S01]  /*0ce0*/  HFMA2 R14, -RZ, RZ, 0, 1.1920928955078125e-07 ;  /* 0x00000002ff0e7431 */ /* 0x000fe200000001ff */
[----:B------:R-:W-:-:S05]  /*0cf0*/  MOV R9, R10 ;  /* 0x0000000a00097202 */ /* 0x000fca0000000f00 */
[----:B------:R-:W-:-:S05]  /*0d00*/  FADD R9, R6, R9 ;  /* 0x0000000906097221 */ /* 0x000fca0000000000 */
[----:B------:R-:W-:-:S07]  /*0d10*/  MOV R13, R9 ;  /* 0x00000009000d7202 */ /* 0x000fce0000000f00 */
[----:B------:R-:W-:Y:S05]  /*0d20*/  WARPSYNC.COLLECTIVE R12, `(.L_x_130) ;  /* 0x000000000c087348 */ /* 0x000fea0003c00000 */
[----:B------:R0:W1:Y:S02]  /*0d30*/  SHFL.DOWN P3, R10, R13, R14, R15 ;  /* 0x0800000e0d0a7389 */ /* 0x000064000006000f */
[----:B01----:R-:W-:Y:S05]  /*0d40*/  ENDCOLLECTIVE ;  /* 0x000000000000791b */ /* 0x003fea0003800000 */
.L_x_130:
[----:B------:R-:W-:Y:S02]  /*0d50*/  HFMA2 R14, -RZ, RZ, 0, 5.9604644775390625e-08 ;  /* 0x00000001ff0e7431 */ /* 0x000fe400000001ff */
[----:B------:R-:W-:-:S04]  /*0d60*/  IMAD.MOV.U32 R8, RZ, RZ, R10 ;  /* 0x000000ffff087224 */ /* 0x000fc800078e000a */
[----:B------:R-:W-:-:S05]  /*0d70*/  FADD R8, R9, R8 ;  /* 0x0000000809087221 */ /* 0x000fca0000000000 */
[----:B------:R-:W-:-:S07]  /*0d80*/  MOV R13, R8 ;  /* 0x00000008000d7202 */ /* 0x000fce0000000f00 */
[----:B------:R-:W-:Y:S05]  /*0d90*/  WARPSYNC.COLLECTIVE R12, `(.L_x_131) ;  /* 0x000000000c087348 */ /* 0x000fea0003c00000 */
[----:B------:R0:W1:Y:S02]  /*0da0*/  SHFL.DOWN P3, R10, R13, R14, R15 ;  /* 0x0800000e0d0a7389 */ /* 0x000064000006000f */
[----:B01----:R-:W-:Y:S05]  /*0db0*/  ENDCOLLECTIVE ;  /* 0x000000000000791b */ /* 0x003fea0003800000 */
.L_x_131:
[----:B------:R-:W-:Y:S01]  /*0dc0*/  MOV R11, R10 ;  /* 0x0000000a000b7202 */ /* 0x000fe20000000f00 */
[----:B------:R-:W-:Y:S06]  /*0dd0*/  BRA `(.L_x_132) ;  /* 0xfffffff800387947 */ /* 0x000fec000383ffff */
.L_x_133:
        /* <DEDUP_REMOVED lines=10> */
.L_x_225:


//--------------------- .text.LayerNormFusedForwardKernel --------------------------
	.section	.text.LayerNormFusedForwardKernel,"ax",@progbits
	.align	128
        .global         LayerNormFusedForwardKernel
        .type           LayerNormFusedForwardKernel,@function
        .size           LayerNormFusedForwardKernel,(.L_x_220 - LayerNormFusedForwardKernel)
        .other          LayerNormFusedForwardKernel,@"STO_CUDA_ENTRY STV_DEFAULT"
LayerNormFusedForwardKernel:
.text.LayerNormFusedForwardKernel:
[----:B------:R-:W-:Y:S01]  /*0000*/  LDC R1, c[0x0][0x37c] ;  /* 0x0000df00ff017b82 */ /* 0x000fe20000000800 */
[----:B------:R-:W0:Y:S01]  /*0010*/  S2R R2, SR_TID.X ;  /* 0x0000000000027919 */ /* 0x000e220000002100 */
[----:B------:R-:W1:Y:S06]  /*0020*/  LDCU UR6, c[0x0][0x380] ;  /* 0x00007000ff0677ac */ /* 0x000e6c0008000800 */
[----:B------:R-:W2:Y:S01]  /*0030*/  S2UR UR12, SR_CTAID.X ;  /* 0x00000000000c79c3 */ /* 0x000ea20000002500 */
[----:B------:R-:W-:Y:S01]  /*0040*/  BSSY.RECONVERGENT B0, `(.L_x_134) ;  /* 0x000007e000007945 */ /* 0x000fe20003800200 */
[----:B------:R-:W-:Y:S01]  /*0050*/  IMAD.MOV.U32 R3, RZ, RZ, RZ ;  /* 0x000000ffff037224 */ /* 0x000fe200078e00ff */
[----:B------:R-:W3:Y:S01]  /*0060*/  LDCU.64 UR18, c[0x0][0x358] ;  /* 0x00006b00ff1277ac */ /* 0x000ee20008000a00 */
[----:B------:R-:W-:-:S02]  /*0070*/  IMAD.MOV.U32 R17, RZ, RZ, RZ ;  /* 0x000000ffff117224 */ /* 0x000fc400078e00ff */
[----:B------:R-:W-:Y:S01]  /*0080*/  IMAD.MOV.U32 R0, RZ, RZ, RZ ;  /* 0x000000ffff007224 */ /* 0x000fe200078e00ff */
[----:B------:R-:W4:Y:S01]  /*0090*/  LDCU UR7, c[0x0][0x380] ;  /* 0x00007000ff0777ac */ /* 0x000f220008000800 */
[----:B------:R-:W-:Y:S01]  /*00a0*/  UMOV UR4, URZ ;  /* 0x000000ff00047c82 */ /* 0x000fe20008000000 */
[----:B-1----:R-:W-:Y:S02]  /*00b0*/  USHF.R.S32.HI UR22, URZ, 0x1f, UR6 ;  /* 0x0000001fff167899 */ /* 0x002fe40008011406 */
[----:B0-----:R-:W-:-:S13]  /*00c0*/  ISETP.GE.AND P0, PT, R2, UR6, PT ;  /* 0x0000000602007c0c */ /* 0x001fda000bf06270 */
[----:B--234-:R-:W-:Y:S05]  /*00d0*/  @P0 BRA `(.L_x_135) ;  /* 0x0000000400d00947 */ /* 0x01cfea0003800000 */
[----:B------:R-:W0:Y:S01]  /*00e0*/  LDC R9, c[0x0][0x360] ;  /* 0x0000d800ff097b82 */ /* 0x000e220000000800 */
[----:B------:R-:W-:Y:S01]  /*00f0*/  IMAD.U32 R11, RZ, RZ, UR6 ;  /* 0x00000006ff0b7e24 */ /* 0x000fe2000f8e00ff */
[----:B------:R-:W-:Y:S03]  /*0100*/  BSSY.RECONVERGENT B1, `(.L_x_136) ;  /* 0x0000028000017945 */ /* 0x000fe60003800200 */
[----:B------:R-:W-:Y:S01]  /*0110*/  IMAD R11, R11, UR12, RZ ;  /* 0x0000000c0b0b7c24 */ /* 0x000fe2000f8e02ff */
[----:B0-----:R-:W-:-:S04]  /*0120*/  VIMNMX.U32 R9, PT, PT, R9, 0x200, PT ;  /* 0x0000020009097848 */ /* 0x001fc80003fe0000 */
[----:B------:R-:W-:-:S04]  /*0130*/  IADD3 R4, P1, PT, R9, R2, RZ ;  /* 0x0000000209047210 */ /* 0x000fc80007f3e0ff */
[C---:B------:R-:W-:Y:S01]  /*0140*/  ISETP.GE.U32.AND P0, PT, R4.reuse, UR6, PT ;  /* 0x0000000604007c0c */ /* 0x040fe2000bf06070 */
[----:B------:R-:W-:Y:S01]  /*0150*/  IMAD.X R7, RZ, RZ, R3, P1 ;  /* 0x000000ffff077224 */ /* 0x000fe200008e0603 */
[----:B------:R-:W-:-:S04]  /*0160*/  ISETP.GT.U32.AND P1, PT, R4, UR6, PT ;  /* 0x0000000604007c0c */ /* 0x000fc8000bf24070 */
[C---:B------:R-:W-:Y:S02]  /*0170*/  ISETP.GE.AND.EX P0, PT, R7.reuse, UR22, PT, P0 ;  /* 0x0000001607007c0c */ /* 0x040fe4000bf06300 */
[C---:B------:R-:W-:Y:S02]  /*0180*/  ISETP.GT.AND.EX P1, PT, R7.reuse, UR22, PT, P1 ;  /* 0x0000001607007c0c */ /* 0x040fe4000bf24310 */
[----:B------:R-:W-:Y:S02]  /*0190*/  SEL R12, RZ, 0x1, P0 ;  /* 0x00000001ff0c7807 */ /* 0x000fe40000000000 */
[----:B------:R-:W-:Y:S02]  /*01a0*/  SEL R5, R4, UR6, P1 ;  /* 0x0000000604057c07 */ /* 0x000fe40008800000 */
[----:B------:R-:W-:Y:S02]  /*01b0*/  SEL R0, R7, UR22, P1 ;  /* 0x0000001607007c07 */ /* 0x000fe40008800000 */
[----:B------:R-:W-:-:S04]  /*01c0*/  IADD3 R8, P0, P1, R5, -R4, -R12 ;  /* 0x8000000405087210 */ /* 0x000fc8000791e80c */
[----:B------:R-:W-:-:S04]  /*01d0*/  IADD3.X R10, PT, PT, R0, -0x1, ~R7, P0, P1 ;  /* 0xffffffff000a7810 */ /* 0x000fc800007e2c07 */
[----:B------:R-:W-:-:S13]  /*01e0*/  ISETP.NE.U32.AND P0, PT, R10, RZ, PT ;  /* 0x000000ff0a00720c */ /* 0x000fda0003f05070 */
[----:B------:R-:W-:Y:S05]  /*01f0*/  @P0 BRA `(.L_x_137) ;  /* 0x0000000000500947 */ /* 0x000fea0003800000 */
[----:B------:R-:W0:Y:S01]  /*0200*/  I2F.U32.RP R0, R9 ;  /* 0x0000000900007306 */ /* 0x000e220000209000 */
[----:B------:R-:W-:Y:S01]  /*0210*/  IMAD.MOV R7, RZ, RZ, -R9 ;  /* 0x000000ffff077224 */ /* 0x000fe200078e0a09 */
[----:B------:R-:W-:-:S06]  /*0220*/  ISETP.NE.U32.AND P2, PT, R9, RZ, PT ;  /* 0x000000ff0900720c */ /* 0x000fcc0003f45070 */
[----:B0-----:R-:W0:Y:S02]  /*0230*/  MUFU.RCP R0, R0 ;  /* 0x0000000000007308 */ /* 0x001e240000001000 */
[----:B0-----:R-:W-:-:S06]  /*0240*/  IADD3 R4, PT, PT, R0, 0xffffffe, RZ ;  /* 0x0ffffffe00047810 */ /* 0x001fcc0007ffe0ff */
[----:B------:R0:W1:Y:S02]  /*0250*/  F2I.FTZ.U32.TRUNC.NTZ R5, R4 ;  /* 0x0000000400057305 */ /* 0x000064000021f000 */
[----:B0-----:R-:W-:Y:S02]  /*0260*/  IMAD.MOV.U32 R4, RZ, RZ, RZ ;  /* 0x000000ffff047224 */ /* 0x001fe400078e00ff */
[----:B-1----:R-:W-:-:S04]  /*0270*/  IMAD R7, R7, R5, RZ ;  /* 0x0000000507077224 */ /* 0x002fc800078e02ff */
[----:B------:R-:W-:-:S06]  /*0280*/  IMAD.HI.U32 R5, R5, R7, R4 ;  /* 0x0000000705057227 */ /* 0x000fcc00078e0004 */
[----:B------:R-:W-:-:S04]  /*0290*/  IMAD.HI.U32 R4, R5, R8, RZ ;  /* 0x0000000805047227 */ /* 0x000fc800078e00ff */
[----:B------:R-:W-:Y:S02]  /*02a0*/  IMAD.MOV R6, RZ, RZ, -R4 ;  /* 0x000000ffff067224 */ /* 0x000fe400078e0a04 */
[----:B------:R-:W-:Y:S02]  /*02b0*/  IMAD.MOV.U32 R5, RZ, RZ, RZ ;  /* 0x000000ffff057224 */ /* 0x000fe400078e00ff */
[----:B------:R-:W-:-:S05]  /*02c0*/  IMAD R6, R9, R6, R8 ;  /* 0x0000000609067224 */ /* 0x000fca00078e0208 */
[----:B------:R-:W-:-:S13]  /*02d0*/  ISETP.GE.U32.AND P0, PT, R6, R9, PT ;  /* 0x000000090600720c */ /* 0x000fda0003f06070 */
[----:B------:R-:W-:Y:S02]  /*02e0*/  @P0 IMAD.IADD R6, R6, 0x1, -R9 ;  /* 0x0000000106060824 */ /* 0x000fe400078e0a09 */
[----:B------:R-:W-:-:S03]  /*02f0*/  @P0 VIADD R4, R4, 0x1 ;  /* 0x0000000104040836 */ /* 0x000fc60000000000 */
[----:B------:R-:W-:-:S13]  /*0300*/  ISETP.GE.U32.AND P1, PT, R6, R9, PT ;  /* 0x000000090600720c */ /* 0x000fda0003f26070 */
[----:B------:R-:W-:Y:S02]  /*0310*/  @P1 IADD3 R4, PT, PT, R4, 0x1, RZ ;  /* 0x0000000104041810 */ /* 0x000fe40007ffe0ff */
[----:B------:R-:W-:Y:S01]  /*0320*/  @!P2 LOP3.LUT R4, RZ, R9, RZ, 0x33, !PT ;  /* 0x00000009ff04a212 */ /* 0x000fe200078e33ff */
[----:B------:R-:W-:Y:S06]  /*0330*/  BRA `(.L_x_138) ;  /* 0x0000000000107947 */ /* 0x000fec0003800000 */
.L_x_137:
[----:B------:R-:W-:-:S07]  /*0340*/  MOV R0, 0x360 ;  /* 0x0000036000007802 */ /* 0x000fce0000000f00 */
[----:B------:R-:W-:Y:S05]  /*0350*/  CALL.REL.NOINC `($__internal_3_$__cuda_sm20_div_u64) ;  /* 0x0000004c00547944 */ /* 0x000fea0003c00000 */
[----:B------:R-:W-:Y:S02]  /*0360*/  IMAD.MOV.U32 R4, RZ, RZ, R6 ;  /* 0x000000ffff047224 */ /* 0x000fe400078e0006 */
[----:B------:R-:W-:-:S07]  /*0370*/  IMAD.MOV.U32 R5, RZ, RZ, R7 ;  /* 0x000000ffff057224 */ /* 0x000fce00078e0007 */
.L_x_138:
[----:B------:R-:W-:Y:S05]  /*0380*/  BSYNC.RECONVERGENT B1 ;  /* 0x0000000000017941 */ /* 0x000fea0003800200 */
.L_x_136:
[----:B------:R-:W-:Y:S01]  /*0390*/  IADD3 R6, P0, PT, R4, R12, RZ ;  /* 0x0000000c04067210 */ /* 0x000fe20007f1e0ff */
[----:B------:R-:W-:Y:S01]  /*03a0*/  BSSY.RECONVERGENT B1, `(.L_x_139) ;  /* 0x0000025000017945 */ /* 0x000fe20003800200 */
[----:B------:R-:W-:Y:S01]  /*03b0*/  MOV R8, R2 ;  /* 0x0000000200087202 */ /* 0x000fe20000000f00 */
[----:B------:R-:W-:Y:S01]  /*03c0*/  IMAD.MOV.U32 R14, RZ, RZ, R3 ;  /* 0x000000ffff0e7224 */ /* 0x000fe200078e0003 */
[C---:B------:R-:W-:Y:S01]  /*03d0*/  LOP3.LUT R0, R6.reuse, 0x3, RZ, 0xc0, !PT ;  /* 0x0000000306007812 */ /* 0x040fe200078ec0ff */
[----:B------:R-:W-:Y:S01]  /*03e0*/  IMAD.X R4, RZ, RZ, R5, P0 ;  /* 0x000000ffff047224 */ /* 0x000fe200000e0605 */
[----:B------:R-:W-:Y:S01]  /*03f0*/  ISETP.GE.U32.AND P0, PT, R6, 0x3, PT ;  /* 0x000000030600780c */ /* 0x000fe20003f06070 */
[----:B------:R-:W-:Y:S01]  /*0400*/  IMAD.MOV.U32 R17, RZ, RZ, RZ ;  /* 0x000000ffff117224 */ /* 0x000fe200078e00ff */
[----:B------:R-:W-:Y:S01]  /*0410*/  ISETP.NE.U32.AND P1, PT, R0, 0x3, PT ;  /* 0x000000030000780c */ /* 0x000fe20003f25070 */
[----:B------:R-:W-:Y:S01]  /*0420*/  IMAD.MOV.U32 R0, RZ, RZ, RZ ;  /* 0x000000ffff007224 */ /* 0x000fe200078e00ff */
[----:B------:R-:W-:-:S02]  /*0430*/  ISETP.GE.U32.AND.EX P0, PT, R4, RZ, PT, P0 ;  /* 0x000000ff0400720c */ /* 0x000fc40003f06100 */
[----:B------:R-:W-:-:S13]  /*0440*/  ISETP.NE.AND.EX P1, PT, RZ, RZ, PT, P1 ;  /* 0x000000ffff00720c */ /* 0x000fda0003f25310 */
[----:B------:R-:W-:Y:S05]  /*0450*/  @!P1 BRA `(.L_x_140) ;  /* 0x0000000000649947 */ /* 0x000fea0003800000 */
[----:B------:R-:W0:Y:S01]  /*0460*/  LDCU.64 UR8, c[0x0][0x388] ;  /* 0x00007100ff0877ac */ /* 0x000e220008000a00 */
[----:B------:R-:W-:Y:S01]  /*0470*/  VIADD R6, R6, 0x1 ;  /* 0x0000000106067836 */ /* 0x000fe20000000000 */
[-C--:B------:R-:W-:Y:S01]  /*0480*/  IADD3 R10, P1, PT, R11, R2.reuse, RZ ;  /* 0x000000020b0a7210 */ /* 0x080fe20007f3e0ff */
[----:B------:R-:W-:Y:S01]  /*0490*/  IMAD.MOV.U32 R0, RZ, RZ, RZ ;  /* 0x000000ffff007224 */ /* 0x000fe200078e00ff */
[----:B------:R-:W-:Y:S01]  /*04a0*/  MOV R8, R2 ;  /* 0x0000000200087202 */ /* 0x000fe20000000f00 */
[--C-:B------:R-:W-:Y:S01]  /*04b0*/  IMAD.MOV.U32 R14, RZ, RZ, R3.reuse ;  /* 0x000000ffff0e7224 */ /* 0x100fe200078e0003 */
[----:B------:R-:W-:Y:S01]  /*04c0*/  LOP3.LUT R6, R6, 0x3, RZ, 0xc0, !PT ;  /* 0x0000000306067812 */ /* 0x000fe200078ec0ff */
[----:B------:R-:W-:-:S03]  /*04d0*/  IMAD.X R5, RZ, RZ, R3, P1 ;  /* 0x000000ffff057224 */ /* 0x000fc600008e0603 */
[----:B------:R-:W-:-:S05]  /*04e0*/  IADD3 R6, P2, PT, RZ, -R6, RZ ;  /* 0x80000006ff067210 */ /* 0x000fca0007f5e0ff */
[----:B------:R-:W-:Y:S01]  /*04f0*/  IMAD.X R7, RZ, RZ, -0x1, P2 ;  /* 0xffffffffff077424 */ /* 0x000fe200010e06ff */
[----:B0-----:R-:W-:-:S04]  /*0500*/  LEA R4, P1, R10, UR8, 0x2 ;  /* 0x000000080a047c11 */ /* 0x001fc8000f8210ff */
[----:B------:R-:W-:-:S09]  /*0510*/  LEA.HI.X R10, R10, UR9, R5, 0x2, P1 ;  /* 0x000000090a0a7c11 */ /* 0x000fd200088f1405 */
.L_x_141:
[----:B------:R-:W-:-:S06]  /*0520*/  IMAD.MOV.U32 R5, RZ, RZ, R10 ;  /* 0x000000ffff057224 */ /* 0x000fcc00078e000a */
[----:B------:R0:W2:Y:S01]  /*0530*/  LDG.E R5, desc[UR18][R4.64] ;  /* 0x0000001204057981 */ /* 0x0000a2000c1e1900 */
[----:B------:R-:W-:Y:S02]  /*0540*/  IADD3 R6, P1, PT, R6, 0x1, RZ ;  /* 0x0000000106067810 */ /* 0x000fe40007f3e0ff */
[----:B------:R-:W-:-:S03]  /*0550*/  IADD3 R8, P2, PT, R9, R8, RZ ;  /* 0x0000000809087210 */ /* 0x000fc60007f5e0ff */
[----:B------:R-:W-:Y:S01]  /*0560*/  IMAD.X R7, RZ, RZ, R7, P1 ;  /* 0x000000ffff077224 */ /* 0x000fe200008e0607 */
[----:B------:R-:W-:Y:S01]  /*0570*/  ISETP.NE.U32.AND P1, PT, R6, RZ, PT ;  /* 0x000000ff0600720c */ /* 0x000fe20003f25070 */
[----:B------:R-:W-:Y:S01]  /*0580*/  IMAD.X R14, RZ, RZ, R14, P2 ;  /* 0x000000ffff0e7224 */ /* 0x000fe200010e060e */
[----:B0-----:R-:W-:Y:S02]  /*0590*/  LEA R4, P3, R9, R4, 0x2 ;  /* 0x0000000409047211 */ /* 0x001fe400078610ff */
[----:B------:R-:W-:Y:S02]  /*05a0*/  ISETP.NE.AND.EX P1, PT, R7, RZ, PT, P1 ;  /* 0x000000ff0700720c */ /* 0x000fe40003f25310 */
[----:B------:R-:W-:Y:S01]  /*05b0*/  LEA.HI.X R10, R9, R10, RZ, 0x2, P3 ;  /* 0x0000000a090a7211 */ /* 0x000fe200018f14ff */
[C---:B--2---:R-:W-:Y:S01]  /*05c0*/  FADD R17, R5.reuse, R17 ;  /* 0x0000001105117221 */ /* 0x044fe20000000000 */
[----:B------:R-:W-:-:S09]  /*05d0*/  FFMA R0, R5, R5, R0 ;  /* 0x0000000505007223 */ /* 0x000fd20000000000 */
[----:B------:R-:W-:Y:S05]  /*05e0*/  @P1 BRA `(.L_x_141) ;  /* 0xfffffffc00cc1947 */ /* 0x000fea000383ffff */
.L_x_140:
[----:B------:R-:W-:Y:S05]  /*05f0*/  BSYNC.RECONVERGENT B1 ;  /* 0x0000000000017941 */ /* 0x000fea0003800200 */
.L_x_139:
[----:B------:R-:W-:Y:S05]  /*0600*/  @!P0 BRA `(.L_x_135) ;  /* 0x0000000000848947 */ /* 0x000fea0003800000 */
[----:B------:R-:W0:Y:S01]  /*0610*/  LDCU.64 UR8, c[0x0][0x388] ;  /* 0x00007100ff0877ac */ /* 0x000e220008000a00 */
[----:B------:R-:W-:Y:S01]  /*0620*/  IADD3 R11, P0, PT, R11, R8, RZ ;  /* 0x000000080b0b7210 */ /* 0x000fe20007f1e0ff */
[----:B------:R-:W-:Y:S01]  /*0630*/  IMAD.SHL.U32 R15, R9, 0x4, RZ ;  /* 0x00000004090f7824 */ /* 0x000fe200078e00ff */
[----:B------:R-:W-:Y:S02]  /*0640*/  SHF.R.U32.HI R16, RZ, 0x1e, R9 ;  /* 0x0000001eff107819 */ /* 0x000fe40000011609 */
[----:B------:R-:W-:Y:S02]  /*0650*/  IADD3.X R4, PT, PT, RZ, R14, RZ, P0, !PT ;  /* 0x0000000eff047210 */ /* 0x000fe400007fe4ff */
[----:B0-----:R-:W-:-:S04]  /*0660*/  LEA R10, P1, R11, UR8, 0x2 ;  /* 0x000000080b0a7c11 */ /* 0x001fc8000f8210ff */
[----:B------:R-:W-:-:S09]  /*0670*/  LEA.HI.X R11, R11, UR9, R4, 0x2, P1 ;  /* 0x000000090b0b7c11 */ /* 0x000fd200088f1404 */
.L_x_142:
[-C--:B------:R-:W-:Y:S01]  /*0680*/  IADD3 R6, P0, PT, R15, R10.reuse, RZ ;  /* 0x0000000a0f067210 */ /* 0x080fe20007f1e0ff */
[----:B------:R0:W2:Y:S01]  /*0690*/  LDG.E R19, desc[UR18][R10.64] ;  /* 0x000000120a137981 */ /* 0x0000a2000c1e1900 */
[----:B------:R-:W-:-:S03]  /*06a0*/  LEA R4, P1, R9, R10, 0x3 ;  /* 0x0000000a09047211 */ /* 0x000fc600078218ff */
[--C-:B------:R-:W-:Y:S01]  /*06b0*/  IMAD.X R7, R16, 0x1, R11.reuse, P0 ;  /* 0x0000000110077824 */ /* 0x100fe200000e060b */
[C---:B------:R-:W-:Y:S01]  /*06c0*/  LEA.HI.X R5, R9.reuse, R11, RZ, 0x3, P1 ;  /* 0x0000000b09057211 */ /* 0x040fe200008f1cff */
[----:B------:R-:W-:Y:S01]  /*06d0*/  IMAD.WIDE.U32 R12, R9, 0xc, R10 ;  /* 0x0000000c090c7825 */ /* 0x000fe200078e000a */
[----:B------:R-:W-:-:S03]  /*06e0*/  UMOV UR5, URZ ;  /* 0x000000ff00057c82 */ /* 0x000fc60008000000 */
[----:B------:R-:W3:Y:S01]  /*06f0*/  LDG.E R7, desc[UR18][R6.64] ;  /* 0x0000001206077981 */ /* 0x000ee2000c1e1900 */
[----:B------:R-:W-:-:S03]  /*0700*/  VIADD R13, R13, UR5 ;  /* 0x000000050d0d7c36 */ /* 0x000fc60008000000 */
[----:B------:R-:W4:Y:S04]  /*0710*/  LDG.E R5, desc[UR18][R4.64] ;  /* 0x0000001204057981 */ /* 0x000f28000c1e1900 */
[----:B------:R-:W5:Y:S01]  /*0720*/  LDG.E R13, desc[UR18][R12.64] ;  /* 0x000000120c0d7981 */ /* 0x000f62000c1e1900 */
[----:B------:R-:W-:-:S05]  /*0730*/  IADD3 R8, P0, PT, R15, R8, RZ ;  /* 0x000000080f087210 */ /* 0x000fca0007f1e0ff */
[----:B------:R-:W-:Y:S01]  /*0740*/  IMAD.X R14, R16, 0x1, R14, P0 ;  /* 0x00000001100e7824 */ /* 0x000fe200000e060e */
[----:B------:R-:W-:-:S04]  /*0750*/  ISETP.GE.U32.AND P0, PT, R8, UR7, PT ;  /* 0x0000000708007c0c */ /* 0x000fc8000bf06070 */
[----:B------:R-:W-:Y:S02]  /*0760*/  ISETP.GE.AND.EX P0, PT, R14, UR22, PT, P0 ;  /* 0x000000160e007c0c */ /* 0x000fe4000bf06300 */
[----:B0-----:R-:W-:-:S04]  /*0770*/  LEA R10, P1, R9, R10, 0x4 ;  /* 0x0000000a090a7211 */ /* 0x001fc800078220ff */
[----:B------:R-:W-:Y:S01]  /*0780*/  LEA.HI.X R11, R9, R11, RZ, 0x4, P1 ;  /* 0x0000000b090b7211 */ /* 0x000fe200008f24ff */
[C---:B--2---:R-:W-:Y:S01]  /*0790*/  FADD R17, R19.reuse, R17 ;  /* 0x0000001113117221 */ /* 0x044fe20000000000 */
[----:B------:R-:W-:-:S03]  /*07a0*/  FFMA R0, R19, R19, R0 ;  /* 0x0000001313007223 */ /* 0x000fc60000000000 */
[----:B---3--:R-:W-:Y:S01]  /*07b0*/  FADD R17, R17, R7 ;  /* 0x0000000711117221 */ /* 0x008fe20000000000 */
[----:B------:R-:W-:-:S03]  /*07c0*/  FFMA R0, R7, R7, R0 ;  /* 0x0000000707007223 */ /* 0x000fc60000000000 */
[----:B----4-:R-:W-:Y:S01]  /*07d0*/  FADD R17, R17, R5 ;  /* 0x0000000511117221 */ /* 0x010fe20000000000 */
[----:B------:R-:W-:-:S03]  /*07e0*/  FFMA R0, R5, R5, R0 ;  /* 0x0000000505007223 */ /* 0x000fc60000000000 */
[----:B-----5:R-:W-:Y:S01]  /*07f0*/  FADD R17, R17, R13 ;  /* 0x0000000d11117221 */ /* 0x020fe20000000000 */
[----:B------:R-:W-:Y:S01]  /*0800*/  FFMA R0, R13, R13, R0 ;  /* 0x0000000d0d007223 */ /* 0x000fe20000000000 */
[----:B------:R-:W-:Y:S06]  /*0810*/  @!P0 BRA `(.L_x_142) ;  /* 0xfffffffc00988947 */ /* 0x000fec000383ffff */
.L_x_135:
[----:B------:R-:W-:Y:S05]  /*0820*/  BSYNC.RECONVERGENT B0 ;  /* 0x0000000000007941 */ /* 0x000fea0003800200 */
.L_x_134:
[----:B------:R-:W-:-:S13]  /*0830*/  ISETP.GT.U32.AND P0, PT, R2, 0x1ff, PT ;  /* 0x000001ff0200780c */ /* 0x000fda0003f04070 */
[----:B------:R-:W-:Y:S05]  /*0840*/  @P0 BRA `(.L_x_143) ;  /* 0x0000000400f80947 */ /* 0x000fea0003800000 */
[----:B------:R-:W-:-:S03]  /*0850*/  UMOV UR5, 0xffffffff ;  /* 0xffffffff00057882 */ /* 0x000fc60000000000 */
[----:B------:R-:W-:Y:S05]  /*0860*/  BRA.DIV UR5, `(.L_x_144) ;  /* 0x0000003e05bc7947 */ /* 0x000fea000b800000 */
[----:B------:R-:W0:Y:S02]  /*0870*/  SHFL.DOWN PT, R4, R17, 0x10, 0x1f ;  /* 0x0a001f0011047f89 */ /* 0x000e2400000e0000 */
        /* <DEDUP_REMOVED lines=8> */
.L_x_192:
[----:B------:R-:W-:Y:S05]  /*0900*/  WARPSYNC.ALL ;  /* 0x0000000000007948 */ /* 0x000fea0003800000 */
[----:B------:R-:W2:Y:S01]  /*0910*/  LDCU UR5, c[0x0][0x360] ;  /* 0x00006c00ff0577ac */ /* 0x000ea20008000800 */
[----:B------:R-:W-:Y:S01]  /*0920*/  BAR.SYNC.DEFER_BLOCKING 0x0 ;  /* 0x0000000000007b1d */ /* 0x000fe20000010000 */
[----:B------:R-:W-:-:S05]  /*0930*/  LOP3.LUT P1, R4, R2, 0x1f, RZ, 0xc0, !PT ;  /* 0x0000001f02047812 */ /* 0x000fca000782c0ff */
[----:B------:R-:W-:Y:S08]  /*0940*/  BSSY B0, `(.L_x_145) ;  /* 0x0000020000007945 */ /* 0x000ff00003800000 */
[----:B------:R-:W3:Y:S01]  /*0950*/  @!P1 S2R R6, SR_CgaCtaId ;  /* 0x0000000000069919 */ /* 0x000ee20000008800 */
[----:B------:R-:W-:Y:S01]  /*0960*/  @!P1 MOV R5, 0x400 ;  /* 0x0000040000059802 */ /* 0x000fe20000000f00 */
[----:B--2---:R-:W-:-:S04]  /*0970*/  UISETP.LT.U32.AND UP0, UPT, UR5, 0x200, UPT ;  /* 0x000002000500788c */ /* 0x004fc8000bf01070 */
[----:B------:R-:W-:-:S04]  /*0980*/  USEL UR5, UR5, 0x200, UP0 ;  /* 0x0000020005057887 */ /* 0x000fc80008000000 */
[----:B------:R-:W-:-:S06]  /*0990*/  USHF.R.U32.HI UR5, URZ, 0x5, UR5 ;  /* 0x00000005ff057899 */ /* 0x000fcc0008011605 */
[----:B------:R-:W-:-:S13]  /*09a0*/  ISETP.GE.U32.AND P0, PT, R2, UR5, PT ;  /* 0x0000000502007c0c */ /* 0x000fda000bf06070 */
[----:B------:R-:W2:Y:S01]  /*09b0*/  @!P0 S2R R10, SR_CgaCtaId ;  /* 0x00000000000a8919 */ /* 0x000ea20000008800 */
[----:B------:R-:W-:Y:S02]  /*09c0*/  @!P0 MOV R9, 0x400 ;  /* 0x0000040000098802 */ /* 0x000fe40000000f00 */
[----:B---3--:R-:W-:-:S04]  /*09d0*/  @!P1 LEA R5, R6, R5, 0x18 ;  /* 0x0000000506059211 */ /* 0x008fc800078ec0ff */
[----:B------:R-:W-:Y:S01]  /*09e0*/  @!P1 LEA.HI R6, R2, R5, RZ, 0x1d ;  /* 0x0000000502069211 */ /* 0x000fe200078fe8ff */
[----:B------:R-:W-:Y:S01]  /*09f0*/  IMAD.MOV.U32 R5, RZ, RZ, RZ ;  /* 0x000000ffff057224 */ /* 0x000fe200078e00ff */
[----:B--2---:R-:W-:Y:S01]  /*0a00*/  @!P0 LEA R11, R10, R9, 0x18 ;  /* 0x000000090a0b8211 */ /* 0x004fe200078ec0ff */
[----:B-1----:R-:W-:-:S03]  /*0a10*/  FADD R9, R7, R8 ;  /* 0x0000000807097221 */ /* 0x002fc60000000000 */
[----:B0-----:R-:W-:Y:S02]  /*0a20*/  @!P0 LEA R7, R4, R11, 0x2 ;  /* 0x0000000b04078211 */ /* 0x001fe400078e10ff */
        /* <DEDUP_REMOVED lines=16> */
.L_x_198:
[----:B-1----:R-:W-:-:S07]  /*0b30*/  FADD R5, R9, R10 ;  /* 0x0000000a09057221 */ /* 0x002fce0000000000 */
.L_x_146:
[----:B------:R-:W-:Y:S05]  /*0b40*/  BSYNC B0 ;  /* 0x0000000000007941 */ /* 0x000fea0003800000 */
.L_x_145:
        /* <DEDUP_REMOVED lines=12> */
.L_x_205:
[----:B------:R-:W3:Y:S01]  /*0c10*/  @!P2 S2R R7, SR_CgaCtaId ;  /* 0x000000000007a919 */ /* 0x000ee20000008800 */
[----:B------:R-:W-:Y:S05]  /*0c20*/  WARPSYNC.ALL ;  /* 0x0000000000007948 */ /* 0x000fea0003800000 */
[----:B------:R-:W-:Y:S01]  /*0c30*/  BAR.SYNC.DEFER_BLOCKING 0x0 ;  /* 0x0000000000007b1d */ /* 0x000fe20000010000 */
[----:B------:R-:W-:Y:S01]  /*0c40*/  @!P2 MOV R0, 0x400 ;  /* 0x000004000000a802 */ /* 0x000fe20000000f00 */
[----:B0-2---:R-:W-:-:S04]  /*0c50*/  FADD R8, R8, R11 ;  /* 0x0000000b08087221 */ /* 0x005fc80000000000 */
[----:B------:R-:W-:-:S05]  /*0c60*/  @!P2 VIADD R0, R0, 0x80 ;  /* 0x000000800000a836 */ /* 0x000fca0000000000 */
[----:B---3--:R-:W-:-:S04]  /*0c70*/  @!P2 LEA R7, R7, R0, 0x18 ;  /* 0x000000000707a211 */ /* 0x008fc800078ec0ff */
[----:B------:R-:W-:-:S05]  /*0c80*/  @!P2 LEA.HI R7, R2, R7, RZ, 0x1d ;  /* 0x000000070207a211 */ /* 0x000fca00078fe8ff */
[----:B------:R0:W-:Y:S01]  /*0c90*/  @!P2 STS [R7], R8 ;  /* 0x000000080700a388 */ /* 0x0001e20000000800 */
[----:B------:R-:W-:Y:S06]  /*0ca0*/  BAR.SYNC.DEFER_BLOCKING 0x0 ;  /* 0x0000000000007b1d */ /* 0x000fec0000010000 */
[----:B------:R-:W-:Y:S05]  /*0cb0*/  @P1 BRA.U `(.L_x_143) ;  /* 0x0000000100dc1947 */ /* 0x000fea0003800000 */
[----:B0-----:R-:W0:Y:S01]  /*0cc0*/  @!P0 S2R R7, SR_CgaCtaId ;  /* 0x0000000000078919 */ /* 0x001e220000008800 */
[----:B------:R-:W-:-:S05]  /*0cd0*/  @!P0 MOV R0, 0x400 ;  /* 0x0000040000008802 */ /* 0x000fca0000000f00 */
[----:B------:R-:W-:-:S05]  /*0ce0*/  @!P0 VIADD R0, R0, 0x80 ;  /* 0x0000008000008836 */ /* 0x000fca0000000000 */
[----:B0-----:R-:W-:Y:S01]  /*0cf0*/  @!P0 LEA R7, R7, R0, 0x18 ;  /* 0x0000000007078211 */ /* 0x001fe200078ec0ff */
[----:B------:R-:W-:-:S04]  /*0d00*/  IMAD.MOV.U32 R0, RZ, RZ, RZ ;  /* 0x000000ffff007224 */ /* 0x000fc800078e00ff */
[----:B------:R-:W-:-:S05]  /*0d10*/  @!P0 IMAD R4, R4, 0x4, R7 ;  /* 0x0000000404048824 */ /* 0x000fca00078e0207 */
[----:B------:R2:W3:Y:S01]  /*0d20*/  @!P0 LDS R0, [R4] ;  /* 0x0000000004008984 */ /* 0x0004e20000000800 */
[----:B------:R-:W-:Y:S05]  /*0d30*/  @P1 BRA `(.L_x_143) ;  /* 0x0000000000bc1947 */ /* 0x000fea0003800000 */
[----:B------:R-:W-:-:S03]  /*0d40*/  UMOV UR5, 0xffffffff ;  /* 0xffffffff00057882 */ /* 0x000fc60000000000 */
[----:B------:R-:W-:Y:S05]  /*0d50*/  BRA.DIV UR5, `(.L_x_149) ;  /* 0x0000004205447947 */ /* 0x000fea000b800000 */
[----:B---3--:R-:W0:Y:S02]  /*0d60*/  SHFL.DOWN PT, R7, R0, 0x10, 0x1f ;  /* 0x0a001f0000077f89 */ /* 0x008e2400000e0000 */
[----:B0-----:R-:W-:-:S05]  /*0d70*/  FADD R7, R7, R0 ;  /* 0x0000000007077221 */ /* 0x001fca0000000000 */
[----:B--2---:R-:W0:Y:S02]  /*0d80*/  SHFL.DOWN PT, R4, R7, 0x8, 0x1f ;  /* 0x09001f0007047f89 */ /* 0x004e2400000e0000 */
[----:B0-----:R-:W-:-:S05]  /*0d90*/  FADD R4, R7, R4 ;  /* 0x0000000407047221 */ /* 0x001fca0000000000 */
[----:B------:R-:W0:Y:S02]  /*0da0*/  SHFL.DOWN PT, R9, R4, 0x4, 0x1f ;  /* 0x08801f0004097f89 */ /* 0x000e2400000e0000 */
[----:B0-----:R-:W-:-:S05]  /*0db0*/  FADD R9, R4, R9 ;  /* 0x0000000904097221 */ /* 0x001fca0000000000 */
[----:B------:R-:W0:Y:S02]  /*0dc0*/  SHFL.DOWN PT, R6, R9, 0x2, 0x1f ;  /* 0x08401f0009067f89 */ /* 0x000e2400000e0000 */
[----:B0-----:R-:W-:-:S05]  /*0dd0*/  FADD R6, R9, R6 ;  /* 0x0000000609067221 */ /* 0x001fca0000000000 */
[----:B------:R0:W2:Y:S02]  /*0de0*/  SHFL.DOWN PT, R11, R6, 0x1, 0x1f ;  /* 0x08201f00060b7f89 */ /* 0x0000a400000e0000 */
.L_x_211:
[----:B------:R-:W-:Y:S01]  /*0df0*/  ISETP.NE.AND P0, PT, R2, RZ, PT ;  /* 0x000000ff0200720c */ /* 0x000fe20003f05270 */
[----:B--2---:R-:W-:-:S12]  /*0e00*/  FADD R4, R6, R11 ;  /* 0x0000000b06047221 */ /* 0x004fd80000000000 */
[----:B------:R-:W-:Y:S05]  /*0e10*/  @P0 BRA `(.L_x_143) ;  /* 0x0000000000840947 */ /* 0x000fea0003800000 */
[----:B------:R-:W2:Y:S02]  /*0e20*/  LDCU UR5, c[0x0][0x380] ;  /* 0x00007000ff0577ac */ /* 0x000ea40008000800 */
[----:B--2---:R-:W-:-:S05]  /*0e30*/  I2FP.F32.S32 R0, UR5 ;  /* 0x0000000500007c45 */ /* 0x004fca0008201400 */
[----:B0-----:R-:W-:-:S05]  /*0e40*/  VIADD R6, R0, 0x1800000 ;  /* 0x0180000000067836 */ /* 0x001fca0000000000 */
[----:B------:R-:W-:-:S04]  /*0e50*/  LOP3.LUT R6, R6, 0x7f800000, RZ, 0xc0, !PT ;  /* 0x7f80000006067812 */ /* 0x000fc800078ec0ff */
[----:B------:R-:W-:-:S13]  /*0e60*/  ISETP.GT.U32.AND P0, PT, R6, 0x1ffffff, PT ;  /* 0x01ffffff0600780c */ /* 0x000fda0003f04070 */
[----:B------:R-:W-:Y:S05]  /*0e70*/  @P0 BRA `(.L_x_150) ;  /* 0x0000000000100947 */ /* 0x000fea0003800000 */
[----:B------:R-:W-:-:S07]  /*0e80*/  MOV R6, 0xea0 ;  /* 0x00000ea000067802 */ /* 0x000fce0000000f00 */
[----:B-1----:R-:W-:Y:S05]  /*0e90*/  CALL.REL.NOINC `($__internal_4_$__cuda_sm20_rcp_rn_f32_slowpath) ;  /* 0x00000044009c7944 */ /* 0x002fea0003c00000 */
[----:B------:R-:W-:Y:S01]  /*0ea0*/  MOV R6, R0 ;  /* 0x0000000000067202 */ /* 0x000fe20000000f00 */
[----:B------:R-:W-:Y:S06]  /*0eb0*/  BRA `(.L_x_151) ;  /* 0x0000000000107947 */ /* 0x000fec0003800000 */
.L_x_150:
[----:B------:R-:W0:Y:S02]  /*0ec0*/  MUFU.RCP R7, R0 ;  /* 0x0000000000077308 */ /* 0x000e240000001000 */
[----:B0-----:R-:W-:-:S04]  /*0ed0*/  FFMA R6, R0, R7, -1 ;  /* 0xbf80000000067423 */ /* 0x001fc80000000007 */
[----:B------:R-:W-:-:S04]  /*0ee0*/  FADD.FTZ R6, -R6, -RZ ;  /* 0x800000ff06067221 */ /* 0x000fc80000010100 */
[----:B------:R-:W-:-:S07]  /*0ef0*/  FFMA R6, R7, R6, R7 ;  /* 0x0000000607067223 */ /* 0x000fce0000000007 */
.L_x_151:
[----:B-1----:R-:W-:Y:S01]  /*0f00*/  FMUL R9, R6, R5 ;  /* 0x0000000506097220 */ /* 0x002fe20000400000 */
[----:B------:R-:W0:Y:S03]  /*0f10*/  LDCU UR5, c[0x0][0x384] ;  /* 0x00007080ff0577ac */ /* 0x000e260008000800 */
[----:B------:R-:W-:Y:S01]  /*0f20*/  FMUL R5, R9, R9 ;  /* 0x0000000909057220 */ /* 0x000fe20000400000 */
[----:B------:R-:W1:Y:S03]  /*0f30*/  LDCU.128 UR8, c[0x0][0x390] ;  /* 0x00007200ff0877ac */ /* 0x000e660008000c00 */
[----:B------:R-:W-:-:S05]  /*0f40*/  FFMA R4, R4, R6, -R5 ;  /* 0x0000000604047223 */ /* 0x000fca0000000805 */
[----:B------:R-:W-:-:S05]  /*0f50*/  FMNMX R4, RZ, R4, !PT ;  /* 0x00000004ff047209 */ /* 0x000fca0007800000 */
[----:B0-----:R-:W-:Y:S01]  /*0f60*/  FADD R0, R4, UR5 ;  /* 0x0000000504007e21 */ /* 0x001fe20008000000 */
[----:B-1----:R-:W-:-:S04]  /*0f70*/  UIMAD.WIDE.U32 UR6, UR12, 0x4, UR8 ;  /* 0x000000040c0678a5 */ /* 0x002fc8000f8e0008 */
[----:B------:R-:W-:Y:S01]  /*0f80*/  FSETP.GEU.AND P0, PT, |R0|, 1.175494350822287508e-38, PT ;  /* 0x008000000000780b */ /* 0x000fe20003f0e200 */
[----:B------:R-:W-:Y:S01]  /*0f90*/  UIMAD.WIDE.U32 UR8, UR12, 0x4, UR10 ;  /* 0x000000040c0878a5 */ /* 0x000fe2000f8e000a */
[----:B------:R-:W-:Y:S02]  /*0fa0*/  IMAD.U32 R4, RZ, RZ, UR6 ;  /* 0x00000006ff047e24 */ /* 0x000fe4000f8e00ff */
[----:B------:R-:W-:-:S03]  /*0fb0*/  IMAD.U32 R5, RZ, RZ, UR7 ;  /* 0x00000007ff057e24 */ /* 0x000fc6000f8e00ff */
[----:B------:R-:W-:Y:S02]  /*0fc0*/  IMAD.U32 R6, RZ, RZ, UR8 ;  /* 0x00000008ff067e24 */ /* 0x000fe4000f8e00ff */
[----:B------:R-:W-:Y:S01]  /*0fd0*/  IMAD.U32 R7, RZ, RZ, UR9 ;  /* 0x00000009ff077e24 */ /* 0x000fe2000f8e00ff */
[----:B------:R4:W-:Y:S03]  /*0fe0*/  STG.E desc[UR18][R4.64], R9 ;  /* 0x0000000904007986 */ /* 0x0009e6000c101912 */
[----:B------:R-:W-:-:S04]  /*0ff0*/  @!P0 FMUL R0, R0, 16777216 ;  /* 0x4b80000000008820 */ /* 0x000fc80000400000 */
[----:B------:R-:W0:Y:S02]  /*1000*/  MUFU.RSQ R11, R0 ;  /* 0x00000000000b7308 */ /* 0x000e240000001400 */
[----:B0-----:R-:W-:-:S05]  /*1010*/  @!P0 FMUL R11, R11, 4096 ;  /* 0x458000000b0b8820 */ /* 0x001fca0000400000 */
[----:B------:R4:W-:Y:S02]  /*1020*/  STG.E desc[UR18][R6.64], R11 ;  /* 0x0000000b06007986 */ /* 0x0009e4000c101912 */
.L_x_143:
[----:B---3--:R-:W3:Y:S01]  /*1030*/  LDC R0, c[0x0][0x380] ;  /* 0x0000e000ff007b82 */ /* 0x008ee20000000800 */
[----:B------:R-:W-:Y:S07]  /*1040*/  WARPSYNC.ALL ;  /* 0x0000000000007948 */ /* 0x000fee0003800000 */
[----:B------:R-:W-:Y:S01]  /*1050*/  BAR.SYNC.DEFER_BLOCKING 0x0 ;  /* 0x0000000000007b1d */ /* 0x000fe20000010000 */
[----:B---3--:R-:W-:-:S13]  /*1060*/  ISETP.GE.AND P0, PT, R2, R0, PT ;  /* 0x000000000200720c */ /* 0x008fda0003f06270 */
[----:B------:R-:W-:Y:S05]  /*1070*/  @P0 EXIT ;  /* 0x000000000000094d */ /* 0x000fea0003800000 */
[----:B------:R-:W3:Y:S01]  /*1080*/  LDCU.64 UR14, c[0x0][0x3a0] ;  /* 0x00007400ff0e77ac */ /* 0x000ee20008000a00 */
[----:B------:R-:W-:Y:S01]  /*1090*/  R2UR UR13, R0 ;  /* 0x00000000000d72ca */ /* 0x000fe200000e0000 */
[----:B------:R-:W5:Y:S01]  /*10a0*/  LDCU UR5, c[0x0][0x360] ;  /* 0x00006c00ff0577ac */ /* 0x000f620008000800 */
[----:B------:R-:W0:Y:S01]  /*10b0*/  LDCU.128 UR8, c[0x0][0x390] ;  /* 0x00007200ff0877ac */ /* 0x000e220008000c00 */
[----:B---3--:R-:W-:-:S04]  /*10c0*/  UISETP.NE.U32.AND UP0, UPT, UR14, URZ, UPT ;  /* 0x000000ff0e00728c */ /* 0x008fc8000bf05070 */
[----:B------:R-:W-:Y:S02]  /*10d0*/  UISETP.NE.AND.EX UP0, UPT, UR15, URZ, UPT, UP0 ;  /* 0x000000ff0f00728c */ /* 0x000fe4000bf05300 */
[----:B-----5:R-:W-:Y:S02]  /*10e0*/  UISETP.LT.U32.AND UP1, UPT, UR5, 0x100, UPT ;  /* 0x000001000500788c */ /* 0x020fe4000bf21070 */
[----:B0-----:R-:W-:Y:S02]  /*10f0*/  UIMAD.WIDE.U32 UR6, UR12, 0x4, UR8 ;  /* 0x000000040c0678a5 */ /* 0x001fe4000f8e0008 */
[----:B------:R-:W-:Y:S02]  /*1100*/  UIMAD.WIDE.U32 UR8, UR12, 0x4, UR10 ;  /* 0x000000040c0878a5 */ /* 0x000fe4000f8e000a */
[----:B------:R-:W-:Y:S02]  /*1110*/  UIMAD UR10, UR12, UR13, URZ ;  /* 0x0000000d0c0a72a4 */ /* 0x000fe4000f8e02ff */
[----:B------:R-:W-:Y:S01]  /*1120*/  USEL UR5, UR5, 0x100, UP1 ;  /* 0x0000010005057887 */ /* 0x000fe20008800000 */
[----:B------:R-:W-:Y:S11]  /*1130*/  BRA.U UP0, `(.L_x_152) ;  /* 0x0000001900607547 */ /* 0x000ff6000b800000 */
[----:B------:R-:W0:Y:S02]  /*1140*/  LDCU.64 UR12, c[0x0][0x3a8] ;  /* 0x00007500ff0c77ac */ /* 0x000e240008000a00 */
[----:B0-----:R-:W-:-:S04]  /*1150*/  UISETP.NE.U32.AND UP0, UPT, UR12, URZ, UPT ;  /* 0x000000ff0c00728c */ /* 0x001fc8000bf05070 */
[----:B------:R-:W-:-:S09]  /*1160*/  UISETP.NE.AND.EX UP0, UPT, UR13, URZ, UPT, UP0 ;  /* 0x000000ff0d00728c */ /* 0x000fd2000bf05300 */
[----:B------:R-:W-:Y:S05]  /*1170*/  BRA.U UP0, `(.L_x_153) ;  /* 0x0000000900d47547 */ /* 0x000fea000b800000 */
[----:B-1--4-:R-:W-:Y:S01]  /*1180*/  IADD3 R5, P0, PT, R2, UR5, RZ ;  /* 0x0000000502057c10 */ /* 0x012fe2000ff1e0ff */
[----:B------:R-:W-:Y:S03]  /*1190*/  BSSY.RECONVERGENT B0, `(.L_x_154) ;  /* 0x0000026000007945 */ /* 0x000fe60003800200 */
[CC--:B------:R-:W-:Y:S01]  /*11a0*/  ISETP.GT.U32.AND P1, PT, R5.reuse, R0.reuse, PT ;  /* 0x000000000500720c */ /* 0x0c0fe20003f24070 */
[----:B------:R-:W-:Y:S01]  /*11b0*/  IMAD.X R7, RZ, RZ, R3, P0 ;  /* 0x000000ffff077224 */ /* 0x000fe200000e0603 */
[----:B------:R-:W-:-:S04]  /*11c0*/  ISETP.GE.U32.AND P0, PT, R5, R0, PT ;  /* 0x000000000500720c */ /* 0x000fc80003f06070 */
[C---:B------:R-:W-:Y:S02]  /*11d0*/  ISETP.GT.AND.EX P1, PT, R7.reuse, UR22, PT, P1 ;  /* 0x0000001607007c0c */ /* 0x040fe4000bf24310 */
[----:B------:R-:W-:Y:S02]  /*11e0*/  ISETP.GE.AND.EX P0, PT, R7, UR22, PT, P0 ;  /* 0x0000001607007c0c */ /* 0x000fe4000bf06300 */
[----:B------:R-:W-:Y:S02]  /*11f0*/  SEL R0, R5, R0, P1 ;  /* 0x0000000005007207 */ /* 0x000fe40000800000 */
[----:B------:R-:W-:Y:S02]  /*1200*/  SEL R11, RZ, 0x1, P0 ;  /* 0x00000001ff0b7807 */ /* 0x000fe40000000000 */
[----:B--2---:R-:W-:Y:S02]  /*1210*/  SEL R4, R7, UR22, P1 ;  /* 0x0000001607047c07 */ /* 0x004fe40008800000 */
[----:B------:R-:W-:-:S04]  /*1220*/  IADD3 R8, P0, P1, R0, -R5, -R11 ;  /* 0x8000000500087210 */ /* 0x000fc8000791e80b */
[----:B------:R-:W-:-:S04]  /*1230*/  IADD3.X R10, PT, PT, R4, -0x1, ~R7, P0, P1 ;  /* 0xffffffff040a7810 */ /* 0x000fc800007e2c07 */
[----:B------:R-:W-:-:S13]  /*1240*/  ISETP.NE.U32.AND P0, PT, R10, RZ, PT ;  /* 0x000000ff0a00720c */ /* 0x000fda0003f05070 */
[----:B------:R-:W-:Y:S05]  /*1250*/  @P0 BRA `(.L_x_155) ;  /* 0x0000000000500947 */ /* 0x000fea0003800000 */
[----:B------:R-:W0:Y:S01]  /*1260*/  I2F.U32.RP R0, UR5 ;  /* 0x0000000500007d06 */ /* 0x000e220008209000 */
[----:B------:R-:W-:Y:S01]  /*1270*/  IMAD R7, RZ, RZ, -UR5 ;  /* 0x80000005ff077e24 */ /* 0x000fe2000f8e02ff */
[----:B------:R-:W-:-:S06]  /*1280*/  ISETP.NE.U32.AND P2, PT, RZ, UR5, PT ;  /* 0x00000005ff007c0c */ /* 0x000fcc000bf45070 */
[----:B0-----:R-:W0:Y:S02]  /*1290*/  MUFU.RCP R0, R0 ;  /* 0x0000000000007308 */ /* 0x001e240000001000 */
[----:B0-----:R-:W-:-:S06]  /*12a0*/  IADD3 R4, PT, PT, R0, 0xffffffe, RZ ;  /* 0x0ffffffe00047810 */ /* 0x001fcc0007ffe0ff */
[----:B------:R0:W1:Y:S02]  /*12b0*/  F2I.FTZ.U32.TRUNC.NTZ R5, R4 ;  /* 0x0000000400057305 */ /* 0x000064000021f000 */
[----:B0-----:R-:W-:Y:S02]  /*12c0*/  IMAD.MOV.U32 R4, RZ, RZ, RZ ;  /* 0x000000ffff047224 */ /* 0x001fe400078e00ff */
[----:B-1----:R-:W-:-:S04]  /*12d0*/  IMAD R7, R7, R5, RZ ;  /* 0x0000000507077224 */ /* 0x002fc800078e02ff */
[----:B------:R-:W-:-:S06]  /*12e0*/  IMAD.HI.U32 R5, R5, R7, R4 ;  /* 0x0000000705057227 */ /* 0x000fcc00078e0004 */
[----:B------:R-:W-:-:S04]  /*12f0*/  IMAD.HI.U32 R4, R5, R8, RZ ;  /* 0x0000000805047227 */ /* 0x000fc800078e00ff */
[----:B------:R-:W-:-:S04]  /*1300*/  IMAD.MOV R5, RZ, RZ, -R4 ;  /* 0x000000ffff057224 */ /* 0x000fc800078e0a04 */
[----:B------:R-:W-:-:S05]  /*1310*/  IMAD R5, R5, UR5, R8 ;  /* 0x0000000505057c24 */ /* 0x000fca000f8e0208 */
[----:B------:R-:W-:-:S13]  /*1320*/  ISETP.GE.U32.AND P0, PT, R5, UR5, PT ;  /* 0x0000000505007c0c */ /* 0x000fda000bf06070 */
[----:B------:R-:W-:Y:S02]  /*1330*/  @P0 VIADD R5, R5, -UR5 ;  /* 0x8000000505050c36 */ /* 0x000fe40008000000 */
[----:B------:R-:W-:-:S03]  /*1340*/  @P0 VIADD R4, R4, 0x1 ;  /* 0x0000000104040836 */ /* 0x000fc60000000000 */
[----:B------:R-:W-:Y:S01]  /*1350*/  ISETP.GE.U32.AND P1, PT, R5, UR5, PT ;  /* 0x0000000505007c0c */ /* 0x000fe2000bf26070 */
[----:B------:R-:W-:-:S12]  /*1360*/  IMAD.MOV.U32 R5, RZ, RZ, RZ ;  /* 0x000000ffff057224 */ /* 0x000fd800078e00ff */
[----:B------:R-:W-:Y:S02]  /*1370*/  @P1 IADD3 R4, PT, PT, R4, 0x1, RZ ;  /* 0x0000000104041810 */ /* 0x000fe40007ffe0ff */
[----:B------:R-:W-:Y:S01]  /*1380*/  @!P2 LOP3.LUT R4, RZ, UR5, RZ, 0x33, !PT ;  /* 0x00000005ff04ac12 */ /* 0x000fe2000f8e33ff */
[----:B------:R-:W-:Y:S06]  /*1390*/  BRA `(.L_x_156) ;  /* 0x0000000000147947 */ /* 0x000fec0003800000 */
.L_x_155:
[----:B------:R-:W-:Y:S01]  /*13a0*/  IMAD.U32 R9, RZ, RZ, UR5 ;  /* 0x00000005ff097e24 */ /* 0x000fe2000f8e00ff */
[----:B------:R-:W-:-:S07]  /*13b0*/  MOV R0, 0x13d0 ;  /* 0x000013d000007802 */ /* 0x000fce0000000f00 */
[----:B------:R-:W-:Y:S05]  /*13c0*/  CALL.REL.NOINC `($__internal_3_$__cuda_sm20_div_u64) ;  /* 0x0000003c00387944 */ /* 0x000fea0003c00000 */
[----:B------:R-:W-:Y:S02]  /*13d0*/  IMAD.MOV.U32 R4, RZ, RZ, R6 ;  /* 0x000000ffff047224 */ /* 0x000fe400078e0006 */
[----:B------:R-:W-:-:S07]  /*13e0*/  IMAD.MOV.U32 R5, RZ, RZ, R7 ;  /* 0x000000ffff057224 */ /* 0x000fce00078e0007 */
.L_x_156:
[----:B------:R-:W-:Y:S05]  /*13f0*/  BSYNC.RECONVERGENT B0 ;  /* 0x0000000000007941 */ /* 0x000fea0003800200 */
.L_x_154:
[----:B------:R-:W-:Y:S01]  /*1400*/  IADD3 R7, P0, PT, R4, R11, RZ ;  /* 0x0000000b04077210 */ /* 0x000fe20007f1e0ff */
[----:B------:R-:W0:Y:S01]  /*1410*/  LDCU.64 UR14, c[0x0][0x388] ;  /* 0x00007100ff0e77ac */ /* 0x000e220008000a00 */
[----:B------:R-:W-:Y:S02]  /*1420*/  BSSY.RECONVERGENT B0, `(.L_x_157) ;  /* 0x000002c000007945 */ /* 0x000fe40003800200 */
[C---:B------:R-:W-:Y:S01]  /*1430*/  LOP3.LUT R0, R7.reuse, 0x3, RZ, 0xc0, !PT ;  /* 0x0000000307007812 */ /* 0x040fe200078ec0ff */
[----:B------:R-:W-:Y:S01]  /*1440*/  IMAD.X R4, RZ, RZ, R5, P0 ;  /* 0x000000ffff047224 */ /* 0x000fe200000e0605 */
[----:B------:R-:W-:Y:S01]  /*1450*/  ISETP.GE.U32.AND P0, PT, R7, 0x3, PT ;  /* 0x000000030700780c */ /* 0x000fe20003f06070 */
[----:B------:R-:W1:Y:S01]  /*1460*/  LDCU.64 UR12, c[0x0][0x3b0] ;  /* 0x00007600ff0c77ac */ /* 0x000e620008000a00 */
[----:B------:R-:W-:Y:S02]  /*1470*/  ISETP.NE.U32.AND P1, PT, R0, 0x3, PT ;  /* 0x000000030000780c */ /* 0x000fe40003f25070 */
[----:B------:R-:W-:-:S02]  /*1480*/  ISETP.GE.U32.AND.EX P0, PT, R4, RZ, PT, P0 ;  /* 0x000000ff0400720c */ /* 0x000fc40003f06100 */
[----:B------:R-:W-:-:S13]  /*1490*/  ISETP.NE.AND.EX P1, PT, RZ, RZ, PT, P1 ;  /* 0x000000ffff00720c */ /* 0x000fda0003f25310 */
[----:B01----:R-:W-:Y:S05]  /*14a0*/  @!P1 BRA `(.L_x_158) ;  /* 0x00000000008c9947 */ /* 0x003fea0003800000 */
[----:B------:R-:W-:Y:S01]  /*14b0*/  IADD3 R7, PT, PT, R7, 0x1, RZ ;  /* 0x0000000107077810 */ /* 0x000fe20007ffe0ff */
[----:B------:R-:W-:Y:S01]  /*14c0*/  UMOV UR4, URZ ;  /* 0x000000ff00047c82 */ /* 0x000fe20008000000 */
[----:B------:R-:W-:Y:S02]  /*14d0*/  IADD3 R15, P1, PT, R2, UR10, RZ ;  /* 0x0000000a020f7c10 */ /* 0x000fe4000ff3e0ff */
[----:B------:R-:W-:-:S03]  /*14e0*/  LOP3.LUT R7, R7, 0x3, RZ, 0xc0, !PT ;  /* 0x0000000307077812 */ /* 0x000fc600078ec0ff */
[--C-:B------:R-:W-:Y:S01]  /*14f0*/  IMAD.X R16, RZ, RZ, R3.reuse, P1 ;  /* 0x000000ffff107224 */ /* 0x100fe200008e0603 */
[----:B------:R-:W-:Y:S01]  /*1500*/  IADD3 R12, P1, PT, RZ, -R7, RZ ;  /* 0x80000007ff0c7210 */ /* 0x000fe20007f3e0ff */
[----:B------:R-:W-:-:S03]  /*1510*/  IMAD.WIDE.U32 R4, R7, UR5, R2 ;  /* 0x0000000507047c25 */ /* 0x000fc6000f8e0002 */
[----:B------:R-:W-:Y:S01]  /*1520*/  SHF.L.U64.HI R16, R15, 0x2, R16 ;  /* 0x000000020f107819 */ /* 0x000fe20000010210 */
[----:B------:R-:W-:Y:S02]  /*1530*/  VIADD R3, R5, UR4 ;  /* 0x0000000405037c36 */ /* 0x000fe40008000000 */
[----:B------:R-:W-:Y:S02]  /*1540*/  IMAD.MOV.U32 R2, RZ, RZ, R4 ;  /* 0x000000ffff027224 */ /* 0x000fe400078e0004 */
[----:B------:R-:W-:Y:S02]  /*1550*/  IMAD.SHL.U32 R15, R15, 0x4, RZ ;  /* 0x000000040f0f7824 */ /* 0x000fe400078e00ff */
[----:B------:R-:W-:-:S07]  /*1560*/  IMAD.X R14, RZ, RZ, -0x1, P1 ;  /* 0xffffffffff0e7424 */ /* 0x000fce00008e06ff */
.L_x_159:
[C---:B------:R-:W-:Y:S01]  /*1570*/  IADD3 R4, P1, PT, R15.reuse, UR14, RZ ;  /* 0x0000000e0f047c10 */ /* 0x040fe2000ff3e0ff */
[----:B------:R-:W-:Y:S01]  /*1580*/  IMAD.U32 R9, RZ, RZ, UR7 ;  /* 0x00000007ff097e24 */ /* 0x000fe2000f8e00ff */
[----:B------:R-:W-:Y:S01]  /*1590*/  MOV R8, UR6 ;  /* 0x0000000600087c02 */ /* 0x000fe20008000f00 */
[----:B------:R-:W-:Y:S01]  /*15a0*/  IMAD.U32 R11, RZ, RZ, UR9 ;  /* 0x00000009ff0b7e24 */ /* 0x000fe2000f8e00ff */
[----:B------:R-:W-:Y:S01]  /*15b0*/  IADD3.X R5, PT, PT, R16, UR15, RZ, P1, !PT ;  /* 0x0000000f10057c10 */ /* 0x000fe20008ffe4ff */
[----:B------:R-:W-:Y:S02]  /*15c0*/  IMAD.U32 R10, RZ, RZ, UR8 ;  /* 0x00000008ff0a7e24 */ /* 0x000fe4000f8e00ff */
[----:B------:R-:W2:Y:S04]  /*15d0*/  LDG.E R9, desc[UR18][R8.64] ;  /* 0x0000001208097981 */ /* 0x000ea8000c1e1900 */
[----:B0-----:R0:W2:Y:S04]  /*15e0*/  LDG.E R0, desc[UR18][R4.64] ;  /* 0x0000001204007981 */ /* 0x0010a8000c1e1900 */
[----:B------:R-:W3:Y:S01]  /*15f0*/  LDG.E R11, desc[UR18][R10.64] ;  /* 0x000000120a0b7981 */ /* 0x000ee2000c1e1900 */
[----:B------:R-:W-:-:S04]  /*1600*/  IADD3 R6, P1, PT, R15, UR12, RZ ;  /* 0x0000000c0f067c10 */ /* 0x000fc8000ff3e0ff */
[----:B------:R-:W-:Y:S02]  /*1610*/  IADD3.X R7, PT, PT, R16, UR13, RZ, P1, !PT ;  /* 0x0000000d10077c10 */ /* 0x000fe40008ffe4ff */
[----:B------:R-:W-:Y:S02]  /*1620*/  IADD3 R12, P1, PT, R12, 0x1, RZ ;  /* 0x000000010c0c7810 */ /* 0x000fe40007f3e0ff */
[----:B0-----:R-:W-:-:S03]  /*1630*/  MOV R5, UR5 ;  /* 0x0000000500057c02 */ /* 0x001fc60008000f00 */
[----:B------:R-:W-:Y:S01]  /*1640*/  IMAD.X R14, RZ, RZ, R14, P1 ;  /* 0x000000ffff0e7224 */ /* 0x000fe200008e060e */
[----:B------:R-:W-:-:S04]  /*1650*/  ISETP.NE.U32.AND P1, PT, R12, RZ, PT ;  /* 0x000000ff0c00720c */ /* 0x000fc80003f25070 */
[----:B------:R-:W-:Y:S01]  /*1660*/  ISETP.NE.AND.EX P1, PT, R14, RZ, PT, P1 ;  /* 0x000000ff0e00720c */ /* 0x000fe20003f25310 */
[----:B--2---:R-:W-:-:S04]  /*1670*/  FADD R0, R0, -R9 ;  /* 0x8000000900007221 */ /* 0x004fc80000000000 */
[----:B---3--:R-:W-:Y:S01]  /*1680*/  FFMA R13, R0, R11, RZ ;  /* 0x0000000b000d7223 */ /* 0x008fe200000000ff */
[----:B------:R-:W-:-:S04]  /*1690*/  IMAD.U32 R0, RZ, RZ, UR5 ;  /* 0x00000005ff007e24 */ /* 0x000fc8000f8e00ff */
[----:B------:R0:W-:Y:S01]  /*16a0*/  STG.E desc[UR18][R6.64], R13 ;  /* 0x0000000d06007986 */ /* 0x0001e2000c101912 */
[----:B------:R-:W-:-:S04]  /*16b0*/  LEA R15, P2, R0, R15, 0x2 ;  /* 0x0000000f000f7211 */ /* 0x000fc800078410ff */
[----:B------:R-:W-:Y:S01]  /*16c0*/  LEA.HI.X R16, R5, R16, RZ, 0x2, P2 ;  /* 0x0000001005107211 */ /* 0x000fe200010f14ff */
[----:B------:R-:W-:Y:S08]  /*16d0*/  @P1 BRA `(.L_x_159) ;  /* 0xfffffffc00a41947 */ /* 0x000ff0000383ffff */
.L_x_158:
[----:B------:R-:W-:Y:S05]  /*16e0*/  BSYNC.RECONVERGENT B0 ;  /* 0x0000000000007941 */ /* 0x000fea0003800200 */
.L_x_157:
[----:B------:R-:W-:Y:S05]  /*16f0*/  @!P0 EXIT ;  /* 0x000000000000894d */ /* 0x000fea0003800000 */
[----:B------:R-:W1:Y:S01]  /*1700*/  LDCU.64 UR12, c[0x0][0x3b0] ;  /* 0x00007600ff0c77ac */ /* 0x000e620008000a00 */
[----:B------:R-:W-:Y:S01]  /*1710*/  IADD3 R4, P0, PT, R2, UR10, RZ ;  /* 0x0000000a02047c10 */ /* 0x000fe2000ff1e0ff */
[----:B------:R-:W-:Y:S01]  /*1720*/  BSSY.RECONVERGENT B0, `(.L_x_160) ;  /* 0x0000059000007945 */ /* 0x000fe20003800200 */
[----:B------:R-:W2:Y:S03]  /*1730*/  LDCU.64 UR28, c[0x0][0x3b0] ;  /* 0x00007600ff1c77ac */ /* 0x000ea60008000a00 */
[----:B------:R-:W-:Y:S01]  /*1740*/  IMAD.X R5, RZ, RZ, R3, P0 ;  /* 0x000000ffff057224 */ /* 0x000fe200000e0603 */
[----:B------:R-:W3:Y:S04]  /*1750*/  LDCU.64 UR30, c[0x0][0x388] ;  /* 0x00007100ff1e77ac */ /* 0x000ee80008000a00 */
[C---:B------:R-:W-:Y:S01]  /*1760*/  SHF.L.U64.HI R5, R4.reuse, 0x2, R5 ;  /* 0x0000000204057819 */ /* 0x040fe20000010205 */
[----:B------:R-:W4:Y:S01]  /*1770*/  LDCU.64 UR14, c[0x0][0x388] ;  /* 0x00007100ff0e77ac */ /* 0x000f220008000a00 */
[----:B------:R-:W-:Y:S01]  /*1780*/  IMAD.SHL.U32 R4, R4, 0x4, RZ ;  /* 0x0000000404047824 */ /* 0x000fe200078e00ff */
[----:B------:R-:W-:-:S02]  /*1790*/  USHF.L.U32 UR11, UR5, 0x3, URZ ;  /* 0x00000003050b7899 */ /* 0x000fc400080006ff */
[----:B------:R-:W-:Y:S02]  /*17a0*/  USHF.L.U32 UR17, UR5, 0x2, URZ ;  /* 0x0000000205117899 */ /* 0x000fe400080006ff */
[----:B------:R-:W-:Y:S02]  /*17b0*/  USHF.R.U32.HI UR16, URZ, 0x1d, UR5 ;  /* 0x0000001dff107899 */ /* 0x000fe40008011605 */
[----:B--2---:R-:W-:Y:S02]  /*17c0*/  UIADD3 UR24, UP1, UPT, UR11, UR28, URZ ;  /* 0x0000001c0b187290 */ /* 0x004fe4000ff3e0ff */
[----:B-1----:R-:W-:Y:S02]  /*17d0*/  UIMAD.WIDE.U32 UR12, UR5, 0xc, UR12 ;  /* 0x0000000c050c78a5 */ /* 0x002fe4000f8e000c */
[----:B------:R-:W-:Y:S02]  /*17e0*/  USHF.R.U32.HI UR20, URZ, 0x1e, UR5 ;  /* 0x0000001eff147899 */ /* 0x000fe40008011605 */
[----:B------:R-:W-:-:S02]  /*17f0*/  UIADD3 UR26, UP0, UPT, UR17, UR28, URZ ;  /* 0x0000001c111a7290 */ /* 0x000fc4000ff1e0ff */
[----:B---3--:R-:W-:Y:S02]  /*1800*/  UIADD3 UR21, UP2, UPT, UR17, UR30, URZ ;  /* 0x0000001e11157290 */ /* 0x008fe4000ff5e0ff */
[----:B------:R-:W-:Y:S02]  /*1810*/  UIADD3 UR11, UP3, UPT, UR11, UR30, URZ ;  /* 0x0000001e0b0b7290 */ /* 0x000fe4000ff7e0ff */
[----:B----4-:R-:W-:Y:S01]  /*1820*/  UIMAD.WIDE.U32 UR14, UR5, 0xc, UR14 ;  /* 0x0000000c050e78a5 */ /* 0x010fe2000f8e000e */
[----:B------:R-:W-:Y:S01]  /*1830*/  UMOV UR4, URZ ;  /* 0x000000ff00047c82 */ /* 0x000fe20008000000 */
[----:B------:R-:W-:Y:S02]  /*1840*/  UIADD3.X UR25, UPT, UPT, UR16, UR29, URZ, UP1, !UPT ;  /* 0x0000001d10197290 */ /* 0x000fe40008ffe4ff */
[----:B------:R-:W-:Y:S01]  /*1850*/  UIADD3 UR23, UPT, UPT, UR4, UR13, URZ ;  /* 0x0000000d04177290 */ /* 0x000fe2000fffe0ff */
[----:B------:R-:W1:Y:S01]  /*1860*/  LDCU UR32, c[0x0][0x380] ;  /* 0x00007000ff2077ac */ /* 0x000e620008000800 */
[----:B------:R-:W-:-:S02]  /*1870*/  UIADD3.X UR27, UPT, UPT, UR20, UR29, URZ, UP0, !UPT ;  /* 0x0000001d141b7290 */ /* 0x000fc400087fe4ff */
[----:B------:R-:W-:Y:S02]  /*1880*/  UIADD3.X UR10, UPT, UPT, UR20, UR31, URZ, UP2, !UPT ;  /* 0x0000001f140a7290 */ /* 0x000fe400097fe4ff */
[----:B------:R-:W-:Y:S02]  /*1890*/  UIADD3.X UR16, UPT, UPT, UR16, UR31, URZ, UP3, !UPT ;  /* 0x0000001f10107290 */ /* 0x000fe40009ffe4ff */
[----:B------:R-:W-:-:S12]  /*18a0*/  UIADD3 UR4, UPT, UPT, UR4, UR15, URZ ;  /* 0x0000000f04047290 */ /* 0x000fd8000fffe0ff */
.L_x_161:
[----:B0-2---:R-:W-:Y:S01]  /*18b0*/  IADD3 R6, P0, PT, R4, UR30, RZ ;  /* 0x0000001e04067c10 */ /* 0x005fe2000ff1e0ff */
[----:B------:R-:W-:Y:S01]  /*18c0*/  IMAD.U32 R13, RZ, RZ, UR7 ;  /* 0x00000007ff0d7e24 */ /* 0x000fe2000f8e00ff */
[----:B------:R-:W-:Y:S01]  /*18d0*/  MOV R15, UR9 ;  /* 0x00000009000f7c02 */ /* 0x000fe20008000f00 */
[----:B------:R-:W-:Y:S01]  /*18e0*/  IMAD.U32 R12, RZ, RZ, UR6 ;  /* 0x00000006ff0c7e24 */ /* 0x000fe2000f8e00ff */
[----:B------:R-:W-:Y:S01]  /*18f0*/  IADD3.X R7, PT, PT, R5, UR31, RZ, P0, !PT ;  /* 0x0000001f05077c10 */ /* 0x000fe200087fe4ff */
[----:B------:R-:W-:-:S03]  /*1900*/  IMAD.U32 R14, RZ, RZ, UR8 ;  /* 0x00000008ff0e7e24 */ /* 0x000fc6000f8e00ff */
[----:B------:R-:W2:Y:S04]  /*1910*/  LDG.E R13, desc[UR18][R12.64] ;  /* 0x000000120c0d7981 */ /* 0x000ea8000c1e1900 */
[----:B------:R-:W2:Y:S04]  /*1920*/  LDG.E R0, desc[UR18][R6.64] ;  /* 0x0000001206007981 */ /* 0x000ea8000c1e1900 */
[----:B------:R-:W3:Y:S01]  /*1930*/  LDG.E R15, desc[UR18][R14.64] ;  /* 0x000000120e0f7981 */ /* 0x000ee2000c1e1900 */
[C---:B------:R-:W-:Y:S01]  /*1940*/  IADD3 R8, P0, PT, R4.reuse, UR28, RZ ;  /* 0x0000001c04087c10 */ /* 0x040fe2000ff1e0ff */
[----:B------:R-:W-:Y:S01]  /*1950*/  IMAD.U32 R17, RZ, RZ, UR7 ;  /* 0x00000007ff117e24 */ /* 0x000fe2000f8e00ff */
[----:B------:R-:W-:Y:S01]  /*1960*/  IADD3 R10, P1, PT, R4, UR21, RZ ;  /* 0x00000015040a7c10 */ /* 0x000fe2000ff3e0ff */
[----:B------:R-:W-:Y:S01]  /*1970*/  IMAD.U32 R16, RZ, RZ, UR6 ;  /* 0x00000006ff107e24 */ /* 0x000fe2000f8e00ff */
[C---:B------:R-:W-:Y:S01]  /*1980*/  IADD3.X R9, PT, PT, R5.reuse, UR29, RZ, P0, !PT ;  /* 0x0000001d05097c10 */ /* 0x040fe200087fe4ff */
[----:B------:R-:W-:Y:S01]  /*1990*/  IMAD.U32 R19, RZ, RZ, UR9 ;  /* 0x00000009ff137e24 */ /* 0x000fe2000f8e00ff */
[----:B------:R-:W-:Y:S01]  /*19a0*/  IADD3.X R11, PT, PT, R5, UR10, RZ, P1, !PT ;  /* 0x0000000a050b7c10 */ /* 0x000fe20008ffe4ff */
[----:B------:R-:W-:-:S02]  /*19b0*/  IMAD.U32 R18, RZ, RZ, UR8 ;  /* 0x00000008ff127e24 */ /* 0x000fc4000f8e00ff */
[----:B--2---:R-:W-:-:S04]  /*19c0*/  FADD R0, R0, -R13 ;  /* 0x8000000d00007221 */ /* 0x004fc80000000000 */
[----:B---3--:R-:W-:-:S05]  /*19d0*/  FFMA R21, R0, R15, RZ ;  /* 0x0000000f00157223 */ /* 0x008fca00000000ff */
[----:B------:R0:W-:Y:S04]  /*19e0*/  STG.E desc[UR18][R8.64], R21 ;  /* 0x0000001508007986 */ /* 0x0001e8000c101912 */
[----:B------:R-:W2:Y:S04]  /*19f0*/  LDG.E R0, desc[UR18][R10.64] ;  /* 0x000000120a007981 */ /* 0x000ea8000c1e1900 */
[----:B------:R-:W2:Y:S04]  /*1a00*/  LDG.E R17, desc[UR18][R16.64] ;  /* 0x0000001210117981 */ /* 0x000ea8000c1e1900 */
[----:B------:R-:W3:Y:S01]  /*1a10*/  LDG.E R19, desc[UR18][R18.64] ;  /* 0x0000001212137981 */ /* 0x000ee2000c1e1900 */
[C---:B------:R-:W-:Y:S01]  /*1a20*/  IADD3 R6, P0, PT, R4.reuse, UR26, RZ ;  /* 0x0000001a04067c10 */ /* 0x040fe2000ff1e0ff */
[----:B------:R-:W-:Y:S01]  /*1a30*/  IMAD.U32 R14, RZ, RZ, UR6 ;  /* 0x00000006ff0e7e24 */ /* 0x000fe2000f8e00ff */
[----:B------:R-:W-:Y:S01]  /*1a40*/  IADD3 R12, P1, PT, R4, UR11, RZ ;  /* 0x0000000b040c7c10 */ /* 0x000fe2000ff3e0ff */
[----:B0-----:R-:W-:Y:S01]  /*1a50*/  IMAD.U32 R21, RZ, RZ, UR9 ;  /* 0x00000009ff157e24 */ /* 0x001fe2000f8e00ff */
[----:B------:R-:W-:Y:S01]  /*1a60*/  IADD3.X R7, PT, PT, R5, UR27, RZ, P0, !PT ;  /* 0x0000001b05077c10 */ /* 0x000fe200087fe4ff */
[----:B------:R-:W-:Y:S01]  /*1a70*/  IMAD.U32 R20, RZ, RZ, UR8 ;  /* 0x00000008ff147e24 */ /* 0x000fe2000f8e00ff */
[----:B------:R-:W-:-:S02]  /*1a80*/  MOV R15, UR7 ;  /* 0x00000007000f7c02 */ /* 0x000fc40008000f00 */
[----:B------:R-:W-:Y:S01]  /*1a90*/  IADD3.X R13, PT, PT, R5, UR16, RZ, P1, !PT ;  /* 0x00000010050d7c10 */ /* 0x000fe20008ffe4ff */
[----:B--2---:R-:W-:-:S04]  /*1aa0*/  FADD R0, R0, -R17 ;  /* 0x8000001100007221 */ /* 0x004fc80000000000 */
[----:B---3--:R-:W-:-:S05]  /*1ab0*/  FFMA R23, R0, R19, RZ ;  /* 0x0000001300177223 */ /* 0x008fca00000000ff */
[----:B------:R0:W-:Y:S04]  /*1ac0*/  STG.E desc[UR18][R6.64], R23 ;  /* 0x0000001706007986 */ /* 0x0001e8000c101912 */
[----:B------:R2:W3:Y:S04]  /*1ad0*/  LDG.E R0, desc[UR18][R12.64] ;  /* 0x000000120c007981 */ /* 0x0004e8000c1e1900 */
[----:B------:R-:W3:Y:S04]  /*1ae0*/  LDG.E R15, desc[UR18][R14.64] ;  /* 0x000000120e0f7981 */ /* 0x000ee8000c1e1900 */
[----:B------:R-:W4:Y:S01]  /*1af0*/  LDG.E R21, desc[UR18][R20.64] ;  /* 0x0000001214157981 */ /* 0x000f22000c1e1900 */
[C---:B------:R-:W-:Y:S01]  /*1b00*/  IADD3 R8, P0, PT, R4.reuse, UR24, RZ ;  /* 0x0000001804087c10 */ /* 0x040fe2000ff1e0ff */
[----:B------:R-:W-:Y:S01]  /*1b10*/  IMAD.U32 R17, RZ, RZ, UR7 ;  /* 0x00000007ff117e24 */ /* 0x000fe2000f8e00ff */
[----:B------:R-:W-:Y:S01]  /*1b20*/  IADD3 R10, P1, PT, R4, UR14, RZ ;  /* 0x0000000e040a7c10 */ /* 0x000fe2000ff3e0ff */
[----:B--2---:R-:W-:Y:S01]  /*1b30*/  IMAD.U32 R13, RZ, RZ, UR9 ;  /* 0x00000009ff0d7e24 */ /* 0x004fe2000f8e00ff */
[C---:B------:R-:W-:Y:S01]  /*1b40*/  IADD3.X R9, PT, PT, R5.reuse, UR25, RZ, P0, !PT ;  /* 0x0000001905097c10 */ /* 0x040fe200087fe4ff */
[----:B------:R-:W-:Y:S01]  /*1b50*/  IMAD.U32 R12, RZ, RZ, UR8 ;  /* 0x00000008ff0c7e24 */ /* 0x000fe2000f8e00ff */
[----:B------:R-:W-:Y:S01]  /*1b60*/  IADD3.X R11, PT, PT, R5, UR4, RZ, P1, !PT ;  /* 0x00000004050b7c10 */ /* 0x000fe20008ffe4ff */
[----:B---3--:R-:W-:-:S04]  /*1b70*/  FADD R0, R0, -R15 ;  /* 0x8000000f00007221 */ /* 0x008fc80000000000 */
[----:B----4-:R-:W-:-:S05]  /*1b80*/  FFMA R19, R0, R21, RZ ;  /* 0x0000001500137223 */ /* 0x010fca00000000ff */
[----:B------:R2:W-:Y:S04]  /*1b90*/  STG.E desc[UR18][R8.64], R19 ;  /* 0x0000001308007986 */ /* 0x0005e8000c101912 */
[----:B------:R-:W3:Y:S04]  /*1ba0*/  LDG.E R0, desc[UR18][R10.64] ;  /* 0x000000120a007981 */ /* 0x000ee8000c1e1900 */
[----:B------:R-:W3:Y:S04]  /*1bb0*/  LDG.E R17, desc[UR18][R16.64] ;  /* 0x0000001210117981 */ /* 0x000ee8000c1e1900 */
[----:B------:R-:W4:Y:S01]  /*1bc0*/  LDG.E R13, desc[UR18][R12.64] ;  /* 0x000000120c0d7981 */ /* 0x000f22000c1e1900 */
[----:B0-----:R-:W-:-:S02]  /*1bd0*/  IADD3 R6, P0, PT, R4, UR12, RZ ;  /* 0x0000000c04067c10 */ /* 0x001fc4000ff1e0ff */
[----:B--2---:R-:W-:Y:S02]  /*1be0*/  MOV R9, UR5 ;  /* 0x0000000500097c02 */ /* 0x004fe40008000f00 */
[----:B------:R-:W-:Y:S02]  /*1bf0*/  IADD3.X R7, PT, PT, R5, UR23, RZ, P0, !PT ;  /* 0x0000001705077c10 */ /* 0x000fe400087fe4ff */
[----:B------:R-:W-:Y:S02]  /*1c00*/  IADD3 R2, P0, PT, R2, UR17, RZ ;  /* 0x0000001102027c10 */ /* 0x000fe4000ff1e0ff */
[----:B------:R-:W-:Y:S02]  /*1c10*/  LEA R4, P1, R9, R4, 0x4 ;  /* 0x0000000409047211 */ /* 0x000fe400078220ff */
[----:B------:R-:W-:Y:S02]  /*1c20*/  IADD3.X R3, PT, PT, R3, UR20, RZ, P0, !PT ;  /* 0x0000001403037c10 */ /* 0x000fe400087fe4ff */
[----:B-1----:R-:W-:-:S04]  /*1c30*/  ISETP.GE.U32.AND P0, PT, R2, UR32, PT ;  /* 0x0000002002007c0c */ /* 0x002fc8000bf06070 */
[----:B------:R-:W-:Y:S01]  /*1c40*/  ISETP.GE.AND.EX P0, PT, R3, UR22, PT, P0 ;  /* 0x0000001603007c0c */ /* 0x000fe2000bf06300 */
[----:B---3--:R-:W-:-:S04]  /*1c50*/  FADD R0, R0, -R17 ;  /* 0x8000001100007221 */ /* 0x008fc80000000000 */
[----:B----4-:R-:W-:Y:S01]  /*1c60*/  FFMA R15, R0, R13, RZ ;  /* 0x0000000d000f7223 */ /* 0x010fe200000000ff */
[----:B------:R-:W-:-:S04]  /*1c70*/  IMAD.U32 R0, RZ, RZ, UR5 ;  /* 0x00000005ff007e24 */ /* 0x000fc8000f8e00ff */
[----:B------:R2:W-:Y:S01]  /*1c80*/  STG.E desc[UR18][R6.64], R15 ;  /* 0x0000000f06007986 */ /* 0x0005e2000c101912 */
[----:B------:R-:W-:Y:S02]  /*1c90*/  LEA.HI.X R5, R0, R5, RZ, 0x4, P1 ;  /* 0x0000000500057211 */ /* 0x000fe400008f24ff */
[----:B------:R-:W-:Y:S05]  /*1ca0*/  @!P0 BRA `(.L_x_161) ;  /* 0xfffffffc00008947 */ /* 0x000fea000383ffff */
[----:B------:R-:W-:Y:S05]  /*1cb0*/  BSYNC.RECONVERGENT B0 ;  /* 0x0000000000007941 */ /* 0x000fea0003800200 */
.L_x_160:
[----:B------:R-:W-:Y:S05]  /*1cc0*/  EXIT ;  /* 0x000000000000794d */ /* 0x000fea0003800000 */
.L_x_153:
[----:B-1--4-:R-:W-:Y:S01]  /*1cd0*/  IADD3 R5, P1, PT, R2, UR5, RZ ;  /* 0x0000000502057c10 */ /* 0x012fe2000ff3e0ff */
[----:B------:R-:W-:Y:S03]  /*1ce0*/  BSSY.RECONVERGENT B0, `(.L_x_162) ;  /* 0x0000026000007945 */ /* 0x000fe60003800200 */
[CC--:B------:R-:W-:Y:S01]  /*1cf0*/  ISETP.GT.U32.AND P0, PT, R5.reuse, R0.reuse, PT ;  /* 0x000000000500720c */ /* 0x0c0fe20003f04070 */
[----:B------:R-:W-:Y:S01]  /*1d00*/  IMAD.X R10, RZ, RZ, R3, P1 ;  /* 0x000000ffff0a7224 */ /* 0x000fe200008e0603 */
[----:B------:R-:W-:-:S04]  /*1d10*/  ISETP.GE.U32.AND P1, PT, R5, R0, PT ;  /* 0x000000000500720c */ /* 0x000fc80003f26070 */
[C---:B------:R-:W-:Y:S02]  /*1d20*/  ISETP.GT.AND.EX P0, PT, R10.reuse, UR22, PT, P0 ;  /* 0x000000160a007c0c */ /* 0x040fe4000bf04300 */
[C---:B------:R-:W-:Y:S02]  /*1d30*/  ISETP.GE.AND.EX P1, PT, R10.reuse, UR22, PT, P1 ;  /* 0x000000160a007c0c */ /* 0x040fe4000bf26310 */
[----:B------:R-:W-:Y:S02]  /*1d40*/  SEL R8, R5, R0, P0 ;  /* 0x0000000005087207 */ /* 0x000fe40000000000 */
[----:B------:R-:W-:Y:S02]  /*1d50*/  SEL R11, RZ, 0x1, P1 ;  /* 0x00000001ff0b7807 */ /* 0x000fe40000800000 */
[----:B------:R-:W-:Y:S02]  /*1d60*/  SEL R7, R10, UR22, P0 ;  /* 0x000000160a077c07 */ /* 0x000fe40008000000 */
[----:B------:R-:W-:-:S04]  /*1d70*/  IADD3 R8, P0, P1, R8, -R5, -R11 ;  /* 0x8000000508087210 */ /* 0x000fc8000791e80b */
[----:B------:R-:W-:-:S04]  /*1d80*/  IADD3.X R10, PT, PT, R7, -0x1, ~R10, P0, P1 ;  /* 0xffffffff070a7810 */ /* 0x000fc800007e2c0a */
[----:B------:R-:W-:-:S13]  /*1d90*/  ISETP.NE.U32.AND P0, PT, R10, RZ, PT ;  /* 0x000000ff0a00720c */ /* 0x000fda0003f05070 */
[----:B------:R-:W-:Y:S05]  /*1da0*/  @P0 BRA `(.L_x_163) ;  /* 0x0000000000500947 */ /* 0x000fea0003800000 */
[----:B------:R-:W0:Y:S01]  /*1db0*/  I2F.U32.RP R6, UR5 ;  /* 0x0000000500067d06 */ /* 0x000e220008209000 */
[----:B------:R-:W-:Y:S01]  /*1dc0*/  IMAD R7, RZ, RZ, -UR5 ;  /* 0x80000005ff077e24 */ /* 0x000fe2000f8e02ff */
[----:B------:R-:W-:Y:S01]  /*1dd0*/  ISETP.NE.U32.AND P2, PT, RZ, UR5, PT ;  /* 0x00000005ff007c0c */ /* 0x000fe2000bf45070 */
[----:B--2---:R-:W-:-:S05]  /*1de0*/  IMAD.MOV.U32 R4, RZ, RZ, RZ ;  /* 0x000000ffff047224 */ /* 0x004fca00078e00ff */
[----:B0-----:R-:W0:Y:S02]  /*1df0*/  MUFU.RCP R6, R6 ;  /* 0x0000000600067308 */ /* 0x001e240000001000 */
[----:B0-----:R-:W-:-:S06]  /*1e00*/  VIADD R5, R6, 0xffffffe ;  /* 0x0ffffffe06057836 */ /* 0x001fcc0000000000 */
[----:B------:R-:W0:Y:S02]  /*1e10*/  F2I.FTZ.U32.TRUNC.NTZ R5, R5 ;  /* 0x0000000500057305 */ /* 0x000e24000021f000 */
[----:B0-----:R-:W-:-:S04]  /*1e20*/  IMAD R7, R7, R5, RZ ;  /* 0x0000000507077224 */ /* 0x001fc800078e02ff */
[----:B------:R-:W-:-:S04]  /*1e30*/  IMAD.HI.U32 R7, R5, R7, R4 ;  /* 0x0000000705077227 */ /* 0x000fc800078e0004 */
[----:B------:R-:W-:Y:S02]  /*1e40*/  IMAD.MOV.U32 R5, RZ, RZ, RZ ;  /* 0x000000ffff057224 */ /* 0x000fe400078e00ff */
[----:B------:R-:W-:-:S05]  /*1e50*/  IMAD.HI.U32 R4, R7, R8, RZ ;  /* 0x0000000807047227 */ /* 0x000fca00078e00ff */
[----:B------:R-:W-:-:S05]  /*1e60*/  IADD3 R0, PT, PT, -R4, RZ, RZ ;  /* 0x000000ff04007210 */ /* 0x000fca0007ffe1ff */
[----:B------:R-:W-:-:S05]  /*1e70*/  IMAD R0, R0, UR5, R8 ;  /* 0x0000000500007c24 */ /* 0x000fca000f8e0208 */
[----:B------:R-:W-:-:S13]  /*1e80*/  ISETP.GE.U32.AND P0, PT, R0, UR5, PT ;  /* 0x0000000500007c0c */ /* 0x000fda000bf06070 */
[----:B------:R-:W-:Y:S02]  /*1e90*/  @P0 VIADD R0, R0, -UR5 ;  /* 0x8000000500000c36 */ /* 0x000fe40008000000 */
[----:B------:R-:W-:-:S03]  /*1ea0*/  @P0 VIADD R4, R4, 0x1 ;  /* 0x0000000104040836 */ /* 0x000fc60000000000 */
[----:B------:R-:W-:-:S13]  /*1eb0*/  ISETP.GE.U32.AND P1, PT, R0, UR5, PT ;  /* 0x0000000500007c0c */ /* 0x000fda000bf26070 */
[----:B------:R-:W-:Y:S01]  /*1ec0*/  @P1 VIADD R4, R4, 0x1 ;  /* 0x0000000104041836 */ /* 0x000fe20000000000 */
[----:B------:R-:W-:Y:S01]  /*1ed0*/  @!P2 LOP3.LUT R4, RZ, UR5, RZ, 0x33, !PT ;  /* 0x00000005ff04ac12 */ /* 0x000fe2000f8e33ff */
[----:B------:R-:W-:Y:S06]  /*1ee0*/  BRA `(.L_x_164) ;  /* 0x0000000000147947 */ /* 0x000fec0003800000 */
.L_x_163:
[----:B------:R-:W-:Y:S01]  /*1ef0*/  IMAD.U32 R9, RZ, RZ, UR5 ;  /* 0x00000005ff097e24 */ /* 0x000fe2000f8e00ff */
[----:B------:R-:W-:-:S07]  /*1f00*/  MOV R0, 0x1f20 ;  /* 0x00001f2000007802 */ /* 0x000fce0000000f00 */
[----:B--2---:R-:W-:Y:S05]  /*1f10*/  CALL.REL.NOINC `($__internal_3_$__cuda_sm20_div_u64) ;  /* 0x0000003000647944 */ /* 0x004fea0003c00000 */
[----:B------:R-:W-:Y:S01]  /*1f20*/  MOV R4, R6 ;  /* 0x0000000600047202 */ /* 0x000fe20000000f00 */
[----:B------:R-:W-:-:S07]  /*1f30*/  IMAD.MOV.U32 R5, RZ, RZ, R7 ;  /* 0x000000ffff057224 */ /* 0x000fce00078e0007 */
.L_x_164:
[----:B------:R-:W-:Y:S05]  /*1f40*/  BSYNC.RECONVERGENT B0 ;  /* 0x0000000000007941 */ /* 0x000fea0003800200 */
.L_x_162:
[----:B------:R-:W-:Y:S01]  /*1f50*/  IADD3 R7, P0, PT, R4, R11, RZ ;  /* 0x0000000b04077210 */ /* 0x000fe20007f1e0ff */
[----:B------:R-:W0:Y:S01]  /*1f60*/  LDCU.64 UR16, c[0x0][0x3a8] ;  /* 0x00007500ff1077ac */ /* 0x000e220008000a00 */
[----:B------:R-:W-:Y:S02]  /*1f70*/  BSSY.RECONVERGENT B0, `(.L_x_165) ;  /* 0x0000038000007945 */ /* 0x000fe40003800200 */
[C---:B------:R-:W-:Y:S01]  /*1f80*/  LOP3.LUT R0, R7.reuse, 0x3, RZ, 0xc0, !PT ;  /* 0x0000000307007812 */ /* 0x040fe200078ec0ff */
[----:B------:R-:W-:Y:S01]  /*1f90*/  IMAD.X R4, RZ, RZ, R5, P0 ;  /* 0x000000ffff047224 */ /* 0x000fe200000e0605 */
[----:B------:R-:W-:Y:S02]  /*1fa0*/  ISETP.GE.U32.AND P0, PT, R7, 0x3, PT ;  /* 0x000000030700780c */ /* 0x000fe40003f06070 */
[----:B------:R-:W-:Y:S02]  /*1fb0*/  ISETP.NE.U32.AND P1, PT, R0, 0x3, PT ;  /* 0x000000030000780c */ /* 0x000fe40003f25070 */
[----:B------:R-:W-:-:S02]  /*1fc0*/  ISETP.GE.U32.AND.EX P0, PT, R4, RZ, PT, P0 ;  /* 0x000000ff0400720c */ /* 0x000fc40003f06100 */
[----:B------:R-:W-:-:S13]  /*1fd0*/  ISETP.NE.AND.EX P1, PT, RZ, RZ, PT, P1 ;  /* 0x000000ffff00720c */ /* 0x000fda0003f25310 */
[----:B0-----:R-:W-:Y:S05]  /*1fe0*/  @!P1 BRA `(.L_x_166) ;  /* 0x0000000000c09947 */ /* 0x001fea0003800000 */
[----:B------:R-:W0:Y:S01]  /*1ff0*/  LDCU.64 UR12, c[0x0][0x3b0] ;  /* 0x00007600ff0c77ac */ /* 0x000e220008000a00 */
[----:B------:R-:W-:Y:S01]  /*2000*/  VIADD R7, R7, 0x1 ;  /* 0x0000000107077836 */ /* 0x000fe20000000000 */
[C---:B------:R-:W-:Y:S01]  /*2010*/  SHF.L.U64.HI R0, R2.reuse, 0x2, R3 ;  /* 0x0000000202007819 */ /* 0x040fe20000010203 */
[----:B------:R-:W-:Y:S01]  /*2020*/  IMAD.SHL.U32 R14, R2, 0x4, RZ ;  /* 0x00000004020e7824 */ /* 0x000fe200078e00ff */
[----:B------:R-:W1:Y:S02]  /*2030*/  LDCU.64 UR14, c[0x0][0x388] ;  /* 0x00007100ff0e77ac */ /* 0x000e640008000a00 */
[----:B------:R-:W-:Y:S01]  /*2040*/  LOP3.LUT R7, R7, 0x3, RZ, 0xc0, !PT ;  /* 0x0000000307077812 */ /* 0x000fe200078ec0ff */
[----:B------:R-:W-:-:S03]  /*2050*/  USHF.L.U32 UR11, UR10, 0x2, URZ ;  /* 0x000000020a0b7899 */ /* 0x000fc600080006ff */
[----:B------:R-:W-:Y:S01]  /*2060*/  IADD3 R12, P3, PT, RZ, -R7, RZ ;  /* 0x80000007ff0c7210 */ /* 0x000fe20007f7e0ff */
[----:B------:R-:W-:Y:S01]  /*2070*/  IMAD.WIDE.U32 R4, R7, UR5, R2 ;  /* 0x0000000507047c25 */ /* 0x000fe2000f8e0002 */
[----:B------:R-:W-:-:S03]  /*2080*/  UMOV UR4, URZ ;  /* 0x000000ff00047c82 */ /* 0x000fc60008000000 */
[----:B------:R-:W-:Y:S02]  /*2090*/  VIADD R3, R5, UR4 ;  /* 0x0000000405037c36 */ /* 0x000fe40008000000 */
[----:B------:R-:W-:Y:S02]  /*20a0*/  IMAD.MOV.U32 R2, RZ, RZ, R4 ;  /* 0x000000ffff027224 */ /* 0x000fe400078e0004 */
[----:B0-----:R-:W-:Y:S01]  /*20b0*/  IMAD.U32 R13, RZ, RZ, UR12 ;  /* 0x0000000cff0d7e24 */ /* 0x001fe2000f8e00ff */
[----:B------:R-:W-:Y:S01]  /*20c0*/  USHF.R.U32.HI UR12, URZ, 0x1e, UR10 ;  /* 0x0000001eff0c7899 */ /* 0x000fe2000801160a */
[----:B------:R-:W-:Y:S01]  /*20d0*/  IMAD.U32 R23, RZ, RZ, UR13 ;  /* 0x0000000dff177e24 */ /* 0x000fe2000f8e00ff */
[----:B-1----:R-:W-:Y:S01]  /*20e0*/  MOV R15, UR14 ;  /* 0x0000000e000f7c02 */ /* 0x002fe20008000f00 */
[----:B------:R-:W-:Y:S01]  /*20f0*/  IMAD.U32 R21, RZ, RZ, UR15 ;  /* 0x0000000fff157e24 */ /* 0x000fe2000f8e00ff */
[----:B------:R-:W-:Y:S01]  /*2100*/  IADD3 R13, P1, PT, R13, UR11, RZ ;  /* 0x0000000b0d0d7c10 */ /* 0x000fe2000ff3e0ff */
[----:B------:R-:W-:Y:S01]  /*2110*/  IMAD.X R18, RZ, RZ, -0x1, P3 ;  /* 0xffffffffff127424 */ /* 0x000fe200018e06ff */
[----:B------:R-:W-:-:S02]  /*2120*/  IADD3 R15, P2, PT, R15, UR11, RZ ;  /* 0x0000000b0f0f7c10 */ /* 0x000fc4000ff5e0ff */
[----:B------:R-:W-:Y:S02]  /*2130*/  IADD3.X R23, PT, PT, R23, UR12, RZ, P1, !PT ;  /* 0x0000000c17177c10 */ /* 0x000fe40008ffe4ff */
[----:B------:R-:W-:-:S09]  /*2140*/  IADD3.X R21, PT, PT, R21, UR12, RZ, P2, !PT ;  /* 0x0000000c15157c10 */ /* 0x000fd200097fe4ff */
.L_x_167:
[C---:B------:R-:W-:Y:S01]  /*2150*/  IADD3 R8, P2, PT, R14.reuse, R15, RZ ;  /* 0x0000000f0e087210 */ /* 0x040fe20007f5e0ff */
[----:B------:R-:W-:Y:S01]  /*2160*/  IMAD.U32 R17, RZ, RZ, UR7 ;  /* 0x00000007ff117e24 */ /* 0x000fe2000f8e00ff */
[----:B------:R-:W-:Y:S02]  /*2170*/  MOV R16, UR6 ;  /* 0x0000000600107c02 */ /* 0x000fe40008000f00 */
[----:B------:R-:W-:Y:S01]  /*2180*/  IADD3 R4, P1, PT, R14, UR16, RZ ;  /* 0x000000100e047c10 */ /* 0x000fe2000ff3e0ff */
[C---:B------:R-:W-:Y:S02]  /*2190*/  IMAD.X R9, R0.reuse, 0x1, R21, P2 ;  /* 0x0000000100097824 */ /* 0x040fe400010e0615 */
[----:B------:R-:W-:Y:S01]  /*21a0*/  IMAD.U32 R10, RZ, RZ, UR8 ;  /* 0x00000008ff0a7e24 */ /* 0x000fe2000f8e00ff */
[----:B------:R-:W-:Y:S01]  /*21b0*/  IADD3.X R5, PT, PT, R0, UR17, RZ, P1, !PT ;  /* 0x0000001100057c10 */ /* 0x000fe20008ffe4ff */
[----:B------:R-:W-:Y:S01]  /*21c0*/  IMAD.U32 R11, RZ, RZ, UR9 ;  /* 0x00000009ff0b7e24 */ /* 0x000fe2000f8e00ff */
[----:B------:R-:W2:Y:S04]  /*21d0*/  LDG.E R17, desc[UR18][R16.64] ;  /* 0x0000001210117981 */ /* 0x000ea8000c1e1900 */
[----:B------:R-:W2:Y:S04]  /*21e0*/  LDG.E R8, desc[UR18][R8.64] ;  /* 0x0000001208087981 */ /* 0x000ea8000c1e1900 */
[----:B------:R-:W3:Y:S04]  /*21f0*/  LDG.E R10, desc[UR18][R10.64] ;  /* 0x000000120a0a7981 */ /* 0x000ee8000c1e1900 */
[----:B0-----:R0:W3:Y:S01]  /*2200*/  LDG.E R4, desc[UR18][R4.64] ;  /* 0x0000001204047981 */ /* 0x0010e2000c1e1900 */
[----:B------:R-:W-:-:S05]  /*2210*/  IADD3 R6, P1, PT, R14, R13, RZ ;  /* 0x0000000d0e067210 */ /* 0x000fca0007f3e0ff */
[----:B------:R-:W-:Y:S01]  /*2220*/  IMAD.X R7, R0, 0x1, R23, P1 ;  /* 0x0000000100077824 */ /* 0x000fe200008e0617 */
[----:B------:R-:W-:Y:S01]  /*2230*/  IADD3 R12, P1, PT, R12, 0x1, RZ ;  /* 0x000000010c0c7810 */ /* 0x000fe20007f3e0ff */
[----:B0-----:R-:W-:-:S04]  /*2240*/  IMAD.U32 R5, RZ, RZ, UR5 ;  /* 0x00000005ff057e24 */ /* 0x001fc8000f8e00ff */
[----:B------:R-:W-:Y:S01]  /*2250*/  IMAD.X R18, RZ, RZ, R18, P1 ;  /* 0x000000ffff127224 */ /* 0x000fe200008e0612 */
[----:B------:R-:W-:-:S04]  /*2260*/  ISETP.NE.U32.AND P1, PT, R12, RZ, PT ;  /* 0x000000ff0c00720c */ /* 0x000fc80003f25070 */
[----:B------:R-:W-:Y:S01]  /*2270*/  ISETP.NE.AND.EX P1, PT, R18, RZ, PT, P1 ;  /* 0x000000ff1200720c */ /* 0x000fe20003f25310 */
[----:B--2---:R-:W-:Y:S01]  /*2280*/  FADD R19, R8, -R17 ;  /* 0x8000001108137221 */ /* 0x004fe20000000000 */
[----:B------:R-:W-:-:S04]  /*2290*/  MOV R17, UR5 ;  /* 0x0000000500117c02 */ /* 0x000fc80008000f00 */
[----:B------:R-:W-:Y:S01]  /*22a0*/  LEA R14, P2, R17, R14, 0x2 ;  /* 0x0000000e110e7211 */ /* 0x000fe200078410ff */
[----:B---3--:R-:W-:-:S03]  /*22b0*/  FFMA R19, R19, R10, R4 ;  /* 0x0000000a13137223 */ /* 0x008fc60000000004 */
[----:B------:R-:W-:Y:S02]  /*22c0*/  LEA.HI.X R0, R5, R0, RZ, 0x2, P2 ;  /* 0x0000000005007211 */ /* 0x000fe400010f14ff */
[----:B------:R0:W-:Y:S01]  /*22d0*/  STG.E desc[UR18][R6.64], R19 ;  /* 0x0000001306007986 */ /* 0x0001e2000c101912 */
[----:B------:R-:W-:Y:S06]  /*22e0*/  @P1 BRA `(.L_x_167) ;  /* 0xfffffffc00981947 */ /* 0x000fec000383ffff */
.L_x_166:
[----:B------:R-:W-:Y:S05]  /*22f0*/  BSYNC.RECONVERGENT B0 ;  /* 0x0000000000007941 */ /* 0x000fea0003800200 */
.L_x_165:
[----:B------:R-:W-:Y:S05]  /*2300*/  @!P0 EXIT ;  /* 0x000000000000894d */ /* 0x000fea0003800000 */
[----:B------:R-:W1:Y:S01]  /*2310*/  LDCU.64 UR20, c[0x0][0x3b0] ;  /* 0x00007600ff1477ac */ /* 0x000e620008000a00 */
[----:B------:R-:W-:Y:S01]  /*2320*/  BSSY.RECONVERGENT B0, `(.L_x_168) ;  /* 0x0000078000007945 */ /* 0x000fe20003800200 */
[C---:B------:R-:W-:Y:S01]  /*2330*/  SHF.L.U64.HI R4, R2.reuse, 0x2, R3 ;  /* 0x0000000202047819 */ /* 0x040fe20000010203 */
[----:B------:R-:W-:Y:S01]  /*2340*/  IMAD.SHL.U32 R0, R2, 0x4, RZ ;  /* 0x0000000402007824 */ /* 0x000fe200078e00ff */
[----:B------:R-:W2:Y:S01]  /*2350*/  LDCU.64 UR28, c[0x0][0x388] ;  /* 0x00007100ff1c77ac */ /* 0x000ea20008000a00 */
[----:B------:R-:W-:Y:S02]  /*2360*/  USHF.L.U32 UR37, UR5, 0x2, URZ ;  /* 0x0000000205257899 */ /* 0x000fe400080006ff */
[----:B------:R-:W-:Y:S02]  /*2370*/  USHF.L.U32 UR26, UR5, 0x3, URZ ;  /* 0x00000003051a7899 */ /* 0x000fe400080006ff */
[----:B------:R-:W-:Y:S01]  /*2380*/  USHF.L.U32 UR14, UR10, 0x2, URZ ;  /* 0x000000020a0e7899 */ /* 0x000fe200080006ff */
[----:B------:R-:W3:Y:S01]  /*2390*/  LDCU.64 UR12, c[0x0][0x3a8] ;  /* 0x00007500ff0c77ac */ /* 0x000ee20008000a00 */
[----:B------:R-:W-:Y:S01]  /*23a0*/  USHF.R.U32.HI UR15, URZ, 0x1e, UR10 ;  /* 0x0000001eff0f7899 */ /* 0x000fe2000801160a */
[----:B------:R-:W4:Y:S01]  /*23b0*/  LDCU.64 UR32, c[0x0][0x3a8] ;  /* 0x00007500ff2077ac */ /* 0x000f220008000a00 */
[----:B------:R-:W-:-:S02]  /*23c0*/  USHF.R.U32.HI UR25, URZ, 0x1e, UR5 ;  /* 0x0000001eff197899 */ /* 0x000fc40008011605 */
[----:B------:R-:W-:Y:S02]  /*23d0*/  USHF.R.U32.HI UR27, URZ, 0x1d, UR5 ;  /* 0x0000001dff1b7899 */ /* 0x000fe40008011605 */
[----:B------:R-:W-:Y:S02]  /*23e0*/  UIADD3 UR16, UP1, UPT, UR37, UR14, URZ ;  /* 0x0000000e25107290 */ /* 0x000fe4000ff3e0ff */
[----:B------:R-:W-:Y:S02]  /*23f0*/  UIADD3 UR17, UP2, UPT, UR26, UR14, URZ ;  /* 0x0000000e1a117290 */ /* 0x000fe4000ff5e0ff */
[----:B-1----:R-:W-:Y:S02]  /*2400*/  UIADD3 UR38, UP0, UPT, UR14, UR20, URZ ;  /* 0x000000140e267290 */ /* 0x002fe4000ff1e0ff */
[----:B------:R-:W-:Y:S01]  /*2410*/  UIMAD.WIDE.U32 UR10, UR5, 0xc, UR14 ;  /* 0x0000000c050a78a5 */ /* 0x000fe2000f8e000e */
[----:B------:R-:W-:Y:S01]  /*2420*/  UMOV UR4, URZ ;  /* 0x000000ff00047c82 */ /* 0x000fe20008000000 */
[----:B------:R-:W-:-:S02]  /*2430*/  UIADD3.X UR24, UPT, UPT, UR25, UR15, URZ, UP1, !UPT ;  /* 0x0000000f19187290 */ /* 0x000fc40008ffe4ff */
[----:B------:R-:W-:Y:S02]  /*2440*/  UIADD3.X UR23, UPT, UPT, UR27, UR15, URZ, UP2, !UPT ;  /* 0x0000000f1b177290 */ /* 0x000fe400097fe4ff */
[----:B------:R-:W-:Y:S02]  /*2450*/  UIADD3 UR35, UP1, UPT, UR16, UR20, URZ ;  /* 0x0000001410237290 */ /* 0x000fe4000ff3e0ff */
[----:B------:R-:W-:Y:S02]  /*2460*/  UIADD3 UR31, UP2, UPT, UR17, UR20, URZ ;  /* 0x00000014111f7290 */ /* 0x000fe4000ff5e0ff */
[----:B------:R-:W-:Y:S02]  /*2470*/  UIADD3.X UR39, UPT, UPT, UR15, UR21, URZ, UP0, !UPT ;  /* 0x000000150f277290 */ /* 0x000fe400087fe4ff */
[----:B------:R-:W-:Y:S02]  /*2480*/  UIADD3 UR11, UPT, UPT, UR4, UR11, URZ ;  /* 0x0000000b040b7290 */ /* 0x000fe4000fffe0ff */
[----:B------:R-:W-:-:S02]  /*2490*/  UIADD3 UR20, UP0, UPT, UR10, UR20, URZ ;  /* 0x000000140a147290 */ /* 0x000fc4000ff1e0ff */
[----:B------:R-:W-:Y:S02]  /*24a0*/  UIADD3.X UR36, UPT, UPT, UR24, UR21, URZ, UP1, !UPT ;  /* 0x0000001518247290 */ /* 0x000fe40008ffe4ff */
[----:B------:R-:W-:Y:S02]  /*24b0*/  UIADD3.X UR34, UPT, UPT, UR23, UR21, URZ, UP2, !UPT ;  /* 0x0000001517227290 */ /* 0x000fe400097fe4ff */
[----:B------:R-:W-:Y:S02]  /*24c0*/  UIADD3.X UR21, UPT, UPT, UR11, UR21, URZ, UP0, !UPT ;  /* 0x000000150b157290 */ /* 0x000fe400087fe4ff */
[----:B--2---:R-:W-:Y:S02]  /*24d0*/  UIADD3 UR40, UP2, UPT, UR14, UR28, URZ ;  /* 0x0000001c0e287290 */ /* 0x004fe4000ff5e0ff */
[----:B------:R-:W-:Y:S02]  /*24e0*/  UIADD3 UR16, UP0, UPT, UR16, UR28, URZ ;  /* 0x0000001c10107290 */ /* 0x000fe4000ff1e0ff */
[----:B------:R-:W-:-:S02]  /*24f0*/  UIADD3 UR14, UP1, UPT, UR17, UR28, URZ ;  /* 0x0000001c110e7290 */ /* 0x000fc4000ff3e0ff */
[----:B------:R-:W-:Y:S02]  /*2500*/  UIADD3.X UR30, UPT, UPT, UR15, UR29, URZ, UP2, !UPT ;  /* 0x0000001d0f1e7290 */ /* 0x000fe400097fe4ff */
[----:B------:R-:W-:Y:S02]  /*2510*/  UIADD3.X UR17, UPT, UPT, UR24, UR29, URZ, UP0, !UPT ;  /* 0x0000001d18117290 */ /* 0x000fe400087fe4ff */
[----:B------:R-:W-:Y:S02]  /*2520*/  UIADD3.X UR15, UPT, UPT, UR23, UR29, URZ, UP1, !UPT ;  /* 0x0000001d170f7290 */ /* 0x000fe40008ffe4ff */
[----:B------:R-:W-:Y:S02]  /*2530*/  UIADD3 UR10, UP2, UPT, UR10, UR28, URZ ;  /* 0x0000001c0a0a7290 */ /* 0x000fe4000ff5e0ff */
[----:B---3--:R-:W-:Y:S02]  /*2540*/  UIMAD.WIDE.U32 UR12, UR5, 0xc, UR12 ;  /* 0x0000000c050c78a5 */ /* 0x008fe4000f8e000c */
[----:B----4-:R-:W-:-:S02]  /*2550*/  UIADD3 URZ, UP0, UPT, UR37, UR32, URZ ;  /* 0x0000002025ff7290 */ /* 0x010fc4000ff1e0ff */
[----:B------:R-:W-:Y:S02]  /*2560*/  UIADD3 UR23, UP1, UPT, UR26, UR32, URZ ;  /* 0x000000201a177290 */ /* 0x000fe4000ff3e0ff */
[----:B------:R-:W-:Y:S01]  /*2570*/  UIADD3.X UR11, UPT, UPT, UR11, UR29, URZ, UP2, !UPT ;  /* 0x0000001d0b0b7290 */ /* 0x000fe200097fe4ff */
[----:B------:R-:W1:Y:S01]  /*2580*/  LDCU UR28, c[0x0][0x380] ;  /* 0x00007000ff1c77ac */ /* 0x000e620008000800 */
[----:B------:R-:W-:Y:S02]  /*2590*/  UIADD3 UR4, UPT, UPT, UR4, UR13, URZ ;  /* 0x0000000d04047290 */ /* 0x000fe4000fffe0ff */
[----:B------:R-:W-:Y:S02]  /*25a0*/  UIADD3.X UR25, UPT, UPT, UR25, UR33, URZ, UP0, !UPT ;  /* 0x0000002119197290 */ /* 0x000fe400087fe4ff */
[----:B------:R-:W-:-:S12]  /*25b0*/  UIADD3.X UR24, UPT, UPT, UR27, UR33, URZ, UP1, !UPT ;  /* 0x000000211b187290 */ /* 0x000fd80008ffe4ff */
.L_x_169:
[C---:B------:R-:W-:Y:S01]  /*25c0*/  IADD3 R8, P1, PT, R0.reuse, UR40, RZ ;  /* 0x0000002800087c10 */ /* 0x040fe2000ff3e0ff */
[----:B------:R-:W-:Y:S01]  /*25d0*/  IMAD.U32 R15, RZ, RZ, UR7 ;  /* 0x00000007ff0f7e24 */ /* 0x000fe2000f8e00ff */
[----:B0-----:R-:W-:Y:S01]  /*25e0*/  IADD3 R6, P0, PT, R0, UR32, RZ ;  /* 0x0000002000067c10 */ /* 0x001fe2000ff1e0ff */
[----:B------:R-:W-:Y:S01]  /*25f0*/  IMAD.U32 R14, RZ, RZ, UR6 ;  /* 0x00000006ff0e7e24 */ /* 0x000fe2000f8e00ff */
[C---:B------:R-:W-:Y:S01]  /*2600*/  IADD3.X R9, PT, PT, R4.reuse, UR30, RZ, P1, !PT ;  /* 0x0000001e04097c10 */ /* 0x040fe20008ffe4ff */
[----:B------:R-:W-:Y:S01]  /*2610*/  IMAD.U32 R17, RZ, RZ, UR9 ;  /* 0x00000009ff117e24 */ /* 0x000fe2000f8e00ff */
[----:B------:R-:W-:Y:S02]  /*2620*/  MOV R16, UR8 ;  /* 0x0000000800107c02 */ /* 0x000fe40008000f00 */
[----:B------:R-:W-:Y:S01]  /*2630*/  IADD3.X R7, PT, PT, R4, UR33, RZ, P0, !PT ;  /* 0x0000002104077c10 */ /* 0x000fe200087fe4ff */
[----:B--2---:R-:W2:Y:S04]  /*2640*/  LDG.E R15, desc[UR18][R14.64] ;  /* 0x000000120e0f7981 */ /* 0x004ea8000c1e1900 */
[----:B------:R-:W2:Y:S04]  /*2650*/  LDG.E R8, desc[UR18][R8.64] ;  /* 0x0000001208087981 */ /* 0x000ea8000c1e1900 */
[----:B------:R0:W3:Y:S04]  /*2660*/  LDG.E R16, desc[UR18][R16.64] ;  /* 0x0000001210107981 */ /* 0x0000e8000c1e1900 */
[----:B------:R-:W3:Y:S01]  /*2670*/  LDG.E R6, desc[UR18][R6.64] ;  /* 0x0000001206067981 */ /* 0x000ee2000c1e1900 */
[----:B------:R-:W-:Y:S01]  /*2680*/  USHF.L.U32 UR26, UR5, 0x2, URZ ;  /* 0x00000002051a7899 */ /* 0x000fe200080006ff */
[----:B------:R-:W-:-:S02]  /*2690*/  IADD3 R10, P0, PT, R0, UR38, RZ ;  /* 0x00000026000a7c10 */ /* 0x000fc4000ff1e0ff */
[----:B------:R-:W-:Y:S01]  /*26a0*/  IADD3 R12, P1, PT, R0, UR16, RZ ;  /* 0x00000010000c7c10 */ /* 0x000fe2000ff3e0ff */
[----:B------:R-:W-:Y:S01]  /*26b0*/  UIADD3 UR26, UPT, UPT, UR26, UR32, URZ ;  /* 0x000000201a1a7290 */ /* 0x000fe2000fffe0ff */
[C---:B------:R-:W-:Y:S01]  /*26c0*/  IADD3.X R11, PT, PT, R4.reuse, UR39, RZ, P0, !PT ;  /* 0x00000027040b7c10 */ /* 0x040fe200087fe4ff */
[----:B0-----:R-:W-:Y:S01]  /*26d0*/  IMAD.U32 R17, RZ, RZ, UR7 ;  /* 0x00000007ff117e24 */ /* 0x001fe2000f8e00ff */
[----:B------:R-:W-:Y:S01]  /*26e0*/  IADD3.X R13, PT, PT, R4, UR17, RZ, P1, !PT ;  /* 0x00000011040d7c10 */ /* 0x000fe20008ffe4ff */
[----:B------:R-:W-:Y:S02]  /*26f0*/  IMAD.U32 R18, RZ, RZ, UR8 ;  /* 0x00000008ff127e24 */ /* 0x000fe4000f8e00ff */
[----:B------:R-:W-:Y:S02]  /*2700*/  IMAD.U32 R19, RZ, RZ, UR9 ;  /* 0x00000009ff137e24 */ /* 0x000fe4000f8e00ff */
[----:B--2---:R-:W-:Y:S01]  /*2710*/  FADD R5, R8, -R15 ;  /* 0x8000000f08057221 */ /* 0x004fe20000000000 */
[----:B------:R-:W-:-:S04]  /*2720*/  IADD3 R8, P0, PT, R0, UR26, RZ ;  /* 0x0000001a00087c10 */ /* 0x000fc8000ff1e0ff */
[----:B------:R-:W-:Y:S01]  /*2730*/  IADD3.X R9, PT, PT, R4, UR25, RZ, P0, !PT ;  /* 0x0000001904097c10 */ /* 0x000fe200087fe4ff */
[----:B---3--:R-:W-:Y:S01]  /*2740*/  FFMA R5, R5, R16, R6 ;  /* 0x0000001005057223 */ /* 0x008fe20000000006 */
[----:B------:R-:W-:-:S04]  /*2750*/  IMAD.U32 R16, RZ, RZ, UR6 ;  /* 0x00000006ff107e24 */ /* 0x000fc8000f8e00ff */
[----:B------:R0:W-:Y:S04]  /*2760*/  STG.E desc[UR18][R10.64], R5 ;  /* 0x000000050a007986 */ /* 0x0001e8000c101912 */
[----:B------:R-:W2:Y:S04]  /*2770*/  LDG.E R12, desc[UR18][R12.64] ;  /* 0x000000120c0c7981 */ /* 0x000ea8000c1e1900 */
[----:B------:R-:W2:Y:S04]  /*2780*/  LDG.E R17, desc[UR18][R16.64] ;  /* 0x0000001210117981 */ /* 0x000ea8000c1e1900 */
[----:B------:R-:W3:Y:S04]  /*2790*/  LDG.E R8, desc[UR18][R8.64] ;  /* 0x0000001208087981 */ /* 0x000ee8000c1e1900 */
[----:B------:R-:W3:Y:S01]  /*27a0*/  LDG.E R18, desc[UR18][R18.64] ;  /* 0x0000001212127981 */ /* 0x000ee2000c1e1900 */
[----:B------:R-:W-:-:S02]  /*27b0*/  IADD3 R6, P0, PT, R0, UR35, RZ ;  /* 0x0000002300067c10 */ /* 0x000fc4000ff1e0ff */
[----:B------:R-:W-:Y:S02]  /*27c0*/  IADD3 R14, P1, PT, R0, UR14, RZ ;  /* 0x0000000e000e7c10 */ /* 0x000fe4000ff3e0ff */
[----:B------:R-:W-:Y:S02]  /*27d0*/  IADD3.X R7, PT, PT, R4, UR36, RZ, P0, !PT ;  /* 0x0000002404077c10 */ /* 0x000fe400087fe4ff */
[----:B0-----:R-:W-:-:S04]  /*27e0*/  IADD3 R10, P0, PT, R0, UR23, RZ ;  /* 0x00000017000a7c10 */ /* 0x001fc8000ff1e0ff */
[----:B------:R-:W-:Y:S01]  /*27f0*/  IADD3.X R11, PT, PT, R4, UR24, RZ, P0, !PT ;  /* 0x00000018040b7c10 */ /* 0x000fe200087fe4ff */
[----:B--2---:R-:W-:Y:S01]  /*2800*/  FADD R15, R12, -R17 ;  /* 0x800000110c0f7221 */ /* 0x004fe20000000000 */
[----:B------:R-:W-:-:S03]  /*2810*/  MOV R17, UR7 ;  /* 0x0000000700117c02 */ /* 0x000fc60008000f00 */
[----:B---3--:R-:W-:Y:S01]  /*2820*/  FFMA R5, R15, R18, R8 ;  /* 0x000000120f057223 */ /* 0x008fe20000000008 */
[----:B------:R-:W-:Y:S01]  /*2830*/  IADD3.X R15, PT, PT, R4, UR15, RZ, P1, !PT ;  /* 0x0000000f040f7c10 */ /* 0x000fe20008ffe4ff */
[----:B------:R-:W-:-:S03]  /*2840*/  IMAD.U32 R18, RZ, RZ, UR8 ;  /* 0x00000008ff127e24 */ /* 0x000fc6000f8e00ff */
[----:B------:R0:W-:Y:S04]  /*2850*/  STG.E desc[UR18][R6.64], R5 ;  /* 0x0000000506007986 */ /* 0x0001e8000c101912 */
[----:B------:R2:W3:Y:S04]  /*2860*/  LDG.E R14, desc[UR18][R14.64] ;  /* 0x000000120e0e7981 */ /* 0x0004e8000c1e1900 */
[----:B------:R4:W3:Y:S04]  /*2870*/  LDG.E R17, desc[UR18][R16.64] ;  /* 0x0000001210117981 */ /* 0x0008e8000c1e1900 */
[----:B------:R-:W5:Y:S04]  /*2880*/  LDG.E R10, desc[UR18][R10.64] ;  /* 0x000000120a0a7981 */ /* 0x000f68000c1e1900 */
[----:B------:R-:W5:Y:S01]  /*2890*/  LDG.E R18, desc[UR18][R18.64] ;  /* 0x0000001212127981 */ /* 0x000f62000c1e1900 */
[C---:B------:R-:W-:Y:S01]  /*28a0*/  IADD3 R8, P0, PT, R0.reuse, UR31, RZ ;  /* 0x0000001f00087c10 */ /* 0x040fe2000ff1e0ff */
[----:B--2---:R-:W-:Y:S01]  /*28b0*/  IMAD.U32 R15, RZ, RZ, UR7 ;  /* 0x00000007ff0f7e24 */ /* 0x004fe2000f8e00ff */
[----:B------:R-:W-:-:S02]  /*28c0*/  IADD3 R12, P1, PT, R0, UR10, RZ ;  /* 0x0000000a000c7c10 */ /* 0x000fc4000ff3e0ff */
[----:B------:R-:W-:Y:S02]  /*28d0*/  IADD3.X R9, PT, PT, R4, UR34, RZ, P0, !PT ;  /* 0x0000002204097c10 */ /* 0x000fe400087fe4ff */
[----:B0-----:R-:W-:Y:S01]  /*28e0*/  IADD3 R6, P0, PT, R0, UR12, RZ ;  /* 0x0000000c00067c10 */ /* 0x001fe2000ff1e0ff */
[----:B----4-:R-:W-:-:S03]  /*28f0*/  IMAD.U32 R16, RZ, RZ, UR8 ;  /* 0x00000008ff107e24 */ /* 0x010fc6000f8e00ff */
[----:B------:R-:W-:Y:S01]  /*2900*/  IADD3.X R7, PT, PT, R4, UR4, RZ, P0, !PT ;  /* 0x0000000404077c10 */ /* 0x000fe200087fe4ff */
[----:B---3--:R-:W-:Y:S01]  /*2910*/  FADD R13, R14, -R17 ;  /* 0x800000110e0d7221 */ /* 0x008fe20000000000 */
[----:B------:R-:W-:Y:S02]  /*2920*/  IMAD.U32 R14, RZ, RZ, UR6 ;  /* 0x00000006ff0e7e24 */ /* 0x000fe4000f8e00ff */
[----:B------:R-:W-:Y:S02]  /*2930*/  IMAD.U32 R17, RZ, RZ, UR9 ;  /* 0x00000009ff117e24 */ /* 0x000fe4000f8e00ff */
[----:B-----5:R-:W-:Y:S01]  /*2940*/  FFMA R5, R13, R18, R10 ;  /* 0x000000120d057223 */ /* 0x020fe2000000000a */
[----:B------:R-:W-:-:S04]  /*2950*/  IADD3.X R13, PT, PT, R4, UR11, RZ, P1, !PT ;  /* 0x0000000b040d7c10 */ /* 0x000fc80008ffe4ff */
[----:B------:R0:W-:Y:S04]  /*2960*/  STG.E desc[UR18][R8.64], R5 ;  /* 0x0000000508007986 */ /* 0x0001e8000c101912 */
[----:B------:R-:W2:Y:S04]  /*2970*/  LDG.E R12, desc[UR18][R12.64] ;  /* 0x000000120c0c7981 */ /* 0x000ea8000c1e1900 */
[----:B------:R-:W2:Y:S04]  /*2980*/  LDG.E R15, desc[UR18][R14.64] ;  /* 0x000000120e0f7981 */ /* 0x000ea8000c1e1900 */
[----:B------:R-:W3:Y:S04]  /*2990*/  LDG.E R6, desc[UR18][R6.64] ;  /* 0x0000001206067981 */ /* 0x000ee8000c1e1900 */
[----:B------:R-:W3:Y:S01]  /*29a0*/  LDG.E R16, desc[UR18][R16.64] ;  /* 0x0000001210107981 */ /* 0x000ee2000c1e1900 */
[----:B------:R-:W-:Y:S01]  /*29b0*/  USHF.L.U32 UR26, UR5, 0x2, URZ ;  /* 0x00000002051a7899 */ /* 0x000fe200080006ff */
[----:B------:R-:W-:Y:S01]  /*29c0*/  IADD3 R10, P0, PT, R0, UR20, RZ ;  /* 0x00000014000a7c10 */ /* 0x000fe2000ff1e0ff */
[----:B------:R-:W-:-:S02]  /*29d0*/  USHF.R.U32.HI UR27, URZ, 0x1e, UR5 ;  /* 0x0000001eff1b7899 */ /* 0x000fc40008011605 */
[----:B0-----:R-:W-:Y:S02]  /*29e0*/  MOV R5, UR5 ;  /* 0x0000000500057c02 */ /* 0x001fe40008000f00 */
[----:B------:R-:W-:Y:S02]  /*29f0*/  IADD3.X R11, PT, PT, R4, UR21, RZ, P0, !PT ;  /* 0x00000015040b7c10 */ /* 0x000fe400087fe4ff */
[----:B------:R-:W-:Y:S02]  /*2a00*/  IADD3 R2, P0, PT, R2, UR26, RZ ;  /* 0x0000001a02027c10 */ /* 0x000fe4000ff1e0ff */
[----:B------:R-:W-:Y:S02]  /*2a10*/  LEA R0, P1, R5, R0, 0x4 ;  /* 0x0000000005007211 */ /* 0x000fe400078220ff */
[----:B------:R-:W-:Y:S02]  /*2a20*/  IADD3.X R3, PT, PT, R3, UR27, RZ, P0, !PT ;  /* 0x0000001b03037c10 */ /* 0x000fe400087fe4ff */
[----:B-1----:R-:W-:-:S02]  /*2a30*/  ISETP.GE.U32.AND P0, PT, R2, UR28, PT ;  /* 0x0000001c02007c0c */ /* 0x002fc4000bf06070 */
[----:B------:R-:W-:Y:S02]  /*2a40*/  LEA.HI.X R4, R5, R4, RZ, 0x4, P1 ;  /* 0x0000000405047211 */ /* 0x000fe400008f24ff */
[----:B------:R-:W-:Y:S01]  /*2a50*/  ISETP.GE.AND.EX P0, PT, R3, UR22, PT, P0 ;  /* 0x0000001603007c0c */ /* 0x000fe2000bf06300 */
[----:B--2---:R-:W-:-:S04]  /*2a60*/  FADD R19, R12, -R15 ;  /* 0x8000000f0c137221 */ /* 0x004fc80000000000 */
[----:B---3--:R-:W-:-:S05]  /*2a70*/  FFMA R19, R19, R16, R6 ;  /* 0x0000001013137223 */ /* 0x008fca0000000006 */
[----:B------:R2:W-:Y:S03]  /*2a80*/  STG.E desc[UR18][R10.64], R19 ;  /* 0x000000130a007986 */ /* 0x0005e6000c101912 */
[----:B------:R-:W-:Y:S05]  /*2a90*/  @!P0 BRA `(.L_x_169) ;  /* 0xfffffff800c88947 */ /* 0x000fea000383ffff */
[----:B------:R-:W-:Y:S05]  /*2aa0*/  BSYNC.RECONVERGENT B0 ;  /* 0x0000000000007941 */ /* 0x000fea0003800200 */
.L_x_168:
[----:B------:R-:W-:Y:S05]  /*2ab0*/  EXIT ;  /* 0x000000000000794d */ /* 0x000fea0003800000 */
.L_x_152:
        /* <DEDUP_REMOVED lines=28> */
[----:B------:R-:W-:-:S04]  /*2c80*/  IMAD.HI.U32 R4, R7, R8, RZ ;  /* 0x0000000807047227 */ /* 0x000fc800078e00ff */
[----:B------:R-:W-:-:S04]  /*2c90*/  IMAD.MOV R0, RZ, RZ, -R4 ;  /* 0x000000ffff007224 */ /* 0x000fc800078e0a04 */
[----:B------:R-:W-:-:S05]  /*2ca0*/  IMAD R0, R0, UR5, R8 ;  /* 0x0000000500007c24 */ /* 0x000fca000f8e0208 */
[----:B------:R-:W-:-:S13]  /*2cb0*/  ISETP.GE.U32.AND P0, PT, R0, UR5, PT ;  /* 0x0000000500007c0c */ /* 0x000fda000bf06070 */
[----:B------:R-:W-:Y:S01]  /*2cc0*/  @P0 IADD3 R0, PT, PT, R0, -UR5, RZ ;  /* 0x8000000500000c10 */ /* 0x000fe2000fffe0ff */
[----:B------:R-:W-:-:S03]  /*2cd0*/  @P0 VIADD R4, R4, 0x1 ;  /* 0x0000000104040836 */ /* 0x000fc60000000000 */
[----:B------:R-:W-:-:S13]  /*2ce0*/  ISETP.GE.U32.AND P1, PT, R0, UR5, PT ;  /* 0x0000000500007c0c */ /* 0x000fda000bf26070 */
[----:B------:R-:W-:Y:S01]  /*2cf0*/  @P1 VIADD R4, R4, 0x1 ;  /* 0x0000000104041836 */ /* 0x000fe20000000000 */
[----:B------:R-:W-:Y:S01]  /*2d00*/  @!P2 LOP3.LUT R4, RZ, UR5, RZ, 0x33, !PT ;  /* 0x00000005ff04ac12 */ /* 0x000fe2000f8e33ff */
[----:B------:R-:W-:Y:S06]  /*2d10*/  BRA `(.L_x_173) ;  /* 0x0000000000147947 */ /* 0x000fec0003800000 */
.L_x_172:
[----:B------:R-:W-:Y:S01]  /*2d20*/  IMAD.U32 R9, RZ, RZ, UR5 ;  /* 0x00000005ff097e24 */ /* 0x000fe2000f8e00ff */
[----:B------:R-:W-:-:S07]  /*2d30*/  MOV R0, 0x2d50 ;  /* 0x00002d5000007802 */ /* 0x000fce0000000f00 */
[----:B--2---:R-:W-:Y:S05]  /*2d40*/  CALL.REL.NOINC `($__internal_3_$__cuda_sm20_div_u64) ;  /* 0x0000002000d87944 */ /* 0x004fea0003c00000 */
[----:B------:R-:W-:Y:S01]  /*2d50*/  IMAD.MOV.U32 R4, RZ, RZ, R6 ;  /* 0x000000ffff047224 */ /* 0x000fe200078e0006 */
[----:B------:R-:W-:-:S07]  /*2d60*/  MOV R5, R7 ;  /* 0x0000000700057202 */ /* 0x000fce0000000f00 */
.L_x_173:
[----:B------:R-:W-:Y:S05]  /*2d70*/  BSYNC.RECONVERGENT B0 ;  /* 0x0000000000007941 */ /* 0x000fea0003800200 */
.L_x_171:
        /* <DEDUP_REMOVED lines=16> */
[----:B------:R-:W-:Y:S01]  /*2e80*/  USHF.L.U32 UR11, UR10, 0x2, URZ ;  /* 0x000000020a0b7899 */ /* 0x000fe200080006ff */
[----:B------:R-:W-:-:S03]  /*2e90*/  UMOV UR4, URZ ;  /* 0x000000ff00047c82 */ /* 0x000fc60008000000 */
[----:B------:R-:W-:Y:S01]  /*2ea0*/  IMAD.WIDE.U32 R4, R7, UR5, R2 ;  /* 0x0000000507047c25 */ /* 0x000fe2000f8e0002 */
[----:B------:R-:W-:-:S03]  /*2eb0*/  IADD3 R7, P1, PT, RZ, -R7, RZ ;  /* 0x80000007ff077210 */ /* 0x000fc60007f3e0ff */
        /* <DEDUP_REMOVED lines=8> */
[----:B------:R-:W-:-:S03]  /*2f40*/  IMAD.X R16, RZ, RZ, -0x1, P1 ;  /* 0xffffffffff107424 */ /* 0x000fc600008e06ff */
[----:B------:R-:W-:Y:S02]  /*2f50*/  IADD3 R15, P3, PT, R15, UR11, RZ ;  /* 0x0000000b0f0f7c10 */ /* 0x000fe4000ff7e0ff */
[----:B------:R-:W-:Y:S02]  /*2f60*/  IADD3.X R19, PT, PT, R19, UR12, RZ, P2, !PT ;  /* 0x0000000c13137c10 */ /* 0x000fe400097fe4ff */
[----:B------:R-:W-:-:S09]  /*2f70*/  IADD3.X R25, PT, PT, R25, UR12, RZ, P3, !PT ;  /* 0x0000000c19197c10 */ /* 0x000fd20009ffe4ff */
.L_x_176:
[----:B------:R-:W-:Y:S01]  /*2f80*/  IADD3 R10, P1, PT, R14, R15, RZ ;  /* 0x0000000f0e0a7210 */ /* 0x000fe20007f3e0ff */
[----:B------:R-:W-:Y:S01]  /*2f90*/  IMAD.U32 R20, RZ, RZ, UR6 ;  /* 0x00000006ff147e24 */ /* 0x000fe2000f8e00ff */
[----:B------:R-:W-:-:S03]  /*2fa0*/  MOV R21, UR7 ;  /* 0x0000000700157c02 */ /* 0x000fc60008000f00 */
[----:B------:R-:W-:Y:S01]  /*2fb0*/  IMAD.X R11, R6, 0x1, R25, P1 ;  /* 0x00000001060b7824 */ /* 0x000fe200008e0619 */
[----:B------:R-:W-:Y:S01]  /*2fc0*/  IADD3 R4, P1, PT, R14, UR16, RZ ;  /* 0x000000100e047c10 */ /* 0x000fe2000ff3e0ff */
[----:B------:R-:W-:Y:S01]  /*2fd0*/  IMAD.U32 R12, RZ, RZ, UR8 ;  /* 0x00000008ff0c7e24 */ /* 0x000fe2000f8e00ff */
[----:B------:R-:W2:Y:S01]  /*2fe0*/  LDG.E R21, desc[UR18][R20.64] ;  /* 0x0000001214157981 */ /* 0x000ea2000c1e1900 */
[----:B------:R-:W-:-:S03]  /*2ff0*/  IMAD.U32 R13, RZ, RZ, UR9 ;  /* 0x00000009ff0d7e24 */ /* 0x000fc6000f8e00ff */
[----:B------:R0:W2:Y:S01]  /*3000*/  LDG.E R10, desc[UR18][R10.64] ;  /* 0x000000120a0a7981 */ /* 0x0000a2000c1e1900 */
[----:B------:R-:W-:-:S03]  /*3010*/  IADD3.X R5, PT, PT, R6, UR17, RZ, P1, !PT ;  /* 0x0000001106057c10 */ /* 0x000fc60008ffe4ff */
[----:B------:R-:W3:Y:S04]  /*3020*/  LDG.E R12, desc[UR18][R12.64] ;  /* 0x000000120c0c7981 */ /* 0x000ee8000c1e1900 */
[----:B------:R1:W4:Y:S01]  /*3030*/  LDG.E R0, desc[UR18][R4.64] ;  /* 0x0000001204007981 */ /* 0x000322000c1e1900 */
[----:B------:R-:W-:Y:S01]  /*3040*/  IADD3 R8, P1, PT, R14, R17, RZ ;  /* 0x000000110e087210 */ /* 0x000fe20007f3e0ff */
[----:B0-----:R-:W-:-:S05]  /*3050*/  IMAD.U32 R11, RZ, RZ, UR5 ;  /* 0x00000005ff0b7e24 */ /* 0x001fca000f8e00ff */
[----:B------:R-:W-:Y:S01]  /*3060*/  LEA R14, P2, R11, R14, 0x2 ;  /* 0x0000000e0b0e7211 */ /* 0x000fe200078410ff */
[----:B-1----:R-:W-:Y:S02]  /*3070*/  IMAD.U32 R5, RZ, RZ, UR5 ;  /* 0x00000005ff057e24 */ /* 0x002fe4000f8e00ff */
[----:B--2---:R-:W-:-:S04]  /*3080*/  FADD R9, R10, -R21 ;  /* 0x800000150a097221 */ /* 0x004fc80000000000 */
[----:B---3--:R-:W-:Y:S01]  /*3090*/  FMUL R23, R9, R12 ;  /* 0x0000000c09177220 */ /* 0x008fe20000400000 */
[----:B------:R-:W-:Y:S01]  /*30a0*/  IMAD.X R9, R6, 0x1, R19, P1 ;  /* 0x0000000106097824 */ /* 0x000fe200008e0613 */
[----:B------:R-:W-:Y:S02]  /*30b0*/  IADD3 R7, P1, PT, R7, 0x1, RZ ;  /* 0x0000000107077810 */ /* 0x000fe40007f3e0ff */
[----:B----4-:R-:W-:Y:S01]  /*30c0*/  FFMA R23, R0, R23, RZ ;  /* 0x0000001700177223 */ /* 0x010fe200000000ff */
[----:B------:R-:W-:Y:S02]  /*30d0*/  LEA.HI.X R6, R5, R6, RZ, 0x2, P2 ;  /* 0x0000000605067211 */ /* 0x000fe400010f14ff */
[----:B------:R-:W-:Y:S02]  /*30e0*/  IADD3.X R16, PT, PT, RZ, R16, RZ, P1, !PT ;  /* 0x00000010ff107210 */ /* 0x000fe40000ffe4ff */
[----:B------:R0:W-:Y:S01]  /*30f0*/  STG.E desc[UR18][R8.64], R23 ;  /* 0x0000001708007986 */ /* 0x0001e2000c101912 */
[----:B------:R-:W-:-:S04]  /*3100*/  ISETP.NE.U32.AND P1, PT, R7, RZ, PT ;  /* 0x000000ff0700720c */ /* 0x000fc80003f25070 */
[----:B------:R-:W-:-:S13]  /*3110*/  ISETP.NE.AND.EX P1, PT, R16, RZ, PT, P1 ;  /* 0x000000ff1000720c */ /* 0x000fda0003f25310 */
[----:B0-----:R-:W-:Y:S05]  /*3120*/  @P1 BRA `(.L_x_176) ;  /* 0xfffffffc00941947 */ /* 0x001fea000383ffff */
.L_x_175:
[----:B------:R-:W-:Y:S05]  /*3130*/  BSYNC.RECONVERGENT B0 ;  /* 0x0000000000007941 */ /* 0x000fea0003800200 */
.L_x_174:
[----:B------:R-:W-:Y:S05]  /*3140*/  @!P0 EXIT ;  /* 0x000000000000894d */ /* 0x000fea0003800000 */
[----:B------:R-:W0:Y:S01]  /*3150*/  LDCU.64 UR24, c[0x0][0x3b0] ;  /* 0x00007600ff1877ac */ /* 0x000e220008000a00 */
[----:B------:R-:W-:Y:S01]  /*3160*/  BSSY.RECONVERGENT B0, `(.L_x_177) ;  /* 0x000007d000007945 */ /* 0x000fe20003800200 */
[C---:B------:R-:W-:Y:S01]  /*3170*/  SHF.L.U64.HI R5, R2.reuse, 0x2, R3 ;  /* 0x0000000202057819 */ /* 0x040fe20000010203 */
[----:B------:R-:W-:Y:S01]  /*3180*/  IMAD.SHL.U32 R4, R2, 0x4, RZ ;  /* 0x0000000402047824 */ /* 0x000fe200078e00ff */
[----:B------:R-:W1:Y:S01]  /*3190*/  LDCU.64 UR28, c[0x0][0x388] ;  /* 0x00007100ff1c77ac */ /* 0x000e620008000a00 */
[----:B------:R-:W-:Y:S02]  /*31a0*/  USHF.L.U32 UR32, UR5, 0x2, URZ ;  /* 0x0000000205207899 */ /* 0x000fe400080006ff */
[----:B------:R-:W-:Y:S02]  /*31b0*/  USHF.L.U32 UR17, UR5, 0x3, URZ ;  /* 0x0000000305117899 */ /* 0x000fe400080006ff */
[----:B------:R-:W-:Y:S01]  /*31c0*/  USHF.L.U32 UR14, UR10, 0x2, URZ ;  /* 0x000000020a0e7899 */ /* 0x000fe200080006ff */
[----:B------:R-:W2:Y:S01]  /*31d0*/  LDCU.64 UR12, c[0x0][0x3a0] ;  /* 0x00007400ff0c77ac */ /* 0x000ea20008000a00 */
[----:B------:R-:W-:Y:S01]  /*31e0*/  USHF.R.U32.HI UR15, URZ, 0x1e, UR10 ;  /* 0x0000001eff0f7899 */ /* 0x000fe2000801160a */
[----:B------:R-:W3:Y:S01]  /*31f0*/  LDCU.64 UR30, c[0x0][0x3a0] ;  /* 0x00007400ff1e77ac */ /* 0x000ee20008000a00 */
[----:B------:R-:W-:-:S02]  /*3200*/  USHF.R.U32.HI UR16, URZ, 0x1e, UR5 ;  /* 0x0000001eff107899 */ /* 0x000fc40008011605 */
[----:B------:R-:W-:Y:S02]  /*3210*/  USHF.R.U32.HI UR20, URZ, 0x1d, UR5 ;  /* 0x0000001dff147899 */ /* 0x000fe40008011605 */
[----:B------:R-:W-:Y:S02]  /*3220*/  UIADD3 UR21, UP1, UPT, UR32, UR14, URZ ;  /* 0x0000000e20157290 */ /* 0x000fe4000ff3e0ff */
[----:B------:R-:W-:Y:S02]  /*3230*/  UIADD3 UR26, UP2, UPT, UR17, UR14, URZ ;  /* 0x0000000e111a7290 */ /* 0x000fe4000ff5e0ff */
[----:B0-----:R-:W-:Y:S02]  /*3240*/  UIADD3 UR37, UP0, UPT, UR14, UR24, URZ ;  /* 0x000000180e257290 */ /* 0x001fe4000ff1e0ff */
        /* <DEDUP_REMOVED lines=12> */
[----:B-1----:R-:W-:Y:S02]  /*3310*/  UIADD3 UR39, UP2, UPT, UR14, UR28, URZ ;  /* 0x0000001c0e277290 */ /* 0x002fe4000ff5e0ff */
[----:B------:R-:W-:Y:S02]  /*3320*/  UIADD3 UR21, UP0, UPT, UR21, UR28, URZ ;  /* 0x0000001c15157290 */ /* 0x000fe4000ff1e0ff */
[----:B------:R-:W-:-:S02]  /*3330*/  UIADD3 UR26, UP1, UPT, UR26, UR28, URZ ;  /* 0x0000001c1a1a7290 */ /* 0x000fc4000ff3e0ff */
[----:B------:R-:W-:Y:S02]  /*3340*/  UIADD3.X UR15, UPT, UPT, UR15, UR29, URZ, UP2, !UPT ;  /* 0x0000001d0f0f7290 */ /* 0x000fe400097fe4ff */
[----:B------:R-:W-:Y:S02]  /*3350*/  UIADD3 UR28, UP2, UPT, UR10, UR28, URZ ;  /* 0x0000001c0a1c7290 */ /* 0x000fe4000ff5e0ff */
[----:B------:R-:W-:Y:S02]  /*3360*/  UIADD3.X UR23, UPT, UPT, UR23, UR29, URZ, UP0, !UPT ;  /* 0x0000001d17177290 */ /* 0x000fe400087fe4ff */
[----:B------:R-:W-:Y:S02]  /*3370*/  UIADD3.X UR27, UPT, UPT, UR27, UR29, URZ, UP1, !UPT ;  /* 0x0000001d1b1b7290 */ /* 0x000fe40008ffe4ff */
[----:B--2---:R-:W-:Y:S02]  /*3380*/  UIMAD.WIDE.U32 UR12, UR5, 0xc, UR12 ;  /* 0x0000000c050c78a5 */ /* 0x004fe4000f8e000c */
[----:B---3--:R-:W-:-:S02]  /*3390*/  UIADD3 URZ, UP0, UPT, UR32, UR30, URZ ;  /* 0x0000001e20ff7290 */ /* 0x008fc4000ff1e0ff */
[----:B------:R-:W-:Y:S02]  /*33a0*/  UIADD3 UR10, UP1, UPT, UR17, UR30, URZ ;  /* 0x0000001e110a7290 */ /* 0x000fe4000ff3e0ff */
[----:B------:R-:W-:Y:S01]  /*33b0*/  UIADD3.X UR29, UPT, UPT, UR11, UR29, URZ, UP2, !UPT ;  /* 0x0000001d0b1d7290 */ /* 0x000fe200097fe4ff */
[----:B------:R-:W0:Y:S01]  /*33c0*/  LDCU UR40, c[0x0][0x380] ;  /* 0x00007000ff2877ac */ /* 0x000e220008000800 */
[----:B------:R-:W-:Y:S02]  /*33d0*/  UIADD3 UR4, UPT, UPT, UR4, UR13, URZ ;  /* 0x0000000d04047290 */ /* 0x000fe4000fffe0ff */
[----:B------:R-:W-:Y:S02]  /*33e0*/  UIADD3.X UR14, UPT, UPT, UR16, UR31, URZ, UP0, !UPT ;  /* 0x0000001f100e7290 */ /* 0x000fe400087fe4ff */
[----:B------:R-:W-:-:S12]  /*33f0*/  UIADD3.X UR11, UPT, UPT, UR20, UR31, URZ, UP1, !UPT ;  /* 0x0000001f140b7290 */ /* 0x000fd80008ffe4ff */
.L_x_178:
[C---:B------:R-:W-:Y:S01]  /*3400*/  IADD3 R8, P0, PT, R4.reuse, UR39, RZ ;  /* 0x0000002704087c10 */ /* 0x040fe2000ff1e0ff */
[----:B------:R-:W-:Y:S02]  /*3410*/  IMAD.U32 R15, RZ, RZ, UR7 ;  /* 0x00000007ff0f7e24 */ /* 0x000fe4000f8e00ff */
[----:B------:R-:W-:Y:S01]  /*3420*/  IMAD.U32 R14, RZ, RZ, UR6 ;  /* 0x00000006ff0e7e24 */ /* 0x000fe2000f8e00ff */
[C---:B------:R-:W-:Y:S01]  /*3430*/  IADD3.X R9, PT, PT, R5.reuse, UR15, RZ, P0, !PT ;  /* 0x0000000f05097c10 */ /* 0x040fe200087fe4ff */
[----:B------:R-:W-:Y:S01]  /*3440*/  IMAD.U32 R17, RZ, RZ, UR9 ;  /* 0x00000009ff117e24 */ /* 0x000fe2000f8e00ff */
[----:B------:R-:W-:Y:S02]  /*3450*/  MOV R16, UR8 ;  /* 0x0000000800107c02 */ /* 0x000fe40008000f00 */
[----:B------:R-:W-:Y:S01]  /*3460*/  IADD3 R6, P0, PT, R4, UR30, RZ ;  /* 0x0000001e04067c10 */ /* 0x000fe2000ff1e0ff */
[----:B------:R-:W2:Y:S04]  /*3470*/  LDG.E R15, desc[UR18][R14.64] ;  /* 0x000000120e0f7981 */ /* 0x000ea8000c1e1900 */
[----:B------:R-:W2:Y:S01]  /*3480*/  LDG.E R8, desc[UR18][R8.64] ;  /* 0x0000001208087981 */ /* 0x000ea2000c1e1900 */
[----:B------:R-:W-:-:S03]  /*3490*/  IADD3.X R7, PT, PT, R5, UR31, RZ, P0, !PT ;  /* 0x0000001f05077c10 */ /* 0x000fc600087fe4ff */
[----:B------:R1:W3:Y:S04]  /*34a0*/  LDG.E R16, desc[UR18][R16.64] ;  /* 0x0000001210107981 */ /* 0x0002e8000c1e1900 */
[----:B------:R4:W5:Y:S01]  /*34b0*/  LDG.E R0, desc[UR18][R6.64] ;  /* 0x0000001206007981 */ /* 0x000962000c1e1900 */
[----:B------:R-:W-:Y:S01]  /*34c0*/  USHF.L.U32 UR16, UR5, 0x2, URZ ;  /* 0x0000000205107899 */ /* 0x000fe200080006ff */
[C---:B------:R-:W-:Y:S02]  /*34d0*/  IADD3 R10, P0, PT, R4.reuse, UR37, RZ ;  /* 0x00000025040a7c10 */ /* 0x040fe4000ff1e0ff */
[----:B------:R-:W-:Y:S01]  /*34e0*/  IADD3 R12, P1, PT, R4, UR21, RZ ;  /* 0x00000015040c7c10 */ /* 0x000fe2000ff3e0ff */
[----:B------:R-:W-:Y:S01]  /*34f0*/  UIADD3 UR16, UPT, UPT, UR16, UR30, URZ ;  /* 0x0000001e10107290 */ /* 0x000fe2000fffe0ff */
[----:B-1----:R-:W-:Y:S01]  /*3500*/  IMAD.U32 R17, RZ, RZ, UR7 ;  /* 0x00000007ff117e24 */ /* 0x002fe2000f8e00ff */
[----:B------:R-:W-:Y:S01]  /*3510*/  MOV R19, UR9 ;  /* 0x0000000900137c02 */ /* 0x000fe20008000f00 */
[----:B------:R-:W-:-:S02]  /*3520*/  IMAD.U32 R18, RZ, RZ, UR8 ;  /* 0x00000008ff127e24 */ /* 0x000fc4000f8e00ff */
[----:B--2---:R-:W-:-:S04]  /*3530*/  FADD R11, R8, -R15 ;  /* 0x8000000f080b7221 */ /* 0x004fc80000000000 */
[----:B---3--:R-:W-:Y:S01]  /*3540*/  FMUL R13, R11, R16 ;  /* 0x000000100b0d7220 */ /* 0x008fe20000400000 */
[C---:B------:R-:W-:Y:S01]  /*3550*/  IADD3.X R11, PT, PT, R5.reuse, UR38, RZ, P0, !PT ;  /* 0x00000026050b7c10 */ /* 0x040fe200087fe4ff */
[----:B------:R-:W-:Y:S01]  /*3560*/  IMAD.U32 R16, RZ, RZ, UR6 ;  /* 0x00000006ff107e24 */ /* 0x000fe2000f8e00ff */
[----:B----4-:R-:W-:Y:S01]  /*3570*/  IADD3 R6, P0, PT, R4, UR16, RZ ;  /* 0x0000001004067c10 */ /* 0x010fe2000ff1e0ff */
[----:B-----5:R-:W-:Y:S01]  /*3580*/  FFMA R15, R0, R13, RZ ;  /* 0x0000000d000f7223 */ /* 0x020fe200000000ff */
[----:B------:R-:W-:-:S04]  /*3590*/  IADD3.X R13, PT, PT, R5, UR23, RZ, P1, !PT ;  /* 0x00000017050d7c10 */ /* 0x000fc80008ffe4ff */
[----:B------:R1:W-:Y:S01]  /*35a0*/  STG.E desc[UR18][R10.64], R15 ;  /* 0x0000000f0a007986 */ /* 0x0003e2000c101912 */
[----:B------:R-:W-:-:S03]  /*35b0*/  IADD3.X R7, PT, PT, R5, UR14, RZ, P0, !PT ;  /* 0x0000000e05077c10 */ /* 0x000fc600087fe4ff */
[----:B------:R-:W2:Y:S04]  /*35c0*/  LDG.E R12, desc[UR18][R12.64] ;  /* 0x000000120c0c7981 */ /* 0x000ea8000c1e1900 */
[----:B------:R-:W2:Y:S04]  /*35d0*/  LDG.E R17, desc[UR18][R16.64] ;  /* 0x0000001210117981 */ /* 0x000ea8000c1e1900 */
[----:B------:R-:W3:Y:S04]  /*35e0*/  LDG.E R18, desc[UR18][R18.64] ;  /* 0x0000001212127981 */ /* 0x000ee8000c1e1900 */
[----:B------:R-:W4:Y:S01]  /*35f0*/  LDG.E R0, desc[UR18][R6.64] ;  /* 0x0000001206007981 */ /* 0x000f22000c1e1900 */
[----:B------:R-:W-:-:S02]  /*3600*/  IADD3 R8, P0, PT, R4, UR33, RZ ;  /* 0x0000002104087c10 */ /* 0x000fc4000ff1e0ff */
[----:B------:R-:W-:-:S04]  /*3610*/  IADD3 R14, P1, PT, R4, UR26, RZ ;  /* 0x0000001a040e7c10 */ /* 0x000fc8000ff3e0ff */
[----:B-1----:R-:W-:Y:S01]  /*3620*/  IADD3.X R15, PT, PT, R5, UR27, RZ, P1, !PT ;  /* 0x0000001b050f7c10 */ /* 0x002fe20008ffe4ff */
[----:B--2---:R-:W-:Y:S01]  /*3630*/  FADD R9, R12, -R17 ;  /* 0x800000110c097221 */ /* 0x004fe20000000000 */
[----:B------:R-:W-:-:S03]  /*3640*/  IMAD.U32 R17, RZ, RZ, UR7 ;  /* 0x00000007ff117e24 */ /* 0x000fc6000f8e00ff */
[----:B---3--:R-:W-:Y:S01]  /*3650*/  FMUL R11, R9, R18 ;  /* 0x00000012090b7220 */ /* 0x008fe20000400000 */
[----:B------:R-:W-:Y:S01]  /*3660*/  IADD3.X R9, PT, PT, R5, UR34, RZ, P0, !PT ;  /* 0x0000002205097c10 */ /* 0x000fe200087fe4ff */
[----:B------:R-:W-:Y:S01]  /*3670*/  IMAD.U32 R18, RZ, RZ, UR8 ;  /* 0x00000008ff127e24 */ /* 0x000fe2000f8e00ff */
[----:B------:R-:W-:Y:S01]  /*3680*/  IADD3 R10, P0, PT, R4, UR10, RZ ;  /* 0x0000000a040a7c10 */ /* 0x000fe2000ff1e0ff */
[----:B----4-:R-:W-:-:S05]  /*3690*/  FFMA R13, R0, R11, RZ ;  /* 0x0000000b000d7223 */ /* 0x010fca00000000ff */
[----:B------:R1:W-:Y:S01]  /*36a0*/  STG.E desc[UR18][R8.64], R13 ;  /* 0x0000000d08007986 */ /* 0x0003e2000c101912 */
[----:B------:R-:W-:-:S03]  /*36b0*/  IADD3.X R11, PT, PT, R5, UR11, RZ, P0, !PT ;  /* 0x0000000b050b7c10 */ /* 0x000fc600087fe4ff */
[----:B------:R2:W3:Y:S04]  /*36c0*/  LDG.E R14, desc[UR18][R14.64] ;  /* 0x000000120e0e7981 */ /* 0x0004e8000c1e1900 */
[----:B------:R4:W3:Y:S04]  /*36d0*/  LDG.E R17, desc[UR18][R16.64] ;  /* 0x0000001210117981 */ /* 0x0008e8000c1e1900 */
[----:B------:R-:W5:Y:S04]  /*36e0*/  LDG.E R18, desc[UR18][R18.64] ;  /* 0x0000001212127981 */ /* 0x000f68000c1e1900 */
[----:B------:R-:W5:Y:S01]  /*36f0*/  LDG.E R0, desc[UR18][R10.64] ;  /* 0x000000120a007981 */ /* 0x000f62000c1e1900 */
[C---:B------:R-:W-:Y:S01]  /*3700*/  IADD3 R6, P0, PT, R4.reuse, UR35, RZ ;  /* 0x0000002304067c10 */ /* 0x040fe2000ff1e0ff */
[----:B--2---:R-:W-:Y:S01]  /*3710*/  IMAD.U32 R15, RZ, RZ, UR7 ;  /* 0x00000007ff0f7e24 */ /* 0x004fe2000f8e00ff */
[----:B------:R-:W-:-:S04]  /*3720*/  IADD3 R12, P1, PT, R4, UR28, RZ ;  /* 0x0000001c040c7c10 */ /* 0x000fc8000ff3e0ff */
[----:B-1----:R-:W-:Y:S02]  /*3730*/  IADD3.X R13, PT, PT, R5, UR29, RZ, P1, !PT ;  /* 0x0000001d050d7c10 */ /* 0x002fe40008ffe4ff */
[----:B----4-:R-:W-:Y:S01]  /*3740*/  MOV R16, UR8 ;  /* 0x0000000800107c02 */ /* 0x010fe20008000f00 */
[----:B---3--:R-:W-:Y:S01]  /*3750*/  FADD R7, R14, -R17 ;  /* 0x800000110e077221 */ /* 0x008fe20000000000 */
[----:B------:R-:W-:-:S03]  /*3760*/  IMAD.U32 R14, RZ, RZ, UR6 ;  /* 0x00000006ff0e7e24 */ /* 0x000fc6000f8e00ff */
[----:B-----5:R-:W-:Y:S01]  /*3770*/  FMUL R21, R7, R18 ;  /* 0x0000001207157220 */ /* 0x020fe20000400000 */
[----:B------:R-:W-:Y:S01]  /*3780*/  IADD3.X R7, PT, PT, R5, UR36, RZ, P0, !PT ;  /* 0x0000002405077c10 */ /* 0x000fe200087fe4ff */
[----:B------:R-:W-:Y:S01]  /*3790*/  IMAD.U32 R17, RZ, RZ, UR9 ;  /* 0x00000009ff117e24 */ /* 0x000fe2000f8e00ff */
[----:B------:R-:W-:Y:S01]  /*37a0*/  IADD3 R8, P0, PT, R4, UR12, RZ ;  /* 0x0000000c04087c10 */ /* 0x000fe2000ff1e0ff */
[----:B------:R-:W-:-:S05]  /*37b0*/  FFMA R21, R0, R21, RZ ;  /* 0x0000001500157223 */ /* 0x000fca00000000ff */
[----:B------:R1:W-:Y:S01]  /*37c0*/  STG.E desc[UR18][R6.64], R21 ;  /* 0x0000001506007986 */ /* 0x0003e2000c101912 */
[----:B------:R-:W-:-:S03]  /*37d0*/  IADD3.X R9, PT, PT, R5, UR4, RZ, P0, !PT ;  /* 0x0000000405097c10 */ /* 0x000fc600087fe4ff */
[----:B------:R-:W2:Y:S04]  /*37e0*/  LDG.E R12, desc[UR18][R12.64] ;  /* 0x000000120c0c7981 */ /* 0x000ea8000c1e1900 */
[----:B------:R-:W2:Y:S04]  /*37f0*/  LDG.E R15, desc[UR18][R14.64] ;  /* 0x000000120e0f7981 */ /* 0x000ea8000c1e1900 */
[----:B------:R-:W3:Y:S04]  /*3800*/  LDG.E R16, desc[UR18][R16.64] ;  /* 0x0000001210107981 */ /* 0x000ee8000c1e1900 */
[----:B------:R-:W4:Y:S01]  /*3810*/  LDG.E R0, desc[UR18][R8.64] ;  /* 0x0000001208007981 */ /* 0x000f22000c1e1900 */
[----:B------:R-:W-:Y:S01]  /*3820*/  USHF.L.U32 UR16, UR5, 0x2, URZ ;  /* 0x0000000205107899 */ /* 0x000fe200080006ff */
[----:B------:R-:W-:Y:S01]  /*3830*/  IADD3 R10, P0, PT, R4, UR24, RZ ;  /* 0x00000018040a7c10 */ /* 0x000fe2000ff1e0ff */
[----:B------:R-:W-:-:S02]  /*3840*/  USHF.R.U32.HI UR17, URZ, 0x1e, UR5 ;  /* 0x0000001eff117899 */ /* 0x000fc40008011605 */
[----:B-1----:R-:W-:-:S05]  /*3850*/  IMAD.U32 R7, RZ, RZ, UR5 ;  /* 0x00000005ff077e24 */ /* 0x002fca000f8e00ff */
[----:B------:R-:W-:Y:S01]  /*3860*/  LEA R4, P1, R7, R4, 0x4 ;  /* 0x0000000407047211 */ /* 0x000fe200078220ff */
[----:B--2---:R-:W-:-:S04]  /*3870*/  FADD R11, R12, -R15 ;  /* 0x8000000f0c0b7221 */ /* 0x004fc80000000000 */
[----:B---3--:R-:W-:Y:S01]  /*3880*/  FMUL R19, R11, R16 ;  /* 0x000000100b137220 */ /* 0x008fe20000400000 */
[----:B------:R-:W-:Y:S02]  /*3890*/  IADD3.X R11, PT, PT, R5, UR25, RZ, P0, !PT ;  /* 0x00000019050b7c10 */ /* 0x000fe400087fe4ff */
[----:B------:R-:W-:Y:S01]  /*38a0*/  IADD3 R2, P0, PT, R2, UR16, RZ ;  /* 0x0000001002027c10 */ /* 0x000fe2000ff1e0ff */
[----:B----4-:R-:W-:Y:S01]  /*38b0*/  FFMA R19, R0, R19, RZ ;  /* 0x0000001300137223 */ /* 0x010fe200000000ff */
[----:B------:R-:W-:Y:S02]  /*38c0*/  IMAD.U32 R0, RZ, RZ, UR5 ;  /* 0x00000005ff007e24 */ /* 0x000fe4000f8e00ff */
[----:B------:R-:W-:Y:S02]  /*38d0*/  IADD3.X R3, PT, PT, R3, UR17, RZ, P0, !PT ;  /* 0x0000001103037c10 */ /* 0x000fe400087fe4ff */
[----:B------:R1:W-:Y:S01]  /*38e0*/  STG.E desc[UR18][R10.64], R19 ;  /* 0x000000130a007986 */ /* 0x0003e2000c101912 */
[----:B0-----:R-:W-:-:S02]  /*38f0*/  ISETP.GE.U32.AND P0, PT, R2, UR40, PT ;  /* 0x0000002802007c0c */ /* 0x001fc4000bf06070 */
[----:B------:R-:W-:Y:S02]  /*3900*/  LEA.HI.X R5, R0, R5, RZ, 0x4, P1 ;  /* 0x0000000500057211 */ /* 0x000fe400008f24ff */
[----:B------:R-:W-:-:S13]  /*3910*/  ISETP.GE.AND.EX P0, PT, R3, UR22, PT, P0 ;  /* 0x0000001603007c0c */ /* 0x000fda000bf06300 */
[----:B-1----:R-:W-:Y:S05]  /*3920*/  @!P0 BRA `(.L_x_178) ;  /* 0xfffffff800b48947 */ /* 0x002fea000383ffff */
[----:B------:R-:W-:Y:S05]  /*3930*/  BSYNC.RECONVERGENT B0 ;  /* 0x0000000000007941 */ /* 0x000fea0003800200 */
.L_x_177:
[----:B------:R-:W-:Y:S05]  /*3940*/  EXIT ;  /* 0x000000000000794d */ /* 0x000fea0003800000 */
.L_x_170:
        /* <DEDUP_REMOVED lines=28> */
[----:B------:R-:W-:Y:S01]  /*3b10*/  @P0 VIADD R0, R0, -UR5 ;  /* 0x8000000500000c36 */ /* 0x000fe20008000000 */
[----:B------:R-:W-:-:S04]  /*3b20*/  @P0 IADD3 R4, PT, PT, R4, 0x1, RZ ;  /* 0x0000000104040810 */ /* 0x000fc80007ffe0ff */
[----:B------:R-:W-:-:S13]  /*3b30*/  ISETP.GE.U32.AND P1, PT, R0, UR5, PT ;  /* 0x0000000500007c0c */ /* 0x000fda000bf26070 */
[----:B------:R-:W-:Y:S01]  /*3b40*/  @P1 VIADD R4, R4, 0x1 ;  /* 0x0000000104041836 */ /* 0x000fe20000000000 */
[----:B------:R-:W-:Y:S01]  /*3b50*/  @!P2 LOP3.LUT R4, RZ, UR5, RZ, 0x33, !PT ;  /* 0x00000005ff04ac12 */ /* 0x000fe2000f8e33ff */
[----:B------:R-:W-:Y:S06]  /*3b60*/  BRA `(.L_x_181) ;  /* 0x0000000000147947 */ /* 0x000fec0003800000 */
.L_x_180:
[----:B------:R-:W-:Y:S01]  /*3b70*/  IMAD.U32 R9, RZ, RZ, UR5 ;  /* 0x00000005ff097e24 */ /* 0x000fe2000f8e00ff */
[----:B------:R-:W-:-:S07]  /*3b80*/  MOV R0, 0x3ba0 ;  /* 0x00003ba000007802 */ /* 0x000fce0000000f00 */
[----:B--2---:R-:W-:Y:S05]  /*3b90*/  CALL.REL.NOINC `($__internal_3_$__cuda_sm20_div_u64) ;  /* 0x0000001400447944 */ /* 0x004fea0003c00000 */
[----:B------:R-:W-:Y:S01]  /*3ba0*/  IMAD.MOV.U32 R4, RZ, RZ, R6 ;  /* 0x000000ffff047224 */ /* 0x000fe200078e0006 */
[----:B------:R-:W-:-:S07]  /*3bb0*/  MOV R5, R7 ;  /* 0x0000000700057202 */ /* 0x000fce0000000f00 */
.L_x_181:
[----:B------:R-:W-:Y:S05]  /*3bc0*/  BSYNC.RECONVERGENT B0 ;  /* 0x0000000000007941 */ /* 0x000fea0003800200 */
.L_x_179:
[----:B------:R-:W-:Y:S01]  /*3bd0*/  IADD3 R7, P0, PT, R4, R11, RZ ;  /* 0x0000000b04077210 */ /* 0x000fe20007f1e0ff */
[----:B------:R-:W0:Y:S01]  /*3be0*/  LDCU.128 UR24, c[0x0][0x3a0] ;  /* 0x00007400ff1877ac */ /* 0x000e220008000c00 */
        /* <DEDUP_REMOVED lines=17> */
[----:B------:R-:W-:Y:S02]  /*3d00*/  UMOV UR4, URZ ;  /* 0x000000ff00047c82 */ /* 0x000fe40008000000 */
[----:B------:R-:W-:Y:S01]  /*3d10*/  IADD3.X R16, PT, PT, RZ, -0x1, RZ, P1, !PT ;  /* 0xffffffffff107810 */ /* 0x000fe20000ffe4ff */
[----:B------:R-:W-:Y:S02]  /*3d20*/  VIADD R3, R5, UR4 ;  /* 0x0000000405037c36 */ /* 0x000fe40008000000 */
[----:B------:R-:W-:Y:S02]  /*3d30*/  IMAD.MOV.U32 R2, RZ, RZ, R4 ;  /* 0x000000ffff027224 */ /* 0x000fe400078e0004 */
[----:B0-----:R-:W-:Y:S01]  /*3d40*/  IMAD.U32 R11, RZ, RZ, UR12 ;  /* 0x0000000cff0b7e24 */ /* 0x001fe2000f8e00ff */
[----:B------:R-:W-:Y:S01]  /*3d50*/  USHF.R.U32.HI UR12, URZ, 0x1e, UR10 ;  /* 0x0000001eff0c7899 */ /* 0x000fe2000801160a */
[----:B------:R-:W-:Y:S01]  /*3d60*/  IMAD.U32 R17, RZ, RZ, UR13 ;  /* 0x0000000dff117e24 */ /* 0x000fe2000f8e00ff */
[----:B-1----:R-:W-:Y:S01]  /*3d70*/  MOV R13, UR14 ;  /* 0x0000000e000d7c02 */ /* 0x002fe20008000f00 */
[----:B------:R-:W-:Y:S01]  /*3d80*/  IMAD.U32 R19, RZ, RZ, UR15 ;  /* 0x0000000fff137e24 */ /* 0x000fe2000f8e00ff */
[----:B------:R-:W-:-:S02]  /*3d90*/  IADD3 R11, P2, PT, R11, UR11, RZ ;  /* 0x0000000b0b0b7c10 */ /* 0x000fc4000ff5e0ff */
[----:B------:R-:W-:Y:S02]  /*3da0*/  IADD3 R13, P3, PT, R13, UR11, RZ ;  /* 0x0000000b0d0d7c10 */ /* 0x000fe4000ff7e0ff */
[----:B------:R-:W-:Y:S02]  /*3db0*/  IADD3.X R17, PT, PT, R17, UR12, RZ, P2, !PT ;  /* 0x0000000c11117c10 */ /* 0x000fe400097fe4ff */
[----:B------:R-:W-:-:S09]  /*3dc0*/  IADD3.X R19, PT, PT, R19, UR12, RZ, P3, !PT ;  /* 0x0000000c13137c10 */ /* 0x000fd20009ffe4ff */
.L_x_184:
[----:B------:R-:W-:Y:S01]  /*3dd0*/  IADD3 R20, P1, PT, R10, R13, RZ ;  /* 0x0000000d0a147210 */ /* 0x000fe20007f3e0ff */
[----:B------:R-:W-:Y:S02]  /*3de0*/  IMAD.U32 R23, RZ, RZ, UR7 ;  /* 0x00000007ff177e24 */ /* 0x000fe4000f8e00ff */
[----:B------:R-:W-:Y:S02]  /*3df0*/  IMAD.U32 R22, RZ, RZ, UR6 ;  /* 0x00000006ff167e24 */ /* 0x000fe4000f8e00ff */
[----:B------:R-:W-:Y:S01]  /*3e00*/  IMAD.X R21, R0, 0x1, R19, P1 ;  /* 0x0000000100157824 */ /* 0x000fe200008e0613 */
[C---:B------:R-:W-:Y:S01]  /*3e10*/  IADD3 R6, P2, PT, R10.reuse, UR26, RZ ;  /* 0x0000001a0a067c10 */ /* 0x040fe2000ff5e0ff */
[----:B------:R-:W-:Y:S01]  /*3e20*/  IMAD.U32 R8, RZ, RZ, UR8 ;  /* 0x00000008ff087e24 */ /* 0x000fe2000f8e00ff */
[----:B------:R-:W-:Y:S01]  /*3e30*/  IADD3 R4, P1, PT, R10, UR24, RZ ;  /* 0x000000180a047c10 */ /* 0x000fe2000ff3e0ff */
[----:B------:R-:W2:Y:S01]  /*3e40*/  LDG.E R23, desc[UR18][R22.64] ;  /* 0x0000001216177981 */ /* 0x000ea2000c1e1900 */
[----:B------:R-:W-:-:S03]  /*3e50*/  MOV R9, UR9 ;  /* 0x0000000900097c02 */ /* 0x000fc60008000f00 */
[----:B------:R-:W2:Y:S01]  /*3e60*/  LDG.E R20, desc[UR18][R20.64] ;  /* 0x0000001214147981 */ /* 0x000ea2000c1e1900 */
[C---:B------:R-:W-:Y:S02]  /*3e70*/  IADD3.X R7, PT, PT, R0.reuse, UR27, RZ, P2, !PT ;  /* 0x0000001b00077c10 */ /* 0x040fe400097fe4ff */
[----:B------:R-:W-:Y:S01]  /*3e80*/  IADD3.X R5, PT, PT, R0, UR25, RZ, P1, !PT ;  /* 0x0000001900057c10 */ /* 0x000fe20008ffe4ff */
[----:B------:R-:W3:Y:S04]  /*3e90*/  LDG.E R8, desc[UR18][R8.64] ;  /* 0x0000001208087981 */ /* 0x000ee8000c1e1900 */
[----:B------:R0:W4:Y:S04]  /*3ea0*/  LDG.E R4, desc[UR18][R4.64] ;  /* 0x0000001204047981 */ /* 0x000128000c1e1900 */
[----:B------:R-:W4:Y:S01]  /*3eb0*/  LDG.E R7, desc[UR18][R6.64] ;  /* 0x0000001206077981 */ /* 0x000f22000c1e1900 */
[----:B------:R-:W-:Y:S01]  /*3ec0*/  IADD3 R14, P1, PT, R10, R11, RZ ;  /* 0x0000000b0a0e7210 */ /* 0x000fe20007f3e0ff */
[----:B0-----:R-:W-:-:S02]  /*3ed0*/  IMAD.U32 R5, RZ, RZ, UR5 ;  /* 0x00000005ff057e24 */ /* 0x001fc4000f8e00ff */
[----:B--2---:R-:W-:Y:S01]  /*3ee0*/  FADD R15, R20, -R23 ;  /* 0x80000017140f7221 */ /* 0x004fe20000000000 */
[----:B------:R-:W-:-:S03]  /*3ef0*/  IMAD.U32 R23, RZ, RZ, UR5 ;  /* 0x00000005ff177e24 */ /* 0x000fc6000f8e00ff */
[----:B---3--:R-:W-:Y:S01]  /*3f00*/  FMUL R18, R15, R8 ;  /* 0x000000080f127220 */ /* 0x008fe20000400000 */
[----:B------:R-:W-:Y:S01]  /*3f10*/  IMAD.X R15, R0, 0x1, R17, P1 ;  /* 0x00000001000f7824 */ /* 0x000fe200008e0611 */
[----:B------:R-:W-:Y:S02]  /*3f20*/  IADD3 R12, P1, PT, R12, 0x1, RZ ;  /* 0x000000010c0c7810 */ /* 0x000fe40007f3e0ff */
[----:B------:R-:W-:-:S03]  /*3f30*/  LEA R10, P2, R23, R10, 0x2 ;  /* 0x0000000a170a7211 */ /* 0x000fc600078410ff */
[----:B------:R-:W-:Y:S02]  /*3f40*/  IMAD.X R16, RZ, RZ, R16, P1 ;  /* 0x000000ffff107224 */ /* 0x000fe400008e0610 */
[----:B----4-:R-:W-:Y:S01]  /*3f50*/  FFMA R21, R4, R18, R7 ;  /* 0x0000001204157223 */ /* 0x010fe20000000007 */
[----:B------:R-:W-:Y:S02]  /*3f60*/  ISETP.NE.U32.AND P1, PT, R12, RZ, PT ;  /* 0x000000ff0c00720c */ /* 0x000fe40003f25070 */
[----:B------:R-:W-:Y:S02]  /*3f70*/  LEA.HI.X R0, R5, R0, RZ, 0x2, P2 ;  /* 0x0000000005007211 */ /* 0x000fe400010f14ff */
[----:B------:R0:W-:Y:S01]  /*3f80*/  STG.E desc[UR18][R14.64], R21 ;  /* 0x000000150e007986 */ /* 0x0001e2000c101912 */
[----:B------:R-:W-:-:S13]  /*3f90*/  ISETP.NE.AND.EX P1, PT, R16, RZ, PT, P1 ;  /* 0x000000ff1000720c */ /* 0x000fda0003f25310 */
[----:B0-----:R-:W-:Y:S05]  /*3fa0*/  @P1 BRA `(.L_x_184) ;  /* 0xfffffffc00881947 */ /* 0x001fea000383ffff */
.L_x_183:
[----:B------:R-:W-:Y:S05]  /*3fb0*/  BSYNC.RECONVERGENT B0 ;  /* 0x0000000000007941 */ /* 0x000fea0003800200 */
.L_x_182:
[----:B------:R-:W-:Y:S05]  /*3fc0*/  @!P0 EXIT ;  /* 0x000000000000894d */ /* 0x000fea0003800000 */
[----:B------:R-:W0:Y:S01]  /*3fd0*/  LDCU.64 UR24, c[0x0][0x3b0] ;  /* 0x00007600ff1877ac */ /* 0x000e220008000a00 */
[----:B------:R-:W-:Y:S01]  /*3fe0*/  BSSY.RECONVERGENT B0, `(.L_x_185) ;  /* 0x0000076000007945 */ /* 0x000fe20003800200 */
[C---:B------:R-:W-:Y:S01]  /*3ff0*/  SHF.L.U64.HI R5, R2.reuse, 0x2, R3 ;  /* 0x0000000202057819 */ /* 0x040fe20000010203 */
[----:B------:R-:W1:Y:S01]  /*4000*/  LDCU.64 UR26, c[0x0][0x388] ;  /* 0x00007100ff1a77ac */ /* 0x000e620008000a00 */
[----:B------:R-:W-:Y:S01]  /*4010*/  SHF.L.U32 R0, R2, 0x2, RZ ;  /* 0x0000000202007819 */ /* 0x000fe200000006ff */
[----:B------:R-:W-:Y:S02]  /*4020*/  USHF.L.U32 UR16, UR10, 0x2, URZ ;  /* 0x000000020a107899 */ /* 0x000fe400080006ff */
[----:B------:R-:W-:Y:S01]  /*4030*/  USHF.R.U32.HI UR17, URZ, 0x1e, UR10 ;  /* 0x0000001eff117899 */ /* 0x000fe2000801160a */
[----:B------:R-:W2:Y:S03]  /*4040*/  LDCU.64 UR14, c[0x0][0x3a8] ;  /* 0x00007500ff0e77ac */ /* 0x000ea60008000a00 */
[----:B------:R-:W-:-:S02]  /*4050*/  UIMAD.WIDE.U32 UR10, UR5, 0x4, UR16 ;  /* 0x00000004050a78a5 */ /* 0x000fc4000f8e0010 */
[----:B0-----:R-:W-:Y:S02]  /*4060*/  UIADD3 UR38, UP0, UPT, UR16, UR24, URZ ;  /* 0x0000001810267290 */ /* 0x001fe4000ff1e0ff */
[----:B------:R-:W-:Y:S02]  /*4070*/  UIMAD.WIDE.U32 UR12, UR5, 0x8, UR16 ;  /* 0x00000008050c78a5 */ /* 0x000fe4000f8e0010 */
[----:B------:R-:W-:Y:S02]  /*4080*/  UIMAD.WIDE.U32 UR20, UR5, 0xc, UR16 ;  /* 0x0000000c051478a5 */ /* 0x000fe4000f8e0010 */
[----:B------:R-:W-:Y:S02]  /*4090*/  UIADD3.X UR39, UPT, UPT, UR17, UR25, URZ, UP0, !UPT ;  /* 0x0000001911277290 */ /* 0x000fe400087fe4ff */
[----:B------:R-:W-:Y:S02]  /*40a0*/  UIADD3 UR36, UP0, UPT, UR10, UR24, URZ ;  /* 0x000000180a247290 */ /* 0x000fe4000ff1e0ff */
[----:B------:R-:W-:-:S02]  /*40b0*/  UIADD3 UR34, UP1, UPT, UR12, UR24, URZ ;  /* 0x000000180c227290 */ /* 0x000fc4000ff3e0ff */
[----:B------:R-:W-:Y:S02]  /*40c0*/  UIADD3 UR24, UP2, UPT, UR20, UR24, URZ ;  /* 0x0000001814187290 */ /* 0x000fe4000ff5e0ff */
[----:B------:R-:W-:Y:S02]  /*40d0*/  UIADD3.X UR37, UPT, UPT, UR11, UR25, URZ, UP0, !UPT ;  /* 0x000000190b257290 */ /* 0x000fe400087fe4ff */
[----:B------:R-:W-:Y:S02]  /*40e0*/  UIADD3.X UR35, UPT, UPT, UR13, UR25, URZ, UP1, !UPT ;  /* 0x000000190d237290 */ /* 0x000fe40008ffe4ff */
[----:B------:R-:W-:Y:S02]  /*40f0*/  UIADD3.X UR4, UPT, UPT, UR21, UR25, URZ, UP2, !UPT ;  /* 0x0000001915047290 */ /* 0x000fe400097fe4ff */
[----:B-1----:R-:W-:Y:S02]  /*4100*/  UIADD3 UR25, UP0, UPT, UR16, UR26, URZ ;  /* 0x0000001a10197290 */ /* 0x002fe4000ff1e0ff */
[----:B--2---:R-:W-:-:S02]  /*4110*/  UIMAD.WIDE.U32 UR32, UR5, 0x8, UR14 ;  /* 0x00000008052078a5 */ /* 0x004fc4000f8e000e */
[----:B------:R-:W-:Y:S02]  /*4120*/  UIADD3.X UR16, UPT, UPT, UR17, UR27, URZ, UP0, !UPT ;  /* 0x0000001b11107290 */ /* 0x000fe400087fe4ff */
[----:B------:R-:W-:Y:S02]  /*4130*/  UIADD3 UR23, UP0, UPT, UR10, UR26, URZ ;  /* 0x0000001a0a177290 */ /* 0x000fe4000ff1e0ff */
[----:B------:R-:W-:Y:S02]  /*4140*/  UIADD3 UR17, UP1, UPT, UR12, UR26, URZ ;  /* 0x0000001a0c117290 */ /* 0x000fe4000ff3e0ff */
[----:B------:R-:W-:Y:S01]  /*4150*/  UIADD3 UR26, UP2, UPT, UR20, UR26, URZ ;  /* 0x0000001a141a7290 */ /* 0x000fe2000ff5e0ff */
[----:B------:R-:W0:Y:S01]  /*4160*/  LDCU UR40, c[0x0][0x380] ;  /* 0x00007000ff2877ac */ /* 0x000e220008000800 */
[----:B------:R-:W1:Y:S01]  /*4170*/  LDCU.128 UR28, c[0x0][0x3a0] ;  /* 0x00007400ff1c77ac */ /* 0x000e620008000c00 */
[----:B------:R-:W-:Y:S02]  /*4180*/  UIADD3.X UR10, UPT, UPT, UR11, UR27, URZ, UP0, !UPT ;  /* 0x0000001b0b0a7290 */ /* 0x000fe400087fe4ff */
[----:B------:R-:W-:-:S02]  /*4190*/  UIADD3.X UR12, UPT, UPT, UR13, UR27, URZ, UP1, !UPT ;  /* 0x0000001b0d0c7290 */ /* 0x000fc40008ffe4ff */
[----:B------:R-:W-:Y:S02]  /*41a0*/  UIADD3.X UR20, UPT, UPT, UR21, UR27, URZ, UP2, !UPT ;  /* 0x0000001b15147290 */ /* 0x000fe400097fe4ff */
[----:B------:R-:W-:-:S12]  /*41b0*/  UIMAD.WIDE.U32 UR14, UR5, 0xc, UR14 ;  /* 0x0000000c050e78a5 */ /* 0x000fd8000f8e000e */
.L_x_186:
[C---:B------:R-:W-:Y:S01]  /*41c0*/  IADD3 R12, P0, PT, R0.reuse, UR25, RZ ;  /* 0x00000019000c7c10 */ /* 0x040fe2000ff1e0ff */
[----:B--2---:R-:W-:Y:S02]  /*41d0*/  IMAD.U32 R15, RZ, RZ, UR7 ;  /* 0x00000007ff0f7e24 */ /* 0x004fe4000f8e00ff */
[----:B------:R-:W-:Y:S01]  /*41e0*/  IMAD.U32 R14, RZ, RZ, UR6 ;  /* 0x00000006ff0e7e24 */ /* 0x000fe2000f8e00ff */
[C---:B------:R-:W-:Y:S01]  /*41f0*/  IADD3.X R13, PT, PT, R5.reuse, UR16, RZ, P0, !PT ;  /* 0x00000010050d7c10 */ /* 0x040fe200087fe4ff */
[----:B------:R-:W-:Y:S01]  /*4200*/  IMAD.U32 R16, RZ, RZ, UR8 ;  /* 0x00000008ff107e24 */ /* 0x000fe2000f8e00ff */
[C---:B-1----:R-:W-:Y:S01]  /*4210*/  IADD3 R6, P0, PT, R0.reuse, UR28, RZ ;  /* 0x0000001c00067c10 */ /* 0x042fe2000ff1e0ff */
[----:B------:R-:W-:Y:S01]  /*4220*/  IMAD.U32 R17, RZ, RZ, UR9 ;  /* 0x00000009ff117e24 */ /* 0x000fe2000f8e00ff */
[----:B------:R-:W-:Y:S01]  /*4230*/  IADD3 R8, P1, PT, R0, UR30, RZ ;  /* 0x0000001e00087c10 */ /* 0x000fe2000ff3e0ff */
[----:B------:R-:W2:Y:S01]  /*4240*/  LDG.E R15, desc[UR18][R14.64] ;  /* 0x000000120e0f7981 */ /* 0x000ea2000c1e1900 */
[----:B------:R-:W-:-:S03]  /*4250*/  IADD3.X R7, PT, PT, R5, UR29, RZ, P0, !PT ;  /* 0x0000001d05077c10 */ /* 0x000fc600087fe4ff */
[----:B------:R-:W2:Y:S01]  /*4260*/  LDG.E R12, desc[UR18][R12.64] ;  /* 0x000000120c0c7981 */ /* 0x000ea2000c1e1900 */
[----:B------:R-:W-:-:S03]  /*4270*/  IADD3.X R9, PT, PT, R5, UR31, RZ, P1, !PT ;  /* 0x0000001f05097c10 */ /* 0x000fc60008ffe4ff */
[----:B------:R1:W3:Y:S04]  /*4280*/  LDG.E R16, desc[UR18][R16.64] ;  /* 0x0000001210107981 */ /* 0x0002e8000c1e1900 */
[----:B------:R-:W4:Y:S04]  /*4290*/  LDG.E R4, desc[UR18][R6.64] ;  /* 0x0000001206047981 */ /* 0x000f28000c1e1900 */
[----:B------:R-:W4:Y:S01]  /*42a0*/  LDG.E R19, desc[UR18][R8.64] ;  /* 0x0000001208137981 */ /* 0x000f22000c1e1900 */
[C---:B------:R-:W-:Y:S01]  /*42b0*/  IADD3 R10, P0, PT, R0.reuse, UR38, RZ ;  /* 0x00000026000a7c10 */ /* 0x040fe2000ff1e0ff */
[----:B-1----:R-:W-:Y:S01]  /*42c0*/  IMAD.U32 R17, RZ, RZ, UR7 ;  /* 0x00000007ff117e24 */ /* 0x002fe2000f8e00ff */
[----:B------:R-:W-:-:S02]  /*42d0*/  IADD3 R14, P1, PT, R0, UR23, RZ ;  /* 0x00000017000e7c10 */ /* 0x000fc4000ff3e0ff */
[----:B------:R-:W-:Y:S01]  /*42e0*/  MOV R13, UR5 ;  /* 0x00000005000d7c02 */ /* 0x000fe20008000f00 */
[----:B------:R-:W-:Y:S02]  /*42f0*/  IMAD.U32 R23, RZ, RZ, UR5 ;  /* 0x00000005ff177e24 */ /* 0x000fe4000f8e00ff */
[----:B------:R-:W-:Y:S02]  /*4300*/  IMAD.U32 R18, RZ, RZ, UR8 ;  /* 0x00000008ff127e24 */ /* 0x000fe4000f8e00ff */
[----:B--2---:R-:W-:-:S04]  /*4310*/  FADD R11, R12, -R15 ;  /* 0x8000000f0c0b7221 */ /* 0x004fc80000000000 */
[----:B---3--:R-:W-:Y:S01]  /*4320*/  FMUL R15, R11, R16 ;  /* 0x000000100b0f7220 */ /* 0x008fe20000400000 */
[C---:B------:R-:W-:Y:S01]  /*4330*/  IADD3.X R11, PT, PT, R5.reuse, UR39, RZ, P0, !PT ;  /* 0x00000027050b7c10 */ /* 0x040fe200087fe4ff */
[----:B------:R-:W-:Y:S02]  /*4340*/  IMAD.U32 R16, RZ, RZ, UR6 ;  /* 0x00000006ff107e24 */ /* 0x000fe4000f8e00ff */
[----:B----4-:R-:W-:Y:S01]  /*4350*/  FFMA R21, R4, R15, R19 ;  /* 0x0000000f04157223 */ /* 0x010fe20000000013 */
[----:B------:R-:W-:Y:S02]  /*4360*/  IADD3.X R15, PT, PT, R5, UR10, RZ, P1, !PT ;  /* 0x0000000a050f7c10 */ /* 0x000fe40008ffe4ff */
[----:B------:R-:W-:Y:S02]  /*4370*/  MOV R19, UR9 ;  /* 0x0000000900137c02 */ /* 0x000fe40008000f00 */
[----:B------:R1:W-:Y:S01]  /*4380*/  STG.E desc[UR18][R10.64], R21 ;  /* 0x000000150a007986 */ /* 0x0003e2000c101912 */
[----:B------:R-:W-:-:S03]  /*4390*/  IMAD.WIDE.U32 R12, R13, 0x4, R8 ;  /* 0x000000040d0c7825 */ /* 0x000fc600078e0008 */
[----:B------:R-:W2:Y:S01]  /*43a0*/  LDG.E R14, desc[UR18][R14.64] ;  /* 0x000000120e0e7981 */ /* 0x000ea2000c1e1900 */
[----:B------:R-:W-:-:S03]  /*43b0*/  IMAD.WIDE.U32 R8, R23, 0x4, R6 ;  /* 0x0000000417087825 */ /* 0x000fc600078e0006 */
[----:B------:R-:W2:Y:S04]  /*43c0*/  LDG.E R17, desc[UR18][R16.64] ;  /* 0x0000001210117981 */ /* 0x000ea8000c1e1900 */
[----:B------:R-:W3:Y:S04]  /*43d0*/  LDG.E R19, desc[UR18][R18.64] ;  /* 0x0000001212137981 */ /* 0x000ee8000c1e1900 */
[----:B------:R4:W5:Y:S04]  /*43e0*/  LDG.E R13, desc[UR18][R12.64] ;  /* 0x000000120c0d7981 */ /* 0x000968000c1e1900 */
[----:B------:R-:W5:Y:S01]  /*43f0*/  LDG.E R8, desc[UR18][R8.64] ;  /* 0x0000001208087981 */ /* 0x000f62000c1e1900 */
[----:B-1----:R-:W-:-:S04]  /*4400*/  IADD3 R10, P0, PT, R0, UR36, RZ ;  /* 0x00000024000a7c10 */ /* 0x002fc8000ff1e0ff */
[C---:B------:R-:W-:Y:S02]  /*4410*/  IADD3.X R11, PT, PT, R5.reuse, UR37, RZ, P0, !PT ;  /* 0x00000025050b7c10 */ /* 0x040fe400087fe4ff */
[----:B----4-:R-:W-:Y:S01]  /*4420*/  IADD3 R12, P0, PT, R0, UR32, RZ ;  /* 0x00000020000c7c10 */ /* 0x010fe2000ff1e0ff */
[----:B--2---:R-:W-:Y:S01]  /*4430*/  FADD R4, R14, -R17 ;  /* 0x800000110e047221 */ /* 0x004fe20000000000 */
[----:B------:R-:W-:Y:S01]  /*4440*/  IADD3 R14, P1, PT, R0, UR17, RZ ;  /* 0x00000011000e7c10 */ /* 0x000fe2000ff3e0ff */
[----:B------:R-:W-:Y:S02]  /*4450*/  IMAD.U32 R17, RZ, RZ, UR7 ;  /* 0x00000007ff117e24 */ /* 0x000fe4000f8e00ff */
[----:B---3--:R-:W-:Y:S01]  /*4460*/  FMUL R4, R4, R19 ;  /* 0x0000001304047220 */ /* 0x008fe20000400000 */
[----:B------:R-:W-:Y:S01]  /*4470*/  IADD3.X R15, PT, PT, R5, UR12, RZ, P1, !PT ;  /* 0x0000000c050f7c10 */ /* 0x000fe20008ffe4ff */
[----:B------:R-:W-:Y:S02]  /*4480*/  IMAD.U32 R19, RZ, RZ, UR9 ;  /* 0x00000009ff137e24 */ /* 0x000fe4000f8e00ff */
[----:B-----5:R-:W-:Y:S01]  /*4490*/  FFMA R21, R8, R4, R13 ;  /* 0x0000000408157223 */ /* 0x020fe2000000000d */
[----:B------:R-:W-:Y:S01]  /*44a0*/  IMAD.WIDE.U32 R8, R23, 0x8, R6 ;  /* 0x0000000817087825 */ /* 0x000fe200078e0006 */
[----:B------:R-:W-:-:S03]  /*44b0*/  IADD3.X R13, PT, PT, R5, UR33, RZ, P0, !PT ;  /* 0x00000021050d7c10 */ /* 0x000fc600087fe4ff */
[----:B------:R1:W-:Y:S04]  /*44c0*/  STG.E desc[UR18][R10.64], R21 ;  /* 0x000000150a007986 */ /* 0x0003e8000c101912 */
[----:B------:R-:W2:Y:S04]  /*44d0*/  LDG.E R14, desc[UR18][R14.64] ;  /* 0x000000120e0e7981 */ /* 0x000ea8000c1e1900 */
[----:B------:R-:W2:Y:S04]  /*44e0*/  LDG.E R17, desc[UR18][R16.64] ;  /* 0x0000001210117981 */ /* 0x000ea8000c1e1900 */
[----:B------:R-:W3:Y:S04]  /*44f0*/  LDG.E R19, desc[UR18][R18.64] ;  /* 0x0000001212137981 */ /* 0x000ee8000c1e1900 */
[----:B------:R-:W4:Y:S04]  /*4500*/  LDG.E R8, desc[UR18][R8.64] ;  /* 0x0000001208087981 */ /* 0x000f28000c1e1900 */
[----:B------:R5:W4:Y:S01]  /*4510*/  LDG.E R13, desc[UR18][R12.64] ;  /* 0x000000120c0d7981 */ /* 0x000b22000c1e1900 */
[----:B-1----:R-:W-:-:S04]  /*4520*/  IADD3 R10, P0, PT, R0, UR34, RZ ;  /* 0x00000022000a7c10 */ /* 0x002fc8000ff1e0ff */
[----:B------:R-:W-:Y:S01]  /*4530*/  IADD3.X R11, PT, PT, R5, UR35, RZ, P0, !PT ;  /* 0x00000023050b7c10 */ /* 0x000fe200087fe4ff */
[----:B------:R-:W-:-:S04]  /*4540*/  IMAD.WIDE.U32 R6, R23, 0xc, R6 ;  /* 0x0000000c17067825 */ /* 0x000fc800078e0006 */
[----:B-----5:R-:W-:Y:S02]  /*4550*/  IMAD.U32 R12, RZ, RZ, UR8 ;  /* 0x00000008ff0c7e24 */ /* 0x020fe4000f8e00ff */
[----:B--2---:R-:W-:Y:S01]  /*4560*/  FADD R4, R14, -R17 ;  /* 0x800000110e047221 */ /* 0x004fe20000000000 */
[----:B------:R-:W-:Y:S01]  /*4570*/  IADD3 R14, P1, PT, R0, UR26, RZ ;  /* 0x0000001a000e7c10 */ /* 0x000fe2000ff3e0ff */
[----:B------:R-:W-:Y:S02]  /*4580*/  IMAD.U32 R17, RZ, RZ, UR7 ;  /* 0x00000007ff117e24 */ /* 0x000fe4000f8e00ff */
[----:B---3--:R-:W-:Y:S01]  /*4590*/  FMUL R4, R4, R19 ;  /* 0x0000001304047220 */ /* 0x008fe20000400000 */
[----:B------:R-:W-:-:S03]  /*45a0*/  IADD3.X R15, PT, PT, R5, UR20, RZ, P1, !PT ;  /* 0x00000014050f7c10 */ /* 0x000fc60008ffe4ff */
[----:B----4-:R-:W-:Y:S01]  /*45b0*/  FFMA R21, R8, R4, R13 ;  /* 0x0000000408157223 */ /* 0x010fe2000000000d */
[----:B------:R-:W-:Y:S02]  /*45c0*/  IADD3 R8, P0, PT, R0, UR14, RZ ;  /* 0x0000000e00087c10 */ /* 0x000fe4000ff1e0ff */
[----:B------:R-:W-:Y:S02]  /*45d0*/  MOV R13, UR9 ;  /* 0x00000009000d7c02 */ /* 0x000fe40008000f00 */
[----:B------:R1:W-:Y:S01]  /*45e0*/  STG.E desc[UR18][R10.64], R21 ;  /* 0x000000150a007986 */ /* 0x0003e2000c101912 */
[----:B------:R-:W-:-:S03]  /*45f0*/  IADD3.X R9, PT, PT, R5, UR15, RZ, P0, !PT ;  /* 0x0000000f05097c10 */ /* 0x000fc600087fe4ff */
[----:B------:R-:W2:Y:S04]  /*4600*/  LDG.E R14, desc[UR18][R14.64] ;  /* 0x000000120e0e7981 */ /* 0x000ea8000c1e1900 */
[----:B------:R-:W2:Y:S04]  /*4610*/  LDG.E R17, desc[UR18][R16.64] ;  /* 0x0000001210117981 */ /* 0x000ea8000c1e1900 */
[----:B------:R-:W3:Y:S04]  /*4620*/  LDG.E R13, desc[UR18][R12.64] ;  /* 0x000000120c0d7981 */ /* 0x000ee8000c1e1900 */
[----:B------:R4:W5:Y:S04]  /*4630*/  LDG.E R6, desc[UR18][R6.64] ;  /* 0x0000001206067981 */ /* 0x000968000c1e1900 */
[----:B------:R-:W5:Y:S01]  /*4640*/  LDG.E R9, desc[UR18][R8.64] ;  /* 0x0000001208097981 */ /* 0x000f62000c1e1900 */
[----:B-1----:R-:W-:-:S04]  /*4650*/  IADD3 R10, P0, PT, R0, UR24, RZ ;  /* 0x00000018000a7c10 */ /* 0x002fc8000ff1e0ff */
[----:B------:R-:W-:Y:S01]  /*4660*/  IADD3.X R11, PT, PT, R5, UR4, RZ, P0, !PT ;  /* 0x00000004050b7c10 */ /* 0x000fe200087fe4ff */
[----:B----4-:R-:W-:Y:S02]  /*4670*/  IMAD.U32 R7, RZ, RZ, UR5 ;  /* 0x00000005ff077e24 */ /* 0x010fe4000f8e00ff */
[----:B--2---:R-:W-:Y:S01]  /*4680*/  FADD R4, R14, -R17 ;  /* 0x800000110e047221 */ /* 0x004fe20000000000 */
[----:B------:R-:W-:-:S03]  /*4690*/  IMAD.U32 R17, RZ, RZ, UR5 ;  /* 0x00000005ff117e24 */ /* 0x000fc6000f8e00ff */
[----:B---3--:R-:W-:Y:S01]  /*46a0*/  FMUL R4, R4, R13 ;  /* 0x0000000d04047220 */ /* 0x008fe20000400000 */
[----:B------:R-:W-:-:S03]  /*46b0*/  IMAD.WIDE.U32 R2, R17, 0x4, R2 ;  /* 0x0000000411027825 */ /* 0x000fc600078e0002 */
[----:B0-----:R-:W-:Y:S01]  /*46c0*/  ISETP.GE.U32.AND P0, PT, R2, UR40, PT ;  /* 0x0000002802007c0c */ /* 0x001fe2000bf06070 */
[----:B-----5:R-:W-:Y:S01]  /*46d0*/  FFMA R15, R6, R4, R9 ;  /* 0x00000004060f7223 */ /* 0x020fe20000000009 */
[----:B------:R-:W-:Y:S02]  /*46e0*/  IMAD.MOV.U32 R4, RZ, RZ, R0 ;  /* 0x000000ffff047224 */ /* 0x000fe400078e0000 */
[----:B------:R-:W-:Y:S02]  /*46f0*/  ISETP.GE.AND.EX P0, PT, R3, UR22, PT, P0 ;  /* 0x0000001603007c0c */ /* 0x000fe4000bf06300 */
[----:B------:R2:W-:Y:S01]  /*4700*/  STG.E desc[UR18][R10.64], R15 ;  /* 0x0000000f0a007986 */ /* 0x0005e2000c101912 */
[----:B------:R-:W-:-:S04]  /*4710*/  IMAD.WIDE.U32 R4, R7, 0x10, R4 ;  /* 0x0000001007047825 */ /* 0x000fc800078e0004 */
[----:B------:R-:W-:-:S06]  /*4720*/  IMAD.MOV.U32 R0, RZ, RZ, R4 ;  /* 0x000000ffff007224 */ /* 0x000fcc00078e0004 */
[----:B------:R-:W-:Y:S05]  /*4730*/  @!P0 BRA `(.L_x_186) ;  /* 0xfffffff800a08947 */ /* 0x000fea000383ffff */
[----:B------:R-:W-:Y:S05]  /*4740*/  BSYNC.RECONVERGENT B0 ;  /* 0x0000000000007941 */ /* 0x000fea0003800200 */
.L_x_185:
[----:B------:R-:W-:Y:S05]  /*4750*/  EXIT ;  /* 0x000000000000794d */ /* 0x000fea0003800000 */
.L_x_144:
[----:B------:R-:W-:Y:S02]  /*4760*/  HFMA2 R13, -RZ, RZ, 0, 9.5367431640625e-07 ;  /* 0x00000010ff0d7431 */ /* 0x000fe400000001ff */
[----:B------:R-:W-:Y:S02]  /*4770*/  IMAD.MOV.U32 R14, RZ, RZ, 0x1f ;  /* 0x0000001fff0e7424 */ /* 0x000fe400078e00ff */
[----:B------:R-:W-:-:S07]  /*4780*/  IMAD.MOV.U32 R12, RZ, RZ, -0x1 ;  /* 0xffffffffff0c7424 */ /* 0x000fce00078e00ff */
[----:B------:R-:W-:Y:S05]  /*4790*/  WARPSYNC.COLLECTIVE R12, `(.L_x_187) ;  /* 0x000000000c087348 */ /* 0x000fea0003c00000 */
[----:B------:R0:W1:Y:S02]  /*47a0*/  SHFL.DOWN P3, R11, R17, R13, R14 ;  /* 0x0800000d110b7389 */ /* 0x000064000006000e */
[----:B01----:R-:W-:Y:S05]  /*47b0*/  ENDCOLLECTIVE ;  /* 0x000000000000791b */ /* 0x003fea0003800000 */
.L_x_187:
[----:B------:R-:W-:Y:S01]  /*47c0*/  MOV R13, 0x8 ;  /* 0x00000008000d7802 */ /* 0x000fe20000000f00 */
[----:B------:R-:W-:-:S04]  /*47d0*/  IMAD.MOV.U32 R4, RZ, RZ, R11 ;  /* 0x000000ffff047224 */ /* 0x000fc800078e000b */
[----:B------:R-:W-:-:S04]  /*47e0*/  FADD R4, R4, R17 ;  /* 0x0000001104047221 */ /* 0x000fc80000000000 */
[----:B------:R-:W-:-:S07]  /*47f0*/  IMAD.MOV.U32 R17, RZ, RZ, R4 ;  /* 0x000000ffff117224 */ /* 0x000fce00078e0004 */
[----:B------:R-:W-:Y:S05]  /*4800*/  WARPSYNC.COLLECTIVE R12, `(.L_x_188) ;  /* 0x000000000c087348 */ /* 0x000fea0003c00000 */
[----:B------:R0:W1:Y:S02]  /*4810*/  SHFL.DOWN P3, R11, R17, R13, R14 ;  /* 0x0800000d110b7389 */ /* 0x000064000006000e */
[----:B01----:R-:W-:Y:S05]  /*4820*/  ENDCOLLECTIVE ;  /* 0x000000000000791b */ /* 0x003fea0003800000 */
.L_x_188:
[----:B------:R-:W-:Y:S02]  /*4830*/  IMAD.MOV.U32 R13, RZ, RZ, 0x4 ;  /* 0x00000004ff0d7424 */ /* 0x000fe400078e00ff */
[----:B------:R-:W-:-:S04]  /*4840*/  IMAD.MOV.U32 R5, RZ, RZ, R11 ;  /* 0x000000ffff057224 */ /* 0x000fc800078e000b */
[----:B------:R-:W-:-:S04]  /*4850*/  FADD R5, R4, R5 ;  /* 0x0000000504057221 */ /* 0x000fc80000000000 */
[----:B------:R-:W-:-:S07]  /*4860*/  IMAD.MOV.U32 R17, RZ, RZ, R5 ;  /* 0x000000ffff117224 */ /* 0x000fce00078e0005 */
[----:B------:R-:W-:Y:S05]  /*4870*/  WARPSYNC.COLLECTIVE R12, `(.L_x_189) ;  /* 0x000000000c087348 */ /* 0x000fea0003c00000 */
[----:B------:R0:W1:Y:S02]  /*4880*/  SHFL.DOWN P3, R11, R17, R13, R14 ;  /* 0x0800000d110b7389 */ /* 0x000064000006000e */
[----:B01----:R-:W-:Y:S05]  /*4890*/  ENDCOLLECTIVE ;  /* 0x000000000000791b */ /* 0x003fea0003800000 */
.L_x_189:
[----:B------:R-:W-:Y:S02]  /*48a0*/  IMAD.MOV.U32 R13, RZ, RZ, 0x2 ;  /* 0x00000002ff0d7424 */ /* 0x000fe400078e00ff */
[----:B------:R-:W-:-:S04]  /*48b0*/  IMAD.MOV.U32 R6, RZ, RZ, R11 ;  /* 0x000000ffff067224 */ /* 0x000fc800078e000b */
[----:B------:R-:W-:-:S05]  /*48c0*/  FADD R6, R5, R6 ;  /* 0x0000000605067221 */ /* 0x000fca0000000000 */
[----:B------:R-:W-:-:S07]  /*48d0*/  MOV R17, R6 ;  /* 0x0000000600117202 */ /* 0x000fce0000000f00 */
[----:B------:R-:W-:Y:S05]  /*48e0*/  WARPSYNC.COLLECTIVE R12, `(.L_x_190) ;  /* 0x000000000c087348 */ /* 0x000fea0003c00000 */
[----:B------:R0:W1:Y:S02]  /*48f0*/  SHFL.DOWN P3, R11, R17, R13, R14 ;  /* 0x0800000d110b7389 */ /* 0x000064000006000e */
[----:B01----:R-:W-:Y:S05]  /*4900*/  ENDCOLLECTIVE ;  /* 0x000000000000791b */ /* 0x003fea0003800000 */
.L_x_190:
[----:B------:R-:W-:Y:S02]  /*4910*/  IMAD.MOV.U32 R13, RZ, RZ, 0x1 ;  /* 0x00000001ff0d7424 */ /* 0x000fe400078e00ff */
[----:B------:R-:W-:-:S04]  /*4920*/  IMAD.MOV.U32 R7, RZ, RZ, R11 ;  /* 0x000000ffff077224 */ /* 0x000fc800078e000b */
[----:B------:R-:W-:-:S04]  /*4930*/  FADD R7, R6, R7 ;  /* 0x0000000706077221 */ /* 0x000fc80000000000 */
[----:B------:R-:W-:-:S07]  /*4940*/  IMAD.MOV.U32 R17, RZ, RZ, R7 ;  /* 0x000000ffff117224 */ /* 0x000fce00078e0007 */
[----:B------:R-:W-:Y:S05]  /*4950*/  WARPSYNC.COLLECTIVE R12, `(.L_x_191) ;  /* 0x000000000c087348 */ /* 0x000fea0003c00000 */
[----:B------:R0:W1:Y:S02]  /*4960*/  SHFL.DOWN P3, R11, R17, R13, R14 ;  /* 0x0800000d110b7389 */ /* 0x000064000006000e */
[----:B01----:R-:W-:Y:S05]  /*4970*/  ENDCOLLECTIVE ;  /* 0x000000000000791b */ /* 0x003fea0003800000 */
.L_x_191:
[----:B------:R-:W-:Y:S01]  /*4980*/  MOV R8, R11 ;  /* 0x0000000b00087202 */ /* 0x000fe20000000f00 */
[----:B------:R-:W-:Y:S06]  /*4990*/  BRA `(.L_x_192) ;  /* 0xffffffbc00d87947 */ /* 0x000fec000383ffff */
.L_x_147:
[----:B-1----:R-:W-:Y:S02]  /*49a0*/  IMAD.MOV.U32 R17, RZ, RZ, R5 ;  /* 0x000000ffff117224 */ /* 0x002fe400078e0005 */
[----:B------:R-:W-:Y:S02]  /*49b0*/  IMAD.MOV.U32 R13, RZ, RZ, 0x10 ;  /* 0x00000010ff0d7424 */ /* 0x000fe400078e00ff */
[----:B------:R-:W-:Y:S02]  /*49c0*/  IMAD.MOV.U32 R14, RZ, RZ, 0x1f ;  /* 0x0000001fff0e7424 */ /* 0x000fe400078e00ff */
[----:B------:R-:W-:-:S07]  /*49d0*/  IMAD.MOV.U32 R12, RZ, RZ, -0x1 ;  /* 0xffffffffff0c7424 */ /* 0x000fce00078e00ff */
[----:B------:R-:W-:Y:S05]  /*49e0*/  WARPSYNC.COLLECTIVE R12, `(.L_x_193) ;  /* 0x000000000c087348 */ /* 0x000fea0003c00000 */
[----:B------:R0:W1:Y:S02]  /*49f0*/  SHFL.DOWN P3, R11, R17, R13, R14 ;  /* 0x0800000d110b7389 */ /* 0x000064000006000e */
[----:B01----:R-:W-:Y:S05]  /*4a00*/  ENDCOLLECTIVE ;  /* 0x000000000000791b */ /* 0x003fea0003800000 */
.L_x_193:
[----:B------:R-:W-:Y:S01]  /*4a10*/  IMAD.MOV.U32 R13, RZ, RZ, 0x8 ;  /* 0x00000008ff0d7424 */ /* 0x000fe200078e00ff */
[----:B------:R-:W-:-:S05]  /*4a20*/  MOV R6, R11 ;  /* 0x0000000b00067202 */ /* 0x000fca0000000f00 */
[----:B------:R-:W-:-:S04]  /*4a30*/  FADD R6, R5, R6 ;  /* 0x0000000605067221 */ /* 0x000fc80000000000 */
[----:B------:R-:W-:-:S07]  /*4a40*/  IMAD.MOV.U32 R17, RZ, RZ, R6 ;  /* 0x000000ffff117224 */ /* 0x000fce00078e0006 */
[----:B------:R-:W-:Y:S05]  /*4a50*/  WARPSYNC.COLLECTIVE R12, `(.L_x_194) ;  /* 0x000000000c087348 */ /* 0x000fea0003c00000 */
[----:B------:R0:W1:Y:S02]  /*4a60*/  SHFL.DOWN P3, R11, R17, R13, R14 ;  /* 0x0800000d110b7389 */ /* 0x000064000006000e */
[----:B01----:R-:W-:Y:S05]  /*4a70*/  ENDCOLLECTIVE ;  /* 0x000000000000791b */ /* 0x003fea0003800000 */
.L_x_194:
[----:B------:R-:W-:Y:S02]  /*4a80*/  HFMA2 R13, -RZ, RZ, 0, 2.384185791015625e-07 ;  /* 0x00000004ff0d7431 */ /* 0x000fe400000001ff */
[----:B------:R-:W-:-:S04]  /*4a90*/  IMAD.MOV.U32 R7, RZ, RZ, R11 ;  /* 0x000000ffff077224 */ /* 0x000fc800078e000b */
[----:B------:R-:W-:-:S04]  /*4aa0*/  FADD R7, R6, R7 ;  /* 0x0000000706077221 */ /* 0x000fc80000000000 */
[----:B------:R-:W-:-:S07]  /*4ab0*/  IMAD.MOV.U32 R17, RZ, RZ, R7 ;  /* 0x000000ffff117224 */ /* 0x000fce00078e0007 */
[----:B------:R-:W-:Y:S05]  /*4ac0*/  WARPSYNC.COLLECTIVE R12, `(.L_x_195) ;  /* 0x000000000c087348 */ /* 0x000fea0003c00000 */
[----:B------:R0:W1:Y:S02]  /*4ad0*/  SHFL.DOWN P3, R11, R17, R13, R14 ;  /* 0x0800000d110b7389 */ /* 0x000064000006000e */
[----:B01----:R-:W-:Y:S05]  /*4ae0*/  ENDCOLLECTIVE ;  /* 0x000000000000791b */ /* 0x003fea0003800000 */
.L_x_195:
[----:B------:R-:W-:Y:S02]  /*4af0*/  IMAD.MOV.U32 R13, RZ, RZ, 0x2 ;  /* 0x00000002ff0d7424 */ /* 0x000fe400078e00ff */
[----:B------:R-:W-:-:S04]  /*4b00*/  IMAD.MOV.U32 R8, RZ, RZ, R11 ;  /* 0x000000ffff087224 */ /* 0x000fc800078e000b */
[----:B------:R-:W-:-:S04]  /*4b10*/  FADD R8, R7, R8 ;  /* 0x0000000807087221 */ /* 0x000fc80000000000 */
[----:B------:R-:W-:-:S07]  /*4b20*/  IMAD.MOV.U32 R17, RZ, RZ, R8 ;  /* 0x000000ffff117224 */ /* 0x000fce00078e0008 */
[----:B------:R-:W-:Y:S05]  /*4b30*/  WARPSYNC.COLLECTIVE R12, `(.L_x_196) ;  /* 0x000000000c087348 */ /* 0x000fea0003c00000 */
[----:B------:R0:W1:Y:S02]  /*4b40*/  SHFL.DOWN P3, R11, R17, R13, R14 ;  /* 0x0800000d110b7389 */ /* 0x000064000006000e */
[----:B01----:R-:W-:Y:S05]  /*4b50*/  ENDCOLLECTIVE ;  /* 0x000000000000791b */ /* 0x003fea0003800000 */
.L_x_196:
[----:B------:R-:W-:Y:S02]  /*4b60*/  IMAD.MOV.U32 R13, RZ, RZ, 0x1 ;  /* 0x00000001ff0d7424 */ /* 0x000fe400078e00ff */
[----:B------:R-:W-:-:S04]  /*4b70*/  IMAD.MOV.U32 R9, RZ, RZ, R11 ;  /* 0x000000ffff097224 */ /* 0x000fc800078e000b */
[----:B------:R-:W-:-:S05]  /*4b80*/  FADD R9, R8, R9 ;  /* 0x0000000908097221 */ /* 0x000fca0000000000 */
[----:B------:R-:W-:-:S07]  /*4b90*/  MOV R17, R9 ;  /* 0x0000000900117202 */ /* 0x000fce0000000f00 */
[----:B------:R-:W-:Y:S05]  /*4ba0*/  WARPSYNC.COLLECTIVE R12, `(.L_x_197) ;  /* 0x000000000c087348 */ /* 0x000fea0003c00000 */
[----:B------:R0:W1:Y:S02]  /*4bb0*/  SHFL.DOWN P3, R11, R17, R13, R14 ;  /* 0x0800000d110b7389 */ /* 0x000064000006000e */
[----:B01----:R-:W-:Y:S05]  /*4bc0*/  ENDCOLLECTIVE ;  /* 0x000000000000791b */ /* 0x003fea0003800000 */
.L_x_197:
[----:B------:R-:W-:Y:S01]  /*4bd0*/  IMAD.MOV.U32 R10, RZ, RZ, R11 ;  /* 0x000000ffff0a7224 */ /* 0x000fe200078e000b */
[----:B------:R-:W-:Y:S06]  /*4be0*/  BRA `(.L_x_198) ;  /* 0xffffffbc00d07947 */ /* 0x000fec000383ffff */
.L_x_148:
[----:B------:R-:W-:Y:S01]  /*4bf0*/  HFMA2 R14, -RZ, RZ, 0, 1.847743988037109375e-06 ;  /* 0x0000001fff0e7431 */ /* 0x000fe200000001ff */
[----:B------:R-:W-:Y:S01]  /*4c00*/  BSSY B0, `(.L_x_199) ;  /* 0x0000007000007945 */ /* 0x000fe20003800000 */
[----:B------:R-:W-:Y:S02]  /*4c10*/  IMAD.MOV.U32 R17, RZ, RZ, R0 ;  /* 0x000000ffff117224 */ /* 0x000fe400078e0000 */
[----:B------:R-:W-:Y:S02]  /*4c20*/  IMAD.MOV.U32 R13, RZ, RZ, 0x10 ;  /* 0x00000010ff0d7424 */ /* 0x000fe400078e00ff */
[----:B------:R-:W-:-:S07]  /*4c30*/  IMAD.MOV.U32 R12, RZ, RZ, -0x1 ;  /* 0xffffffffff0c7424 */ /* 0x000fce00078e00ff */
[----:B01----:R-:W-:Y:S05]  /*4c40*/  WARPSYNC.COLLECTIVE R12, `(.L_x_200) ;  /* 0x000000000c087348 */ /* 0x003fea0003c00000 */
[----:B------:R2:W3:Y:S02]  /*4c50*/  SHFL.DOWN P3, R11, R17, R13, R14 ;  /* 0x0800000d110b7389 */ /* 0x0004e4000006000e */
[----:B0123--:R-:W-:Y:S05]  /*4c60*/  ENDCOLLECTIVE ;  /* 0x000000000000791b */ /* 0x00ffea0003800000 */
.L_x_200:
[----:B------:R-:W-:Y:S05]  /*4c70*/  BSYNC B0 ;  /* 0x0000000000007941 */ /* 0x000fea0003800000 */
.L_x_199:
[----:B------:R-:W-:Y:S01]  /*4c80*/  IMAD.MOV.U32 R7, RZ, RZ, R11 ;  /* 0x000000ffff077224 */ /* 0x000fe200078e000b */
[----:B------:R-:W-:Y:S01]  /*4c90*/  MOV R14, 0x1f ;  /* 0x0000001f000e7802 */ /* 0x000fe20000000f00 */
[----:B------:R-:W-:Y:S02]  /*4ca0*/  IMAD.MOV.U32 R13, RZ, RZ, 0x8 ;  /* 0x00000008ff0d7424 */ /* 0x000fe400078e00ff */
[----:B------:R-:W-:Y:S01]  /*4cb0*/  FADD R7, R7, R0 ;  /* 0x0000000007077221 */ /* 0x000fe20000000000 */
[----:B------:R-:W-:-:S03]  /*4cc0*/  IMAD.MOV.U32 R12, RZ, RZ, -0x1 ;  /* 0xffffffffff0c7424 */ /* 0x000fc600078e00ff */
[----:B------:R-:W-:-:S07]  /*4cd0*/  IMAD.MOV.U32 R17, RZ, RZ, R7 ;  /* 0x000000ffff117224 */ /* 0x000fce00078e0007 */
[----:B------:R-:W-:Y:S05]  /*4ce0*/  WARPSYNC.COLLECTIVE R12, `(.L_x_201) ;  /* 0x000000000c087348 */ /* 0x000fea0003c00000 */
[----:B------:R0:W1:Y:S02]  /*4cf0*/  SHFL.DOWN P3, R11, R17, R13, R14 ;  /* 0x0800000d110b7389 */ /* 0x000064000006000e */
[----:B01----:R-:W-:Y:S05]  /*4d00*/  ENDCOLLECTIVE ;  /* 0x000000000000791b */ /* 0x003fea0003800000 */
.L_x_201:
[----:B------:R-:W-:Y:S02]  /*4d10*/  IMAD.MOV.U32 R13, RZ, RZ, 0x4 ;  /* 0x00000004ff0d7424 */ /* 0x000fe400078e00ff */
[----:B------:R-:W-:-:S04]  /*4d20*/  IMAD.MOV.U32 R6, RZ, RZ, R11 ;  /* 0x000000ffff067224 */ /* 0x000fc800078e000b */
[----:B------:R-:W-:-:S04]  /*4d30*/  FADD R6, R7, R6 ;  /* 0x0000000607067221 */ /* 0x000fc80000000000 */
[----:B------:R-:W-:-:S07]  /*4d40*/  IMAD.MOV.U32 R17, RZ, RZ, R6 ;  /* 0x000000ffff117224 */ /* 0x000fce00078e0006 */
[----:B------:R-:W-:Y:S05]  /*4d50*/  WARPSYNC.COLLECTIVE R12, `(.L_x_202) ;  /* 0x000000000c087348 */ /* 0x000fea0003c00000 */
[----:B------:R0:W1:Y:S02]  /*4d60*/  SHFL.DOWN P3, R11, R17, R13, R14 ;  /* 0x0800000d110b7389 */ /* 0x000064000006000e */
[----:B01----:R-:W-:Y:S05]  /*4d70*/  ENDCOLLECTIVE ;  /* 0x000000000000791b */ /* 0x003fea0003800000 */
.L_x_202:
[----:B------:R-:W-:Y:S01]  /*4d80*/  IMAD.MOV.U32 R13, RZ, RZ, 0x2 ;  /* 0x00000002ff0d7424 */ /* 0x000fe200078e00ff */
[----:B------:R-:W-:-:S05]  /*4d90*/  MOV R9, R11 ;  /* 0x0000000b00097202 */ /* 0x000fca0000000f00 */
[----:B------:R-:W-:-:S04]  /*4da0*/  FADD R9, R6, R9 ;  /* 0x0000000906097221 */ /* 0x000fc80000000000 */
[----:B------:R-:W-:-:S07]  /*4db0*/  IMAD.MOV.U32 R17, RZ, RZ, R9 ;  /* 0x000000ffff117224 */ /* 0x000fce00078e0009 */
[----:B------:R-:W-:Y:S05]  /*4dc0*/  WARPSYNC.COLLECTIVE R12, `(.L_x_203) ;  /* 0x000000000c087348 */ /* 0x000fea0003c00000 */
[----:B------:R0:W1:Y:S02]  /*4dd0*/  SHFL.DOWN P3, R11, R17, R13, R14 ;  /* 0x0800000d110b7389 */ /* 0x000064000006000e */
[----:B01----:R-:W-:Y:S05]  /*4de0*/  ENDCOLLECTIVE ;  /* 0x000000000000791b */ /* 0x003fea0003800000 */
.L_x_203:
[----:B------:R-:W-:Y:S02]  /*4df0*/  HFMA2 R13, -RZ, RZ, 0, 5.9604644775390625e-08 ;  /* 0x00000001ff0d7431 */ /* 0x000fe400000001ff */
[----:B------:R-:W-:-:S04]  /*4e00*/  IMAD.MOV.U32 R8, RZ, RZ, R11 ;  /* 0x000000ffff087224 */ /* 0x000fc800078e000b */
[----:B------:R-:W-:-:S04]  /*4e10*/  FADD R8, R9, R8 ;  /* 0x0000000809087221 */ /* 0x000fc80000000000 */
[----:B------:R-:W-:-:S07]  /*4e20*/  IMAD.MOV.U32 R17, RZ, RZ, R8 ;  /* 0x000000ffff117224 */ /* 0x000fce00078e0008 */
[----:B------:R-:W-:Y:S05]  /*4e30*/  WARPSYNC.COLLECTIVE R12, `(.L_x_204) ;  /* 0x000000000c087348 */ /* 0x000fea0003c00000 */
[----:B------:R0:W1:Y:S02]  /*4e40*/  SHFL.DOWN P3, R11, R17, R13, R14 ;  /* 0x0800000d110b7389 */ /* 0x000064000006000e */
[----:B01----:R-:W-:Y:S05]  /*4e50*/  ENDCOLLECTIVE ;  /* 0x000000000000791b */ /* 0x003fea0003800000 */
.L_x_204:
[----:B------:R-:W-:Y:S05]  /*4e60*/  BRA `(.L_x_205) ;  /* 0xffffffbc00687947 */ /* 0x000fea000383ffff */
.L_x_149:
[----:B---3--:R-:W-:Y:S02]  /*4e70*/  IMAD.MOV.U32 R17, RZ, RZ, R0 ;  /* 0x000000ffff117224 */ /* 0x008fe400078e0000 */
[----:B------:R-:W-:Y:S02]  /*4e80*/  IMAD.MOV.U32 R13, RZ, RZ, 0x10 ;  /* 0x00000010ff0d7424 */ /* 0x000fe400078e00ff */
[----:B------:R-:W-:Y:S02]  /*4e90*/  IMAD.MOV.U32 R14, RZ, RZ, 0x1f ;  /* 0x0000001fff0e7424 */ /* 0x000fe400078e00ff */
[----:B------:R-:W-:-:S07]  /*4ea0*/  IMAD.MOV.U32 R12, RZ, RZ, -0x1 ;  /* 0xffffffffff0c7424 */ /* 0x000fce00078e00ff */
[----:B-12---:R-:W-:Y:S05]  /*4eb0*/  WARPSYNC.COLLECTIVE R12, `(.L_x_206) ;  /* 0x000000000c087348 */ /* 0x006fea0003c00000 */
[----:B------:R0:W3:Y:S02]  /*4ec0*/  SHFL.DOWN P3, R11, R17, R13, R14 ;  /* 0x0800000d110b7389 */ /* 0x0000e4000006000e */
[----:B0123--:R-:W-:Y:S05]  /*4ed0*/  ENDCOLLECTIVE ;  /* 0x000000000000791b */ /* 0x00ffea0003800000 */
.L_x_206:
[----:B------:R-:W-:Y:S01]  /*4ee0*/  IMAD.MOV.U32 R13, RZ, RZ, 0x8 ;  /* 0x00000008ff0d7424 */ /* 0x000fe200078e00ff */
[----:B------:R-:W-:-:S05]  /*4ef0*/  MOV R7, R11 ;  /* 0x0000000b00077202 */ /* 0x000fca0000000f00 */
[----:B------:R-:W-:-:S04]  /*4f00*/  FADD R7, R7, R0 ;  /* 0x0000000007077221 */ /* 0x000fc80000000000 */
[----:B------:R-:W-:-:S07]  /*4f10*/  IMAD.MOV.U32 R17, RZ, RZ, R7 ;  /* 0x000000ffff117224 */ /* 0x000fce00078e0007 */
[----:B------:R-:W-:Y:S05]  /*4f20*/  WARPSYNC.COLLECTIVE R12, `(.L_x_207) ;  /* 0x000000000c087348 */ /* 0x000fea0003c00000 */
[----:B------:R0:W1:Y:S02]  /*4f30*/  SHFL.DOWN P3, R11, R17, R13, R14 ;  /* 0x0800000d110b7389 */ /* 0x000064000006000e */
[----:B01----:R-:W-:Y:S05]  /*4f40*/  ENDCOLLECTIVE ;  /* 0x000000000000791b */ /* 0x003fea0003800000 */
.L_x_207:
[----:B------:R-:W-:Y:S02]  /*4f50*/  HFMA2 R13, -RZ, RZ, 0, 2.384185791015625e-07 ;  /* 0x00000004ff0d7431 */ /* 0x000fe400000001ff */
[----:B------:R-:W-:-:S04]  /*4f60*/  IMAD.MOV.U32 R4, RZ, RZ, R11 ;  /* 0x000000ffff047224 */ /* 0x000fc800078e000b */
[----:B------:R-:W-:-:S04]  /*4f70*/  FADD R4, R7, R4 ;  /* 0x0000000407047221 */ /* 0x000fc80000000000 */
[----:B------:R-:W-:-:S07]  /*4f80*/  IMAD.MOV.U32 R17, RZ, RZ, R4 ;  /* 0x000000ffff117224 */ /* 0x000fce00078e0004 */
[----:B------:R-:W-:Y:S05]  /*4f90*/  WARPSYNC.COLLECTIVE R12, `(.L_x_208) ;  /* 0x000000000c087348 */ /* 0x000fea0003c00000 */
[----:B------:R0:W1:Y:S02]  /*4fa0*/  SHFL.DOWN P3, R11, R17, R13, R14 ;  /* 0x0800000d110b7389 */ /* 0x000064000006000e */
[----:B01----:R-:W-:Y:S05]  /*4fb0*/  ENDCOLLECTIVE ;  /* 0x000000000000791b */ /* 0x003fea0003800000 */
.L_x_208:
[----:B------:R-:W-:Y:S02]  /*4fc0*/  IMAD.MOV.U32 R13, RZ, RZ, 0x2 ;  /* 0x00000002ff0d7424 */ /* 0x000fe400078e00ff */
[----:B------:R-:W-:-:S04]  /*4fd0*/  IMAD.MOV.U32 R9, RZ, RZ, R11 ;  /* 0x000000ffff097224 */ /* 0x000fc800078e000b */
[----:B------:R-:W-:-:S04]  /*4fe0*/  FADD R9, R4, R9 ;  /* 0x0000000904097221 */ /* 0x000fc80000000000 */
[----:B------:R-:W-:-:S07]  /*4ff0*/  IMAD.MOV.U32 R17, RZ, RZ, R9 ;  /* 0x000000ffff117224 */ /* 0x000fce00078e0009 */
[----:B------:R-:W-:Y:S05]  /*5000*/  WARPSYNC.COLLECTIVE R12, `(.L_x_209) ;  /* 0x000000000c087348 */ /* 0x000fea0003c00000 */
[----:B------:R0:W1:Y:S02]  /*5010*/  SHFL.DOWN P3, R11, R17, R13, R14 ;  /* 0x0800000d110b7389 */ /* 0x000064000006000e */
[----:B01----:R-:W-:Y:S05]  /*5020*/  ENDCOLLECTIVE ;  /* 0x000000000000791b */ /* 0x003fea0003800000 */
.L_x_209:
[----:B------:R-:W-:Y:S02]  /*5030*/  IMAD.MOV.U32 R13, RZ, RZ, 0x1 ;  /* 0x00000001ff0d7424 */ /* 0x000fe400078e00ff */
[----:B------:R-:W-:-:S04]  /*5040*/  IMAD.MOV.U32 R6, RZ, RZ, R11 ;  /* 0x000000ffff067224 */ /* 0x000fc800078e000b */
[----:B------:R-:W-:-:S05]  /*5050*/  FADD R6, R9, R6 ;  /* 0x0000000609067221 */ /* 0x000fca0000000000 */
[----:B------:R-:W-:-:S07]  /*5060*/  MOV R17, R6 ;  /* 0x0000000600117202 */ /* 0x000fce0000000f00 */
[----:B------:R-:W-:Y:S05]  /*5070*/  WARPSYNC.COLLECTIVE R12, `(.L_x_210) ;  /* 0x000000000c087348 */ /* 0x000fea0003c00000 */
[----:B------:R0:W1:Y:S02]  /*5080*/  SHFL.DOWN P3, R11, R17, R13, R14 ;  /* 0x0800000d110b7389 */ /* 0x000064000006000e */
[----:B01----:R-:W-:Y:S05]  /*5090*/  ENDCOLLECTIVE ;  /* 0x000000000000791b */ /* 0x003fea0003800000 */
.L_x_210:
[----:B------:R-:W-:Y:S05]  /*50a0*/  BRA `(.L_x_211) ;  /* 0xffffffbc00507947 */ /* 0x000fea000383ffff */
        .weak           $__internal_3_$__cuda_sm20_div_u64
        .type           $__internal_3_$__cuda_sm20_div_u64,@function
        .size           $__internal_3_$__cuda_sm20_div_u64,($__internal_4_$__cuda_sm20_rcp_rn_f32_slowpath - $__internal_3_$__cuda_sm20_div_u64)
$__internal_3_$__cuda_sm20_div_u64:
[----:B------:R-:W-:Y:S02]  /*50b0*/  IMAD.U32 R15, RZ, RZ, UR4 ;  /* 0x00000004ff0f7e24 */ /* 0x000fe4000f8e00ff */
[----:B------:R-:W-:-:S04]  /*50c0*/  IMAD.MOV.U32 R14, RZ, RZ, R9 ;  /* 0x000000ffff0e7224 */ /* 0x000fc800078e0009 */
[----:B------:R-:W0:Y:S08]  /*50d0*/  I2F.U64.RP R13, R14 ;  /* 0x0000000e000d7312 */ /* 0x000e300000309000 */
[----:B0-----:R-:W0:Y:S02]  /*50e0*/  MUFU.RCP R13, R13 ;  /* 0x0000000d000d7308 */ /* 0x001e240000001000 */
[----:B0-----:R-:W-:-:S06]  /*50f0*/  VIADD R4, R13, 0x1ffffffe ;  /* 0x1ffffffe0d047836 */ /* 0x001fcc0000000000 */
[----:B------:R-:W0:Y:S02]  /*5100*/  F2I.U64.TRUNC R4, R4 ;  /* 0x0000000400047311 */ /* 0x000e24000020d800 */
[----:B0-----:R-:W-:-:S04]  /*5110*/  IMAD.WIDE.U32 R6, R4, R9, RZ ;  /* 0x0000000904067225 */ /* 0x001fc800078e00ff */
[----:B------:R-:W-:Y:S01]  /*5120*/  IMAD R7, R4, UR4, R7 ;  /* 0x0000000404077c24 */ /* 0x000fe2000f8e0207 */
        /* <DEDUP_REMOVED lines=9> */
[----:B------:R-:W-:-:S03]  /*51c0*/  IADD3 R7, P2, PT, R13, R6, RZ ;  /* 0x000000060d077210 */ /* 0x000fc60007f5e0ff */
[----:B------:R-:W-:Y:S02]  /*51d0*/  IMAD.X R6, R19, 0x1, R5, P0 ;  /* 0x0000000113067824 */ /* 0x000fe400000e0605 */
[----:B------:R-:W-:-:S03]  /*51e0*/  IMAD.WIDE.U32 R4, R7, R9, RZ ;  /* 0x0000000907047225 */ /* 0x000fc600078e00ff */
[----:B------:R-:W-:Y:S01]  /*51f0*/  IADD3.X R13, PT, PT, RZ, RZ, R6, P2, P1 ;  /* 0x000000ffff0d7210 */ /* 0x000fe200017e2406 */
[----:B------:R-:W-:Y:S01]  /*5200*/  IMAD R6, R7, UR4, R5 ;  /* 0x0000000407067c24 */ /* 0x000fe2000f8e0205 */
[----:B------:R-:W-:-:S03]  /*5210*/  IADD3 R5, P0, PT, RZ, -R4, RZ ;  /* 0x80000004ff057210 */ /* 0x000fc60007f1e0ff */
[----:B------:R-:W-:Y:S02]  /*5220*/  IMAD R4, R13, R9, R6 ;  /* 0x000000090d047224 */ /* 0x000fe400078e0206 */
[----:B------:R-:W-:-:S04]  /*5230*/  IMAD.HI.U32 R6, R7, R5, RZ ;  /* 0x0000000507067227 */ /* 0x000fc800078e00ff */
[----:B------:R-:W-:-:S04]  /*5240*/  IMAD.X R4, RZ, RZ, ~R4, P0 ;  /* 0x000000ffff047224 */ /* 0x000fc800000e0e04 */
        /* <DEDUP_REMOVED lines=13> */
[----:B------:R-:W-:-:S03]  /*5320*/  IADD3 R7, P1, PT, R7, R4, RZ ;  /* 0x0000000407077210 */ /* 0x000fc60007f3e0ff */
[----:B------:R-:W-:Y:S02]  /*5330*/  IMAD.X R6, RZ, RZ, R6, P0 ;  /* 0x000000ffff067224 */ /* 0x000fe400000e0606 */
[----:B------:R-:W-:-:S04]  /*5340*/  IMAD.WIDE.U32 R4, R7, R9, RZ ;  /* 0x0000000907047225 */ /* 0x000fc800078e00ff */
[----:B------:R-:W-:Y:S01]  /*5350*/  IMAD.X R6, RZ, RZ, R6, P1 ;  /* 0x000000ffff067224 */ /* 0x000fe200008e0606 */
[----:B------:R-:W-:Y:S01]  /*5360*/  IADD3 R14, P1, PT, -R4, R8, RZ ;  /* 0x00000008040e7210 */ /* 0x000fe20007f3e1ff */
[C---:B------:R-:W-:Y:S01]  /*5370*/  IMAD R5, R7.reuse, UR4, R5 ;  /* 0x0000000407057c24 */ /* 0x040fe2000f8e0205 */
[----:B------:R-:W-:Y:S02]  /*5380*/  IADD3 R4, P2, PT, R7, 0x1, RZ ;  /* 0x0000000107047810 */ /* 0x000fe40007f5e0ff */
[-C--:B------:R-:W-:Y:S01]  /*5390*/  ISETP.GE.U32.AND P0, PT, R14, R9.reuse, PT ;  /* 0x000000090e00720c */ /* 0x080fe20003f06070 */
[----:B------:R-:W-:Y:S02]  /*53a0*/  IMAD R5, R6, R9, R5 ;  /* 0x0000000906057224 */ /* 0x000fe400078e0205 */
[----:B------:R-:W-:Y:S02]  /*53b0*/  IMAD.X R13, RZ, RZ, R6, P2 ;  /* 0x000000ffff0d7224 */ /* 0x000fe400010e0606 */
[----:B------:R-:W-:Y:S01]  /*53c0*/  IMAD.X R15, R10, 0x1, ~R5, P1 ;  /* 0x000000010a0f7824 */ /* 0x000fe200008e0e05 */
[----:B------:R-:W-:-:S04]  /*53d0*/  IADD3 R8, P1, PT, -R9, R14, RZ ;  /* 0x0000000e09087210 */ /* 0x000fc80007f3e1ff */
[C---:B------:R-:W-:Y:S02]  /*53e0*/  ISETP.GE.U32.AND.EX P0, PT, R15.reuse, UR4, PT, P0 ;  /* 0x000000040f007c0c */ /* 0x040fe4000bf06100 */
[----:B------:R-:W-:Y:S02]  /*53f0*/  IADD3.X R10, PT, PT, R15, ~UR4, RZ, P1, !PT ;  /* 0x800000040f0a7c10 */ /* 0x000fe40008ffe4ff */
[----:B------:R-:W-:Y:S02]  /*5400*/  SEL R8, R8, R14, P0 ;  /* 0x0000000e08087207 */ /* 0x000fe40000000000 */
[----:B------:R-:W-:Y:S02]  /*5410*/  SEL R5, R4, R7, P0 ;  /* 0x0000000704057207 */ /* 0x000fe40000000000 */
[----:B------:R-:W-:Y:S02]  /*5420*/  SEL R7, R10, R15, P0 ;  /* 0x0000000f0a077207 */ /* 0x000fe40000000000 */
[----:B------:R-:W-:-:S02]  /*5430*/  SEL R4, R13, R6, P0 ;  /* 0x000000060d047207 */ /* 0x000fc40000000000 */
[----:B------:R-:W-:Y:S02]  /*5440*/  ISETP.GE.U32.AND P0, PT, R8, R9, PT ;  /* 0x000000090800720c */ /* 0x000fe40003f06070 */
[----:B------:R-:W-:Y:S02]  /*5450*/  IADD3 R6, P2, PT, R5, 0x1, RZ ;  /* 0x0000000105067810 */ /* 0x000fe40007f5e0ff */
[----:B------:R-:W-:Y:S02]  /*5460*/  ISETP.GE.U32.AND.EX P0, PT, R7, UR4, PT, P0 ;  /* 0x0000000407007c0c */ /* 0x000fe4000bf06100 */
[-C--:B------:R-:W-:Y:S02]  /*5470*/  IADD3.X R7, PT, PT, RZ, R4.reuse, RZ, P2, !PT ;  /* 0x00000004ff077210 */ /* 0x080fe400017fe4ff */
[----:B------:R-:W-:Y:S02]  /*5480*/  ISETP.NE.U32.AND P1, PT, R9, RZ, PT ;  /* 0x000000ff0900720c */ /* 0x000fe40003f25070 */
[----:B------:R-:W-:Y:S01]  /*5490*/  SEL R6, R6, R5, P0 ;  /* 0x0000000506067207 */ /* 0x000fe20000000000 */
[----:B------:R-:W-:Y:S01]  /*54a0*/  IMAD.MOV.U32 R5, RZ, RZ, 0x0 ;  /* 0x00000000ff057424 */ /* 0x000fe200078e00ff */
[----:B------:R-:W-:Y:S01]  /*54b0*/  SEL R7, R7, R4, P0 ;  /* 0x0000000407077207 */ /* 0x000fe20000000000 */
[----:B------:R-:W-:Y:S01]  /*54c0*/  IMAD.MOV.U32 R4, RZ, RZ, R0 ;  /* 0x000000ffff047224 */ /* 0x000fe200078e0000 */
[----:B------:R-:W-:-:S04]  /*54d0*/  ISETP.NE.AND.EX P1, PT, RZ, UR4, PT, P1 ;  /* 0x00000004ff007c0c */ /* 0x000fc8000bf25310 */
[----:B------:R-:W-:Y:S02]  /*54e0*/  SEL R6, R6, 0xffffffff, P1 ;  /* 0xffffffff06067807 */ /* 0x000fe40000800000 */
[----:B------:R-:W-:Y:S01]  /*54f0*/  SEL R7, R7, 0xffffffff, P1 ;  /* 0xffffffff07077807 */ /* 0x000fe20000800000 */
[----:B------:R-:W-:Y:S06]  /*5500*/  RET.REL.NODEC R4 `(LayerNormFusedForwardKernel) ;  /* 0xffffffa804bc7950 */ /* 0x000fec0003c3ffff */
        .weak           $__internal_4_$__cuda_sm20_rcp_rn_f32_slowpath
        .type           $__internal_4_$__cuda_sm20_rcp_rn_f32_slowpath,@function
        .size           $__internal_4_$__cuda_sm20_rcp_rn_f32_slowpath,(.L_x_220 - $__internal_4_$__cuda_sm20_rcp_rn_f32_slowpath)
$__internal_4_$__cuda_sm20_rcp_rn_f32_slowpath:
[----:B------:R-:W-:-:S05]  /*5510*/  IMAD.SHL.U32 R7, R0, 0x2, RZ ;  /* 0x0000000200077824 */ /* 0x000fca00078e00ff */
[----:B------:R-:W-:-:S04]  /*5520*/  SHF.R.U32.HI R7, RZ, 0x18, R7 ;  /* 0x00000018ff077819 */ /* 0x000fc80000011607 */
[----:B------:R-:W-:-:S13]  /*5530*/  ISETP.NE.U32.AND P0, PT, R7, RZ, PT ;  /* 0x000000ff0700720c */ /* 0x000fda0003f05070 */
[----:B------:R-:W-:Y:S05]  /*5540*/  @P0 BRA `(.L_x_212) ;  /* 0x00000000002c0947 */ /* 0x000fea0003800000 */
[----:B------:R-:W-:-:S05]  /*5550*/  IMAD.SHL.U32 R7, R0, 0x2, RZ ;  /* 0x0000000200077824 */ /* 0x000fca00078e00ff */
        /* <DEDUP_REMOVED lines=10> */
.L_x_212:
[----:B------:R-:W-:-:S04]  /*5600*/  IADD3 R8, PT, PT, R7, -0xfd, RZ ;  /* 0xffffff0307087810 */ /* 0x000fc80007ffe0ff */
[----:B------:R-:W-:-:S13]  /*5610*/  ISETP.GT.U32.AND P0, PT, R8, 0x1, PT ;  /* 0x000000010800780c */ /* 0x000fda0003f04070 */
[----:B------:R-:W-:Y:S05]  /*5620*/  @P0 BRA `(.L_x_214) ;  /* 0x0000000000780947 */ /* 0x000fea0003800000 */
[----:B------:R-:W-:Y:S01]  /*5630*/  LOP3.LUT R9, R0, 0x7fffff, RZ, 0xc0, !PT ;  /* 0x007fffff00097812 */ /* 0x000fe200078ec0ff */
[----:B------:R-:W-:-:S03]  /*5640*/  IMAD.MOV.U32 R13, RZ, RZ, 0x3 ;  /* 0x00000003ff0d7424 */ /* 0x000fc600078e00ff */
        /* <DEDUP_REMOVED lines=11> */
[----:B------:R-:W-:-:S03]  /*5700*/  LOP3.LUT R9, R14, R11, RZ, 0xc0, !PT ;  /* 0x0000000b0e097212 */ /* 0x000fc600078ec0ff */
[----:B------:R-:W-:Y:S01]  /*5710*/  IMAD.MOV R10, RZ, RZ, -R10 ;  /* 0x000000ffff0a7224 */ /* 0x000fe200078e0a0a */
[----:B------:R-:W-:-:S04]  /*5720*/  SHF.R.U32.HI R9, RZ, R8, R9 ;  /* 0x00000008ff097219 */ /* 0x000fc80000011609 */
[----:B------:R-:W-:Y:S02]  /*5730*/  LOP3.LUT P1, RZ, R10, R8, R11, 0xf8, !PT ;  /* 0x000000080aff7212 */ /* 0x000fe4000782f80b */
[C---:B------:R-:W-:Y:S02]  /*5740*/  LOP3.LUT P0, RZ, R9.reuse, 0x1, RZ, 0xc0, !PT ;  /* 0x0000000109ff7812 */ /* 0x040fe4000780c0ff */
[----:B------:R-:W-:-:S04]  /*5750*/  LOP3.LUT P2, RZ, R9, 0x2, RZ, 0xc0, !PT ;  /* 0x0000000209ff7812 */ /* 0x000fc8000784c0ff */
[----:B------:R-:W-:Y:S02]  /*5760*/  PLOP3.LUT P0, PT, P0, P1, P2, 0xe0, 0x0 ;  /* 0x000000000000781c */ /* 0x000fe40000703c20 */
[----:B------:R-:W-:Y:S02]  /*5770*/  LOP3.LUT P1, RZ, R0, 0x7fffff, RZ, 0xc0, !PT ;  /* 0x007fffff00ff7812 */ /* 0x000fe4000782c0ff */
[----:B------:R-:W-:-:S05]  /*5780*/  SEL R8, RZ, 0x1, !P0 ;  /* 0x00000001ff087807 */ /* 0x000fca0004000000 */
[----:B------:R-:W-:-:S05]  /*5790*/  IMAD.MOV R8, RZ, RZ, -R8 ;  /* 0x000000ffff087224 */ /* 0x000fca00078e0a08 */
[----:B------:R-:W-:Y:S01]  /*57a0*/  ISETP.GE.AND P0, PT, R8, RZ, PT ;  /* 0x000000ff0800720c */ /* 0x000fe20003f06270 */
[----:B------:R-:W-:-:S05]  /*57b0*/  VIADD R8, R7, 0xffffff04 ;  /* 0xffffff0407087836 */ /* 0x000fca0000000000 */
[----:B------:R-:W-:-:S07]  /*57c0*/  SHF.R.U32.HI R7, RZ, R8, R11 ;  /* 0x00000008ff077219 */ /* 0x000fce000001160b */
[----:B------:R-:W-:-:S05]  /*57d0*/  @!P0 IADD3 R7, PT, PT, R7, 0x1, RZ ;  /* 0x0000000107078810 */ /* 0x000fca0007ffe0ff */
[----:B------:R-:W-:-:S05]  /*57e0*/  @!P1 IMAD.SHL.U32 R7, R7, 0x2, RZ ;  /* 0x0000000207079824 */ /* 0x000fca00078e00ff */
[----:B------:R-:W-:Y:S01]  /*57f0*/  LOP3.LUT R7, R7, 0x80000000, R0, 0xf8, !PT ;  /* 0x8000000007077812 */ /* 0x000fe200078ef800 */
[----:B------:R-:W-:Y:S06]  /*5800*/  BRA `(.L_x_213) ;  /* 0x0000000000047947 */ /* 0x000fec0003800000 */
.L_x_214:
[----:B------:R2:W3:Y:S02]  /*5810*/  MUFU.RCP R7, R0 ;  /* 0x0000000000077308 */ /* 0x0004e40000001000 */
.L_x_213:
[----:B0123--:R-:W-:Y:S02]  /*5820*/  IMAD.MOV.U32 R0, RZ, RZ, R7 ;  /* 0x000000ffff007224 */ /* 0x00ffe400078e0007 */
[----:B------:R-:W-:-:S04]  /*5830*/  IMAD.MOV.U32 R7, RZ, RZ, 0x0 ;  /* 0x00000000ff077424 */ /* 0x000fc800078e00ff */
[----:B------:R-:W-:Y:S05]  /*5840*/  RET.REL.NODEC R6 `(LayerNormFusedForwardKernel) ;  /* 0xffffffa406ec7950 */ /* 0x000fea0003c3ffff */
.L_x_215:
        /* <DEDUP_REMOVED lines=11> */
.L_x_220:


//--------------------- .nv.shared.GammaBetaBackwardCUDAKernel --------------------------
	.section	.nv.shared.GammaBetaBackwardCUDAKernel,"aw",@nobits
	.sectionflags	@""
	.align	16
.nv.shared.GammaBetaBackwardCUDAKernel:
	.zero		9472


//--------------------- .nv.shared.reserved.0     --------------------------
	.section	.nv.shared.reserved.0,"aw",@nobits
	.weak		__nv_reservedSMEM_offset_0_alias
	.size		__nv_reservedSMEM_offset_0_alias, 0, 64
	.other		__nv_reservedSMEM_offset_0_alias,@"STO_CUDA_RESERVED_SHARED STV_DEFAULT"
__nv_reservedSMEM_offset_0_alias:
	.zero		0
	.zero		64


//--------------------- .nv.shared.GammaBetaBackwardSimpleCUDAKernel --------------------------
	.section	.nv.shared.GammaBetaBackwardSimpleCUDAKernel,"aw",@nobits
	.sectionflags	@""
	.align	16
	.zero		1024


//--------------------- .nv.shared.layer_norm_grad_input_kernel --------------------------
	.section	.nv.shared.layer_norm_grad_input_kernel,"aw",@nobits
	.sectionflags	@""
	.align	16
	.zero		1024


//--------------------- .nv.shared.ComputeGradientFusedParamsCUDAKernel --------------------------
	.section	.nv.shared.ComputeGradientFusedParamsCUDAKernel,"aw",@nobits
	.sectionflags	@""
	.align	16
	.zero		1024


//--------------------- .nv.shared.ComputeInternalGradientsCUDAKernel --------------------------
	.section	.nv.shared.ComputeInternalGradientsCUDAKernel,"aw",@nobits
	.sectionflags	@""
	.align	16
.nv.shared.ComputeInternalGradientsCUDAKernel:
	.zero		1280


//--------------------- .nv.shared.LayerNormFusedForwardKernel --------------------------
	.section	.nv.shared.LayerNormFusedForwardKernel,"aw",@nobits
	.sectionflags	@""
	.align	16
.nv.shared.LayerNormFusedForwardKernel:
	.zero		1280


//--------------------- .nv.constant0.GammaBetaBackwardCUDAKernel --------------------------
	.section	.nv.constant0.GammaBetaBackwardCUDAKernel,"a",@progbits
	.sectionflags	@""
	.align	4
.nv.constant0.GammaBetaBackwardCUDAKernel:
	.zero		952


//--------------------- .nv.constant0.GammaBetaBackwardSimpleCUDAKernel --------------------------
	.section	.nv.constant0.GammaBetaBackwardSimpleCUDAKernel,"a",@progbits
	.sectionflags	@""
	.align	4
.nv.constant0.GammaBetaBackwardSimpleCUDAKernel:
	.zero		952


//--------------------- .nv.constant0.layer_norm_grad_input_kernel --------------------------
	.section	.nv.constant0.layer_norm_grad_input_kernel,"a",@progbits
	.sectionflags	@""
	.align	4
.nv.constant0.layer_norm_grad_input_kernel:
	.zero		948


//--------------------- .nv.constant0.ComputeGradientFusedParamsCUDAKernel --------------------------
	.section	.nv.constant0.ComputeGradientFusedParamsCUDAKernel,"a",@progbits
	.sectionflags	@""
	.align	4
.nv.constant0.ComputeGradientFusedParamsCUDAKernel:
	.zero		952


//--------------------- .nv.constant0.ComputeInternalGradientsCUDAKernel --------------------------
	.section	.nv.constant0.ComputeInternalGradientsCUDAKernel,"a",@progbits
	.sectionflags	@""
	.align	4
.nv.constant0.ComputeInternalGradientsCUDAKernel:
	.zero		944


//--------------------- .nv.constant0.LayerNormFusedForwardKernel --------------------------
	.section	.nv.constant0.LayerNormFusedForwardKernel,"a",@progbits
	.sectionflags	@""
	.align	4
.nv.constant0.LayerNormFusedForwardKernel:
	.zero		952


//--------------------- SYMBOLS --------------------------

	.type		.nv.reservedSmem.offset0,@object
	.size		.nv.reservedSmem.offset0,0x4
	.type		.nv.reservedSmem.cap,@object
	.size		.nv.reservedSmem.cap,0x4
